//
// Generated by NVIDIA NVVM Compiler
//
// Compiler Build ID: CL-36424714
// Cuda compilation tools, release 13.0, V13.0.88
// Based on NVVM 20.0.0
//

.version 9.0
.target sm_100
.address_size 64

	// .globl	vecadd_f32
.func  (.param .align 16 .b8 func_retval0[16]) __internal_trig_reduction_slowpathd
(
	.param .b64 __internal_trig_reduction_slowpathd_param_0
)
;
// _ZZ7dot_f32E1s has been demoted
// _ZZ7dot_f64E1s has been demoted
// _ZZ13reduction_f32E1s has been demoted
// _ZZ13reduction_f64E1s has been demoted
// _ZZ15gemv_shared_f32E1s has been demoted
// _ZZ15gemv_shared_f64E1s has been demoted
// _ZZ17matmul_shared_f32E2As has been demoted
// _ZZ17matmul_shared_f32E2Bs has been demoted
// _ZZ17matmul_shared_f64E2As has been demoted
// _ZZ17matmul_shared_f64E2Bs has been demoted
// _ZZ17softmax_basic_f32E4smax has been demoted
// _ZZ17softmax_basic_f32E4ssum has been demoted
// _ZZ17softmax_basic_f64E4smax has been demoted
// _ZZ17softmax_basic_f64E4ssum has been demoted
// _ZZ19layernorm_basic_f32E2s0 has been demoted
// _ZZ19layernorm_basic_f32E2s1 has been demoted
// _ZZ19layernorm_basic_f64E2s0 has been demoted
// _ZZ19layernorm_basic_f64E2s1 has been demoted
// _ZZ16histogram_sharedE4bins has been demoted
// _ZZ17scan_block_kernelIfEvPKT_PS0_S3_iE1s has been demoted
// _ZZ17scan_block_kernelIdEvPKT_PS0_S3_iE1s has been demoted
// _ZZ17conv2d_shared_f32PKfS0_PfiiE4tile has been demoted
// _ZZ17conv2d_shared_f64PKdS0_PdiiE4tile has been demoted
// _ZZ23depthwiseconv_tiled_f32PKfS0_PfiiiE4tile has been demoted
// _ZZ23depthwiseconv_tiled_f64PKdS0_PdiiiE4tile has been demoted
.extern .shared .align 16 .b8 shared[];
.global .align 8 .b8 __cudart_i2opi_d[144] = {8, 93, 141, 31, 177, 95, 251, 107, 234, 146, 82, 138, 247, 57, 7, 61, 123, 241, 229, 235, 199, 186, 39, 117, 45, 234, 95, 158, 102, 63, 70, 79, 183, 9, 203, 39, 207, 126, 54, 109, 31, 109, 10, 90, 139, 17, 47, 239, 15, 152, 5, 222, 255, 151, 248, 31, 59, 40, 249, 189, 139, 95, 132, 156, 244, 57, 83, 131, 57, 214, 145, 57, 65, 126, 95, 180, 38, 112, 156, 233, 132, 68, 187, 46, 245, 53, 130, 232, 62, 167, 41, 177, 28, 235, 29, 254, 28, 146, 209, 9, 234, 46, 73, 6, 224, 210, 77, 66, 58, 110, 36, 183, 97, 197, 187, 222, 171, 99, 81, 254, 65, 144, 67, 60, 153, 149, 98, 219, 192, 221, 52, 245, 209, 87, 39, 252, 41, 21, 68, 78, 110, 131, 249, 162};
.global .align 16 .b8 __cudart_sin_cos_coeffs[128] = {70, 210, 176, 44, 241, 229, 90, 190, 146, 227, 172, 105, 227, 29, 199, 62, 161, 98, 219, 25, 160, 1, 42, 191, 24, 8, 17, 17, 17, 17, 129, 63, 84, 85, 85, 85, 85, 85, 197, 191, 0, 0, 0, 0, 0, 0, 0, 0, 0, 0, 0, 0, 0, 0, 0, 0, 100, 129, 253, 32, 131, 255, 168, 189, 40, 133, 239, 193, 167, 238, 33, 62, 217, 230, 6, 142, 79, 126, 146, 190, 233, 188, 221, 25, 160, 1, 250, 62, 71, 93, 193, 22, 108, 193, 86, 191, 81, 85, 85, 85, 85, 85, 165, 63, 0, 0, 0, 0, 0, 0, 224, 191, 0, 0, 0, 0, 0, 0, 240, 63};

.visible .entry vecadd_f32(
	.param .u64 .ptr .align 1 vecadd_f32_param_0,
	.param .u64 .ptr .align 1 vecadd_f32_param_1,
	.param .u64 .ptr .align 1 vecadd_f32_param_2,
	.param .u32 vecadd_f32_param_3
)
{
	.reg .pred 	%p<2>;
	.reg .b32 	%r<6>;
	.reg .b32 	%f<4>;
	.reg .b64 	%rd<11>;

	ld.param.u64 	%rd1, [vecadd_f32_param_0];
	ld.param.u64 	%rd2, [vecadd_f32_param_1];
	ld.param.u64 	%rd3, [vecadd_f32_param_2];
	ld.param.u32 	%r2, [vecadd_f32_param_3];
	mov.u32 	%r3, %ctaid.x;
	mov.u32 	%r4, %ntid.x;
	mov.u32 	%r5, %tid.x;
	mad.lo.s32 	%r1, %r3, %r4, %r5;
	setp.ge.s32 	%p1, %r1, %r2;
	@%p1 bra 	$L__BB0_2;
	cvta.to.global.u64 	%rd4, %rd1;
	cvta.to.global.u64 	%rd5, %rd2;
	cvta.to.global.u64 	%rd6, %rd3;
	mul.wide.s32 	%rd7, %r1, 4;
	add.s64 	%rd8, %rd4, %rd7;
	ld.global.f32 	%f1, [%rd8];
	add.s64 	%rd9, %rd5, %rd7;
	ld.global.f32 	%f2, [%rd9];
	add.f32 	%f3, %f1, %f2;
	add.s64 	%rd10, %rd6, %rd7;
	st.global.f32 	[%rd10], %f3;
$L__BB0_2:
	ret;

}
	// .globl	vecadd_f64
.visible .entry vecadd_f64(
	.param .u64 .ptr .align 1 vecadd_f64_param_0,
	.param .u64 .ptr .align 1 vecadd_f64_param_1,
	.param .u64 .ptr .align 1 vecadd_f64_param_2,
	.param .u32 vecadd_f64_param_3
)
{
	.reg .pred 	%p<2>;
	.reg .b32 	%r<6>;
	.reg .b64 	%rd<11>;
	.reg .b64 	%fd<4>;

	ld.param.u64 	%rd1, [vecadd_f64_param_0];
	ld.param.u64 	%rd2, [vecadd_f64_param_1];
	ld.param.u64 	%rd3, [vecadd_f64_param_2];
	ld.param.u32 	%r2, [vecadd_f64_param_3];
	mov.u32 	%r3, %ctaid.x;
	mov.u32 	%r4, %ntid.x;
	mov.u32 	%r5, %tid.x;
	mad.lo.s32 	%r1, %r3, %r4, %r5;
	setp.ge.s32 	%p1, %r1, %r2;
	@%p1 bra 	$L__BB1_2;
	cvta.to.global.u64 	%rd4, %rd1;
	cvta.to.global.u64 	%rd5, %rd2;
	cvta.to.global.u64 	%rd6, %rd3;
	mul.wide.s32 	%rd7, %r1, 8;
	add.s64 	%rd8, %rd4, %rd7;
	ld.global.f64 	%fd1, [%rd8];
	add.s64 	%rd9, %rd5, %rd7;
	ld.global.f64 	%fd2, [%rd9];
	add.f64 	%fd3, %fd1, %fd2;
	add.s64 	%rd10, %rd6, %rd7;
	st.global.f64 	[%rd10], %fd3;
$L__BB1_2:
	ret;

}
	// .globl	dot_f32
.visible .entry dot_f32(
	.param .u64 .ptr .align 1 dot_f32_param_0,
	.param .u64 .ptr .align 1 dot_f32_param_1,
	.param .u64 .ptr .align 1 dot_f32_param_2,
	.param .u32 dot_f32_param_3
)
{
	.reg .pred 	%p<7>;
	.reg .b32 	%r<19>;
	.reg .b32 	%f<14>;
	.reg .b64 	%rd<12>;
	// demoted variable
	.shared .align 4 .b8 _ZZ7dot_f32E1s[1024];
	ld.param.u64 	%rd3, [dot_f32_param_0];
	ld.param.u64 	%rd4, [dot_f32_param_1];
	ld.param.u64 	%rd5, [dot_f32_param_2];
	ld.param.u32 	%r11, [dot_f32_param_3];
	mov.u32 	%r1, %tid.x;
	mov.u32 	%r2, %ctaid.x;
	mov.u32 	%r18, %ntid.x;
	mad.lo.s32 	%r17, %r2, %r18, %r1;
	setp.ge.s32 	%p1, %r17, %r11;
	mov.f32 	%f13, 0f00000000;
	@%p1 bra 	$L__BB2_3;
	mov.u32 	%r12, %nctaid.x;
	mul.lo.s32 	%r5, %r18, %r12;
	cvta.to.global.u64 	%rd1, %rd3;
	cvta.to.global.u64 	%rd2, %rd4;
	mov.f32 	%f13, 0f00000000;
$L__BB2_2:
	mul.wide.s32 	%rd6, %r17, 4;
	add.s64 	%rd7, %rd1, %rd6;
	ld.global.f32 	%f6, [%rd7];
	add.s64 	%rd8, %rd2, %rd6;
	ld.global.f32 	%f7, [%rd8];
	fma.rn.f32 	%f13, %f6, %f7, %f13;
	add.s32 	%r17, %r17, %r5;
	setp.lt.s32 	%p2, %r17, %r11;
	@%p2 bra 	$L__BB2_2;
$L__BB2_3:
	shl.b32 	%r13, %r1, 2;
	mov.u32 	%r14, _ZZ7dot_f32E1s;
	add.s32 	%r8, %r14, %r13;
	st.shared.f32 	[%r8], %f13;
	bar.sync 	0;
	setp.lt.u32 	%p3, %r18, 2;
	@%p3 bra 	$L__BB2_7;
$L__BB2_4:
	shr.u32 	%r10, %r18, 1;
	setp.ge.u32 	%p4, %r1, %r10;
	@%p4 bra 	$L__BB2_6;
	shl.b32 	%r15, %r10, 2;
	add.s32 	%r16, %r8, %r15;
	ld.shared.f32 	%f8, [%r16];
	ld.shared.f32 	%f9, [%r8];
	add.f32 	%f10, %f8, %f9;
	st.shared.f32 	[%r8], %f10;
$L__BB2_6:
	bar.sync 	0;
	setp.gt.u32 	%p5, %r18, 3;
	mov.u32 	%r18, %r10;
	@%p5 bra 	$L__BB2_4;
$L__BB2_7:
	setp.ne.s32 	%p6, %r1, 0;
	@%p6 bra 	$L__BB2_9;
	ld.shared.f32 	%f11, [_ZZ7dot_f32E1s];
	cvta.to.global.u64 	%rd9, %rd5;
	mul.wide.u32 	%rd10, %r2, 4;
	add.s64 	%rd11, %rd9, %rd10;
	st.global.f32 	[%rd11], %f11;
$L__BB2_9:
	ret;

}
	// .globl	dot_f64
.visible .entry dot_f64(
	.param .u64 .ptr .align 1 dot_f64_param_0,
	.param .u64 .ptr .align 1 dot_f64_param_1,
	.param .u64 .ptr .align 1 dot_f64_param_2,
	.param .u32 dot_f64_param_3
)
{
	.reg .pred 	%p<7>;
	.reg .b32 	%r<19>;
	.reg .b64 	%rd<12>;
	.reg .b64 	%fd<14>;
	// demoted variable
	.shared .align 8 .b8 _ZZ7dot_f64E1s[2048];
	ld.param.u64 	%rd3, [dot_f64_param_0];
	ld.param.u64 	%rd4, [dot_f64_param_1];
	ld.param.u64 	%rd5, [dot_f64_param_2];
	ld.param.u32 	%r11, [dot_f64_param_3];
	mov.u32 	%r1, %tid.x;
	mov.u32 	%r2, %ctaid.x;
	mov.u32 	%r18, %ntid.x;
	mad.lo.s32 	%r17, %r2, %r18, %r1;
	setp.ge.s32 	%p1, %r17, %r11;
	mov.f64 	%fd13, 0d0000000000000000;
	@%p1 bra 	$L__BB3_3;
	mov.u32 	%r12, %nctaid.x;
	mul.lo.s32 	%r5, %r18, %r12;
	cvta.to.global.u64 	%rd1, %rd3;
	cvta.to.global.u64 	%rd2, %rd4;
	mov.f64 	%fd13, 0d0000000000000000;
$L__BB3_2:
	mul.wide.s32 	%rd6, %r17, 8;
	add.s64 	%rd7, %rd1, %rd6;
	ld.global.f64 	%fd6, [%rd7];
	add.s64 	%rd8, %rd2, %rd6;
	ld.global.f64 	%fd7, [%rd8];
	fma.rn.f64 	%fd13, %fd6, %fd7, %fd13;
	add.s32 	%r17, %r17, %r5;
	setp.lt.s32 	%p2, %r17, %r11;
	@%p2 bra 	$L__BB3_2;
$L__BB3_3:
	shl.b32 	%r13, %r1, 3;
	mov.u32 	%r14, _ZZ7dot_f64E1s;
	add.s32 	%r8, %r14, %r13;
	st.shared.f64 	[%r8], %fd13;
	bar.sync 	0;
	setp.lt.u32 	%p3, %r18, 2;
	@%p3 bra 	$L__BB3_7;
$L__BB3_4:
	shr.u32 	%r10, %r18, 1;
	setp.ge.u32 	%p4, %r1, %r10;
	@%p4 bra 	$L__BB3_6;
	shl.b32 	%r15, %r10, 3;
	add.s32 	%r16, %r8, %r15;
	ld.shared.f64 	%fd8, [%r16];
	ld.shared.f64 	%fd9, [%r8];
	add.f64 	%fd10, %fd8, %fd9;
	st.shared.f64 	[%r8], %fd10;
$L__BB3_6:
	bar.sync 	0;
	setp.gt.u32 	%p5, %r18, 3;
	mov.u32 	%r18, %r10;
	@%p5 bra 	$L__BB3_4;
$L__BB3_7:
	setp.ne.s32 	%p6, %r1, 0;
	@%p6 bra 	$L__BB3_9;
	ld.shared.f64 	%fd11, [_ZZ7dot_f64E1s];
	cvta.to.global.u64 	%rd9, %rd5;
	mul.wide.u32 	%rd10, %r2, 8;
	add.s64 	%rd11, %rd9, %rd10;
	st.global.f64 	[%rd11], %fd11;
$L__BB3_9:
	ret;

}
	// .globl	reduction_f32
.visible .entry reduction_f32(
	.param .u64 .ptr .align 1 reduction_f32_param_0,
	.param .u64 .ptr .align 1 reduction_f32_param_1,
	.param .u32 reduction_f32_param_2
)
{
	.reg .pred 	%p<7>;
	.reg .b32 	%r<19>;
	.reg .b32 	%f<13>;
	.reg .b64 	%rd<9>;
	// demoted variable
	.shared .align 4 .b8 _ZZ13reduction_f32E1s[1024];
	ld.param.u64 	%rd2, [reduction_f32_param_0];
	ld.param.u64 	%rd3, [reduction_f32_param_1];
	ld.param.u32 	%r11, [reduction_f32_param_2];
	mov.u32 	%r1, %tid.x;
	mov.u32 	%r2, %ctaid.x;
	mov.u32 	%r18, %ntid.x;
	mad.lo.s32 	%r17, %r2, %r18, %r1;
	setp.ge.s32 	%p1, %r17, %r11;
	mov.f32 	%f12, 0f00000000;
	@%p1 bra 	$L__BB4_3;
	mov.u32 	%r12, %nctaid.x;
	mul.lo.s32 	%r5, %r18, %r12;
	cvta.to.global.u64 	%rd1, %rd2;
	mov.f32 	%f12, 0f00000000;
$L__BB4_2:
	mul.wide.s32 	%rd4, %r17, 4;
	add.s64 	%rd5, %rd1, %rd4;
	ld.global.f32 	%f6, [%rd5];
	add.f32 	%f12, %f12, %f6;
	add.s32 	%r17, %r17, %r5;
	setp.lt.s32 	%p2, %r17, %r11;
	@%p2 bra 	$L__BB4_2;
$L__BB4_3:
	shl.b32 	%r13, %r1, 2;
	mov.u32 	%r14, _ZZ13reduction_f32E1s;
	add.s32 	%r8, %r14, %r13;
	st.shared.f32 	[%r8], %f12;
	bar.sync 	0;
	setp.lt.u32 	%p3, %r18, 2;
	@%p3 bra 	$L__BB4_7;
$L__BB4_4:
	shr.u32 	%r10, %r18, 1;
	setp.ge.u32 	%p4, %r1, %r10;
	@%p4 bra 	$L__BB4_6;
	shl.b32 	%r15, %r10, 2;
	add.s32 	%r16, %r8, %r15;
	ld.shared.f32 	%f7, [%r16];
	ld.shared.f32 	%f8, [%r8];
	add.f32 	%f9, %f7, %f8;
	st.shared.f32 	[%r8], %f9;
$L__BB4_6:
	bar.sync 	0;
	setp.gt.u32 	%p5, %r18, 3;
	mov.u32 	%r18, %r10;
	@%p5 bra 	$L__BB4_4;
$L__BB4_7:
	setp.ne.s32 	%p6, %r1, 0;
	@%p6 bra 	$L__BB4_9;
	ld.shared.f32 	%f10, [_ZZ13reduction_f32E1s];
	cvta.to.global.u64 	%rd6, %rd3;
	mul.wide.u32 	%rd7, %r2, 4;
	add.s64 	%rd8, %rd6, %rd7;
	st.global.f32 	[%rd8], %f10;
$L__BB4_9:
	ret;

}
	// .globl	reduction_f64
.visible .entry reduction_f64(
	.param .u64 .ptr .align 1 reduction_f64_param_0,
	.param .u64 .ptr .align 1 reduction_f64_param_1,
	.param .u32 reduction_f64_param_2
)
{
	.reg .pred 	%p<7>;
	.reg .b32 	%r<19>;
	.reg .b64 	%rd<9>;
	.reg .b64 	%fd<13>;
	// demoted variable
	.shared .align 8 .b8 _ZZ13reduction_f64E1s[2048];
	ld.param.u64 	%rd2, [reduction_f64_param_0];
	ld.param.u64 	%rd3, [reduction_f64_param_1];
	ld.param.u32 	%r11, [reduction_f64_param_2];
	mov.u32 	%r1, %tid.x;
	mov.u32 	%r2, %ctaid.x;
	mov.u32 	%r18, %ntid.x;
	mad.lo.s32 	%r17, %r2, %r18, %r1;
	setp.ge.s32 	%p1, %r17, %r11;
	mov.f64 	%fd12, 0d0000000000000000;
	@%p1 bra 	$L__BB5_3;
	mov.u32 	%r12, %nctaid.x;
	mul.lo.s32 	%r5, %r18, %r12;
	cvta.to.global.u64 	%rd1, %rd2;
	mov.f64 	%fd12, 0d0000000000000000;
$L__BB5_2:
	mul.wide.s32 	%rd4, %r17, 8;
	add.s64 	%rd5, %rd1, %rd4;
	ld.global.f64 	%fd6, [%rd5];
	add.f64 	%fd12, %fd12, %fd6;
	add.s32 	%r17, %r17, %r5;
	setp.lt.s32 	%p2, %r17, %r11;
	@%p2 bra 	$L__BB5_2;
$L__BB5_3:
	shl.b32 	%r13, %r1, 3;
	mov.u32 	%r14, _ZZ13reduction_f64E1s;
	add.s32 	%r8, %r14, %r13;
	st.shared.f64 	[%r8], %fd12;
	bar.sync 	0;
	setp.lt.u32 	%p3, %r18, 2;
	@%p3 bra 	$L__BB5_7;
$L__BB5_4:
	shr.u32 	%r10, %r18, 1;
	setp.ge.u32 	%p4, %r1, %r10;
	@%p4 bra 	$L__BB5_6;
	shl.b32 	%r15, %r10, 3;
	add.s32 	%r16, %r8, %r15;
	ld.shared.f64 	%fd7, [%r16];
	ld.shared.f64 	%fd8, [%r8];
	add.f64 	%fd9, %fd7, %fd8;
	st.shared.f64 	[%r8], %fd9;
$L__BB5_6:
	bar.sync 	0;
	setp.gt.u32 	%p5, %r18, 3;
	mov.u32 	%r18, %r10;
	@%p5 bra 	$L__BB5_4;
$L__BB5_7:
	setp.ne.s32 	%p6, %r1, 0;
	@%p6 bra 	$L__BB5_9;
	ld.shared.f64 	%fd10, [_ZZ13reduction_f64E1s];
	cvta.to.global.u64 	%rd6, %rd3;
	mul.wide.u32 	%rd7, %r2, 8;
	add.s64 	%rd8, %rd6, %rd7;
	st.global.f64 	[%rd8], %fd10;
$L__BB5_9:
	ret;

}
	// .globl	gemv_global_f32
.visible .entry gemv_global_f32(
	.param .u64 .ptr .align 1 gemv_global_f32_param_0,
	.param .u64 .ptr .align 1 gemv_global_f32_param_1,
	.param .u64 .ptr .align 1 gemv_global_f32_param_2,
	.param .u32 gemv_global_f32_param_3,
	.param .u32 gemv_global_f32_param_4
)
{
	.reg .pred 	%p<11>;
	.reg .b32 	%r<38>;
	.reg .b32 	%f<112>;
	.reg .b64 	%rd<31>;

	ld.param.u64 	%rd11, [gemv_global_f32_param_0];
	ld.param.u64 	%rd12, [gemv_global_f32_param_1];
	ld.param.u64 	%rd10, [gemv_global_f32_param_2];
	ld.param.u32 	%r24, [gemv_global_f32_param_3];
	ld.param.u32 	%r23, [gemv_global_f32_param_4];
	cvta.to.global.u64 	%rd1, %rd12;
	cvta.to.global.u64 	%rd2, %rd11;
	mov.u32 	%r25, %ctaid.x;
	mov.u32 	%r26, %ntid.x;
	mov.u32 	%r27, %tid.x;
	mad.lo.s32 	%r1, %r25, %r26, %r27;
	setp.ge.s32 	%p1, %r1, %r24;
	@%p1 bra 	$L__BB6_15;
	setp.lt.s32 	%p2, %r23, 1;
	mov.f32 	%f111, 0f00000000;
	@%p2 bra 	$L__BB6_14;
	mul.lo.s32 	%r2, %r23, %r1;
	and.b32  	%r3, %r23, 15;
	setp.lt.u32 	%p3, %r23, 16;
	mov.f32 	%f111, 0f00000000;
	mov.b32 	%r34, 0;
	@%p3 bra 	$L__BB6_5;
	and.b32  	%r34, %r23, 2147483632;
	neg.s32 	%r32, %r34;
	add.s64 	%rd3, %rd2, 32;
	add.s64 	%rd29, %rd1, 32;
	mov.f32 	%f111, 0f00000000;
	mov.u32 	%r31, %r2;
$L__BB6_4:
	.pragma "nounroll";
	mul.wide.s32 	%rd13, %r31, 4;
	add.s64 	%rd14, %rd3, %rd13;
	ld.global.f32 	%f18, [%rd14+-32];
	ld.global.f32 	%f19, [%rd29+-32];
	fma.rn.f32 	%f20, %f18, %f19, %f111;
	ld.global.f32 	%f21, [%rd14+-28];
	ld.global.f32 	%f22, [%rd29+-28];
	fma.rn.f32 	%f23, %f21, %f22, %f20;
	ld.global.f32 	%f24, [%rd14+-24];
	ld.global.f32 	%f25, [%rd29+-24];
	fma.rn.f32 	%f26, %f24, %f25, %f23;
	ld.global.f32 	%f27, [%rd14+-20];
	ld.global.f32 	%f28, [%rd29+-20];
	fma.rn.f32 	%f29, %f27, %f28, %f26;
	ld.global.f32 	%f30, [%rd14+-16];
	ld.global.f32 	%f31, [%rd29+-16];
	fma.rn.f32 	%f32, %f30, %f31, %f29;
	ld.global.f32 	%f33, [%rd14+-12];
	ld.global.f32 	%f34, [%rd29+-12];
	fma.rn.f32 	%f35, %f33, %f34, %f32;
	ld.global.f32 	%f36, [%rd14+-8];
	ld.global.f32 	%f37, [%rd29+-8];
	fma.rn.f32 	%f38, %f36, %f37, %f35;
	ld.global.f32 	%f39, [%rd14+-4];
	ld.global.f32 	%f40, [%rd29+-4];
	fma.rn.f32 	%f41, %f39, %f40, %f38;
	ld.global.f32 	%f42, [%rd14];
	ld.global.f32 	%f43, [%rd29];
	fma.rn.f32 	%f44, %f42, %f43, %f41;
	ld.global.f32 	%f45, [%rd14+4];
	ld.global.f32 	%f46, [%rd29+4];
	fma.rn.f32 	%f47, %f45, %f46, %f44;
	ld.global.f32 	%f48, [%rd14+8];
	ld.global.f32 	%f49, [%rd29+8];
	fma.rn.f32 	%f50, %f48, %f49, %f47;
	ld.global.f32 	%f51, [%rd14+12];
	ld.global.f32 	%f52, [%rd29+12];
	fma.rn.f32 	%f53, %f51, %f52, %f50;
	ld.global.f32 	%f54, [%rd14+16];
	ld.global.f32 	%f55, [%rd29+16];
	fma.rn.f32 	%f56, %f54, %f55, %f53;
	ld.global.f32 	%f57, [%rd14+20];
	ld.global.f32 	%f58, [%rd29+20];
	fma.rn.f32 	%f59, %f57, %f58, %f56;
	ld.global.f32 	%f60, [%rd14+24];
	ld.global.f32 	%f61, [%rd29+24];
	fma.rn.f32 	%f62, %f60, %f61, %f59;
	ld.global.f32 	%f63, [%rd14+28];
	ld.global.f32 	%f64, [%rd29+28];
	fma.rn.f32 	%f111, %f63, %f64, %f62;
	add.s32 	%r32, %r32, 16;
	add.s32 	%r31, %r31, 16;
	add.s64 	%rd29, %rd29, 64;
	setp.ne.s32 	%p4, %r32, 0;
	@%p4 bra 	$L__BB6_4;
$L__BB6_5:
	setp.eq.s32 	%p5, %r3, 0;
	@%p5 bra 	$L__BB6_14;
	and.b32  	%r11, %r23, 7;
	setp.lt.u32 	%p6, %r3, 8;
	@%p6 bra 	$L__BB6_8;
	add.s32 	%r29, %r34, %r2;
	mul.wide.s32 	%rd15, %r29, 4;
	add.s64 	%rd16, %rd2, %rd15;
	ld.global.f32 	%f66, [%rd16];
	mul.wide.u32 	%rd17, %r34, 4;
	add.s64 	%rd18, %rd1, %rd17;
	ld.global.f32 	%f67, [%rd18];
	fma.rn.f32 	%f68, %f66, %f67, %f111;
	ld.global.f32 	%f69, [%rd16+4];
	ld.global.f32 	%f70, [%rd18+4];
	fma.rn.f32 	%f71, %f69, %f70, %f68;
	ld.global.f32 	%f72, [%rd16+8];
	ld.global.f32 	%f73, [%rd18+8];
	fma.rn.f32 	%f74, %f72, %f73, %f71;
	ld.global.f32 	%f75, [%rd16+12];
	ld.global.f32 	%f76, [%rd18+12];
	fma.rn.f32 	%f77, %f75, %f76, %f74;
	ld.global.f32 	%f78, [%rd16+16];
	ld.global.f32 	%f79, [%rd18+16];
	fma.rn.f32 	%f80, %f78, %f79, %f77;
	ld.global.f32 	%f81, [%rd16+20];
	ld.global.f32 	%f82, [%rd18+20];
	fma.rn.f32 	%f83, %f81, %f82, %f80;
	ld.global.f32 	%f84, [%rd16+24];
	ld.global.f32 	%f85, [%rd18+24];
	fma.rn.f32 	%f86, %f84, %f85, %f83;
	ld.global.f32 	%f87, [%rd16+28];
	ld.global.f32 	%f88, [%rd18+28];
	fma.rn.f32 	%f111, %f87, %f88, %f86;
	add.s32 	%r34, %r34, 8;
$L__BB6_8:
	setp.eq.s32 	%p7, %r11, 0;
	@%p7 bra 	$L__BB6_14;
	and.b32  	%r14, %r23, 3;
	setp.lt.u32 	%p8, %r11, 4;
	@%p8 bra 	$L__BB6_11;
	add.s32 	%r30, %r34, %r2;
	mul.wide.s32 	%rd19, %r30, 4;
	add.s64 	%rd20, %rd2, %rd19;
	ld.global.f32 	%f90, [%rd20];
	mul.wide.u32 	%rd21, %r34, 4;
	add.s64 	%rd22, %rd1, %rd21;
	ld.global.f32 	%f91, [%rd22];
	fma.rn.f32 	%f92, %f90, %f91, %f111;
	ld.global.f32 	%f93, [%rd20+4];
	ld.global.f32 	%f94, [%rd22+4];
	fma.rn.f32 	%f95, %f93, %f94, %f92;
	ld.global.f32 	%f96, [%rd20+8];
	ld.global.f32 	%f97, [%rd22+8];
	fma.rn.f32 	%f98, %f96, %f97, %f95;
	ld.global.f32 	%f99, [%rd20+12];
	ld.global.f32 	%f100, [%rd22+12];
	fma.rn.f32 	%f111, %f99, %f100, %f98;
	add.s32 	%r34, %r34, 4;
$L__BB6_11:
	setp.eq.s32 	%p9, %r14, 0;
	@%p9 bra 	$L__BB6_14;
	mul.wide.u32 	%rd23, %r34, 4;
	add.s64 	%rd30, %rd1, %rd23;
	add.s32 	%r37, %r34, %r2;
	neg.s32 	%r36, %r14;
$L__BB6_13:
	.pragma "nounroll";
	mul.wide.s32 	%rd24, %r37, 4;
	add.s64 	%rd25, %rd2, %rd24;
	ld.global.f32 	%f101, [%rd25];
	ld.global.f32 	%f102, [%rd30];
	fma.rn.f32 	%f111, %f101, %f102, %f111;
	add.s64 	%rd30, %rd30, 4;
	add.s32 	%r37, %r37, 1;
	add.s32 	%r36, %r36, 1;
	setp.ne.s32 	%p10, %r36, 0;
	@%p10 bra 	$L__BB6_13;
$L__BB6_14:
	cvta.to.global.u64 	%rd26, %rd10;
	mul.wide.s32 	%rd27, %r1, 4;
	add.s64 	%rd28, %rd26, %rd27;
	st.global.f32 	[%rd28], %f111;
$L__BB6_15:
	ret;

}
	// .globl	gemv_global_f64
.visible .entry gemv_global_f64(
	.param .u64 .ptr .align 1 gemv_global_f64_param_0,
	.param .u64 .ptr .align 1 gemv_global_f64_param_1,
	.param .u64 .ptr .align 1 gemv_global_f64_param_2,
	.param .u32 gemv_global_f64_param_3,
	.param .u32 gemv_global_f64_param_4
)
{
	.reg .pred 	%p<11>;
	.reg .b32 	%r<38>;
	.reg .b64 	%rd<31>;
	.reg .b64 	%fd<112>;

	ld.param.u64 	%rd11, [gemv_global_f64_param_0];
	ld.param.u64 	%rd12, [gemv_global_f64_param_1];
	ld.param.u64 	%rd10, [gemv_global_f64_param_2];
	ld.param.u32 	%r24, [gemv_global_f64_param_3];
	ld.param.u32 	%r23, [gemv_global_f64_param_4];
	cvta.to.global.u64 	%rd1, %rd12;
	cvta.to.global.u64 	%rd2, %rd11;
	mov.u32 	%r25, %ctaid.x;
	mov.u32 	%r26, %ntid.x;
	mov.u32 	%r27, %tid.x;
	mad.lo.s32 	%r1, %r25, %r26, %r27;
	setp.ge.s32 	%p1, %r1, %r24;
	@%p1 bra 	$L__BB7_15;
	setp.lt.s32 	%p2, %r23, 1;
	mov.f64 	%fd111, 0d0000000000000000;
	@%p2 bra 	$L__BB7_14;
	mul.lo.s32 	%r2, %r23, %r1;
	and.b32  	%r3, %r23, 15;
	setp.lt.u32 	%p3, %r23, 16;
	mov.f64 	%fd111, 0d0000000000000000;
	mov.b32 	%r34, 0;
	@%p3 bra 	$L__BB7_5;
	and.b32  	%r34, %r23, 2147483632;
	neg.s32 	%r32, %r34;
	add.s64 	%rd3, %rd2, 64;
	add.s64 	%rd29, %rd1, 64;
	mov.f64 	%fd111, 0d0000000000000000;
	mov.u32 	%r31, %r2;
$L__BB7_4:
	.pragma "nounroll";
	mul.wide.s32 	%rd13, %r31, 8;
	add.s64 	%rd14, %rd3, %rd13;
	ld.global.f64 	%fd18, [%rd14+-64];
	ld.global.f64 	%fd19, [%rd29+-64];
	fma.rn.f64 	%fd20, %fd18, %fd19, %fd111;
	ld.global.f64 	%fd21, [%rd14+-56];
	ld.global.f64 	%fd22, [%rd29+-56];
	fma.rn.f64 	%fd23, %fd21, %fd22, %fd20;
	ld.global.f64 	%fd24, [%rd14+-48];
	ld.global.f64 	%fd25, [%rd29+-48];
	fma.rn.f64 	%fd26, %fd24, %fd25, %fd23;
	ld.global.f64 	%fd27, [%rd14+-40];
	ld.global.f64 	%fd28, [%rd29+-40];
	fma.rn.f64 	%fd29, %fd27, %fd28, %fd26;
	ld.global.f64 	%fd30, [%rd14+-32];
	ld.global.f64 	%fd31, [%rd29+-32];
	fma.rn.f64 	%fd32, %fd30, %fd31, %fd29;
	ld.global.f64 	%fd33, [%rd14+-24];
	ld.global.f64 	%fd34, [%rd29+-24];
	fma.rn.f64 	%fd35, %fd33, %fd34, %fd32;
	ld.global.f64 	%fd36, [%rd14+-16];
	ld.global.f64 	%fd37, [%rd29+-16];
	fma.rn.f64 	%fd38, %fd36, %fd37, %fd35;
	ld.global.f64 	%fd39, [%rd14+-8];
	ld.global.f64 	%fd40, [%rd29+-8];
	fma.rn.f64 	%fd41, %fd39, %fd40, %fd38;
	ld.global.f64 	%fd42, [%rd14];
	ld.global.f64 	%fd43, [%rd29];
	fma.rn.f64 	%fd44, %fd42, %fd43, %fd41;
	ld.global.f64 	%fd45, [%rd14+8];
	ld.global.f64 	%fd46, [%rd29+8];
	fma.rn.f64 	%fd47, %fd45, %fd46, %fd44;
	ld.global.f64 	%fd48, [%rd14+16];
	ld.global.f64 	%fd49, [%rd29+16];
	fma.rn.f64 	%fd50, %fd48, %fd49, %fd47;
	ld.global.f64 	%fd51, [%rd14+24];
	ld.global.f64 	%fd52, [%rd29+24];
	fma.rn.f64 	%fd53, %fd51, %fd52, %fd50;
	ld.global.f64 	%fd54, [%rd14+32];
	ld.global.f64 	%fd55, [%rd29+32];
	fma.rn.f64 	%fd56, %fd54, %fd55, %fd53;
	ld.global.f64 	%fd57, [%rd14+40];
	ld.global.f64 	%fd58, [%rd29+40];
	fma.rn.f64 	%fd59, %fd57, %fd58, %fd56;
	ld.global.f64 	%fd60, [%rd14+48];
	ld.global.f64 	%fd61, [%rd29+48];
	fma.rn.f64 	%fd62, %fd60, %fd61, %fd59;
	ld.global.f64 	%fd63, [%rd14+56];
	ld.global.f64 	%fd64, [%rd29+56];
	fma.rn.f64 	%fd111, %fd63, %fd64, %fd62;
	add.s32 	%r32, %r32, 16;
	add.s32 	%r31, %r31, 16;
	add.s64 	%rd29, %rd29, 128;
	setp.ne.s32 	%p4, %r32, 0;
	@%p4 bra 	$L__BB7_4;
$L__BB7_5:
	setp.eq.s32 	%p5, %r3, 0;
	@%p5 bra 	$L__BB7_14;
	and.b32  	%r11, %r23, 7;
	setp.lt.u32 	%p6, %r3, 8;
	@%p6 bra 	$L__BB7_8;
	add.s32 	%r29, %r34, %r2;
	mul.wide.s32 	%rd15, %r29, 8;
	add.s64 	%rd16, %rd2, %rd15;
	ld.global.f64 	%fd66, [%rd16];
	mul.wide.u32 	%rd17, %r34, 8;
	add.s64 	%rd18, %rd1, %rd17;
	ld.global.f64 	%fd67, [%rd18];
	fma.rn.f64 	%fd68, %fd66, %fd67, %fd111;
	ld.global.f64 	%fd69, [%rd16+8];
	ld.global.f64 	%fd70, [%rd18+8];
	fma.rn.f64 	%fd71, %fd69, %fd70, %fd68;
	ld.global.f64 	%fd72, [%rd16+16];
	ld.global.f64 	%fd73, [%rd18+16];
	fma.rn.f64 	%fd74, %fd72, %fd73, %fd71;
	ld.global.f64 	%fd75, [%rd16+24];
	ld.global.f64 	%fd76, [%rd18+24];
	fma.rn.f64 	%fd77, %fd75, %fd76, %fd74;
	ld.global.f64 	%fd78, [%rd16+32];
	ld.global.f64 	%fd79, [%rd18+32];
	fma.rn.f64 	%fd80, %fd78, %fd79, %fd77;
	ld.global.f64 	%fd81, [%rd16+40];
	ld.global.f64 	%fd82, [%rd18+40];
	fma.rn.f64 	%fd83, %fd81, %fd82, %fd80;
	ld.global.f64 	%fd84, [%rd16+48];
	ld.global.f64 	%fd85, [%rd18+48];
	fma.rn.f64 	%fd86, %fd84, %fd85, %fd83;
	ld.global.f64 	%fd87, [%rd16+56];
	ld.global.f64 	%fd88, [%rd18+56];
	fma.rn.f64 	%fd111, %fd87, %fd88, %fd86;
	add.s32 	%r34, %r34, 8;
$L__BB7_8:
	setp.eq.s32 	%p7, %r11, 0;
	@%p7 bra 	$L__BB7_14;
	and.b32  	%r14, %r23, 3;
	setp.lt.u32 	%p8, %r11, 4;
	@%p8 bra 	$L__BB7_11;
	add.s32 	%r30, %r34, %r2;
	mul.wide.s32 	%rd19, %r30, 8;
	add.s64 	%rd20, %rd2, %rd19;
	ld.global.f64 	%fd90, [%rd20];
	mul.wide.u32 	%rd21, %r34, 8;
	add.s64 	%rd22, %rd1, %rd21;
	ld.global.f64 	%fd91, [%rd22];
	fma.rn.f64 	%fd92, %fd90, %fd91, %fd111;
	ld.global.f64 	%fd93, [%rd20+8];
	ld.global.f64 	%fd94, [%rd22+8];
	fma.rn.f64 	%fd95, %fd93, %fd94, %fd92;
	ld.global.f64 	%fd96, [%rd20+16];
	ld.global.f64 	%fd97, [%rd22+16];
	fma.rn.f64 	%fd98, %fd96, %fd97, %fd95;
	ld.global.f64 	%fd99, [%rd20+24];
	ld.global.f64 	%fd100, [%rd22+24];
	fma.rn.f64 	%fd111, %fd99, %fd100, %fd98;
	add.s32 	%r34, %r34, 4;
$L__BB7_11:
	setp.eq.s32 	%p9, %r14, 0;
	@%p9 bra 	$L__BB7_14;
	mul.wide.u32 	%rd23, %r34, 8;
	add.s64 	%rd30, %rd1, %rd23;
	add.s32 	%r37, %r34, %r2;
	neg.s32 	%r36, %r14;
$L__BB7_13:
	.pragma "nounroll";
	mul.wide.s32 	%rd24, %r37, 8;
	add.s64 	%rd25, %rd2, %rd24;
	ld.global.f64 	%fd101, [%rd25];
	ld.global.f64 	%fd102, [%rd30];
	fma.rn.f64 	%fd111, %fd101, %fd102, %fd111;
	add.s64 	%rd30, %rd30, 8;
	add.s32 	%r37, %r37, 1;
	add.s32 	%r36, %r36, 1;
	setp.ne.s32 	%p10, %r36, 0;
	@%p10 bra 	$L__BB7_13;
$L__BB7_14:
	cvta.to.global.u64 	%rd26, %rd10;
	mul.wide.s32 	%rd27, %r1, 8;
	add.s64 	%rd28, %rd26, %rd27;
	st.global.f64 	[%rd28], %fd111;
$L__BB7_15:
	ret;

}
	// .globl	gemv_shared_f32
.visible .entry gemv_shared_f32(
	.param .u64 .ptr .align 1 gemv_shared_f32_param_0,
	.param .u64 .ptr .align 1 gemv_shared_f32_param_1,
	.param .u64 .ptr .align 1 gemv_shared_f32_param_2,
	.param .u32 gemv_shared_f32_param_3,
	.param .u32 gemv_shared_f32_param_4
)
{
	.reg .pred 	%p<8>;
	.reg .b32 	%r<20>;
	.reg .b32 	%f<14>;
	.reg .b64 	%rd<13>;
	// demoted variable
	.shared .align 4 .b8 _ZZ15gemv_shared_f32E1s[1024];
	ld.param.u64 	%rd3, [gemv_shared_f32_param_0];
	ld.param.u64 	%rd4, [gemv_shared_f32_param_1];
	ld.param.u64 	%rd5, [gemv_shared_f32_param_2];
	ld.param.u32 	%r12, [gemv_shared_f32_param_3];
	ld.param.u32 	%r11, [gemv_shared_f32_param_4];
	mov.u32 	%r1, %ctaid.x;
	setp.ge.s32 	%p1, %r1, %r12;
	@%p1 bra 	$L__BB8_10;
	mov.u32 	%r2, %tid.x;
	setp.ge.s32 	%p2, %r2, %r11;
	mov.f32 	%f13, 0f00000000;
	@%p2 bra 	$L__BB8_4;
	mul.lo.s32 	%r3, %r11, %r1;
	mov.u32 	%r4, %ntid.x;
	cvta.to.global.u64 	%rd1, %rd3;
	cvta.to.global.u64 	%rd2, %rd4;
	mov.f32 	%f13, 0f00000000;
	mov.u32 	%r18, %r2;
$L__BB8_3:
	add.s32 	%r13, %r18, %r3;
	mul.wide.s32 	%rd6, %r13, 4;
	add.s64 	%rd7, %rd1, %rd6;
	ld.global.f32 	%f6, [%rd7];
	mul.wide.s32 	%rd8, %r18, 4;
	add.s64 	%rd9, %rd2, %rd8;
	ld.global.f32 	%f7, [%rd9];
	fma.rn.f32 	%f13, %f6, %f7, %f13;
	add.s32 	%r18, %r18, %r4;
	setp.lt.s32 	%p3, %r18, %r11;
	@%p3 bra 	$L__BB8_3;
$L__BB8_4:
	shl.b32 	%r14, %r2, 2;
	mov.u32 	%r15, _ZZ15gemv_shared_f32E1s;
	add.s32 	%r7, %r15, %r14;
	st.shared.f32 	[%r7], %f13;
	bar.sync 	0;
	mov.u32 	%r19, %ntid.x;
	setp.lt.u32 	%p4, %r19, 2;
	@%p4 bra 	$L__BB8_8;
$L__BB8_5:
	shr.u32 	%r10, %r19, 1;
	setp.ge.u32 	%p5, %r2, %r10;
	@%p5 bra 	$L__BB8_7;
	shl.b32 	%r16, %r10, 2;
	add.s32 	%r17, %r7, %r16;
	ld.shared.f32 	%f8, [%r17];
	ld.shared.f32 	%f9, [%r7];
	add.f32 	%f10, %f8, %f9;
	st.shared.f32 	[%r7], %f10;
$L__BB8_7:
	bar.sync 	0;
	setp.gt.u32 	%p6, %r19, 3;
	mov.u32 	%r19, %r10;
	@%p6 bra 	$L__BB8_5;
$L__BB8_8:
	setp.ne.s32 	%p7, %r2, 0;
	@%p7 bra 	$L__BB8_10;
	ld.shared.f32 	%f11, [_ZZ15gemv_shared_f32E1s];
	cvta.to.global.u64 	%rd10, %rd5;
	mul.wide.u32 	%rd11, %r1, 4;
	add.s64 	%rd12, %rd10, %rd11;
	st.global.f32 	[%rd12], %f11;
$L__BB8_10:
	ret;

}
	// .globl	gemv_shared_f64
.visible .entry gemv_shared_f64(
	.param .u64 .ptr .align 1 gemv_shared_f64_param_0,
	.param .u64 .ptr .align 1 gemv_shared_f64_param_1,
	.param .u64 .ptr .align 1 gemv_shared_f64_param_2,
	.param .u32 gemv_shared_f64_param_3,
	.param .u32 gemv_shared_f64_param_4
)
{
	.reg .pred 	%p<8>;
	.reg .b32 	%r<20>;
	.reg .b64 	%rd<13>;
	.reg .b64 	%fd<14>;
	// demoted variable
	.shared .align 8 .b8 _ZZ15gemv_shared_f64E1s[2048];
	ld.param.u64 	%rd3, [gemv_shared_f64_param_0];
	ld.param.u64 	%rd4, [gemv_shared_f64_param_1];
	ld.param.u64 	%rd5, [gemv_shared_f64_param_2];
	ld.param.u32 	%r12, [gemv_shared_f64_param_3];
	ld.param.u32 	%r11, [gemv_shared_f64_param_4];
	mov.u32 	%r1, %ctaid.x;
	setp.ge.s32 	%p1, %r1, %r12;
	@%p1 bra 	$L__BB9_10;
	mov.u32 	%r2, %tid.x;
	setp.ge.s32 	%p2, %r2, %r11;
	mov.f64 	%fd13, 0d0000000000000000;
	@%p2 bra 	$L__BB9_4;
	mul.lo.s32 	%r3, %r11, %r1;
	mov.u32 	%r4, %ntid.x;
	cvta.to.global.u64 	%rd1, %rd3;
	cvta.to.global.u64 	%rd2, %rd4;
	mov.f64 	%fd13, 0d0000000000000000;
	mov.u32 	%r18, %r2;
$L__BB9_3:
	add.s32 	%r13, %r18, %r3;
	mul.wide.s32 	%rd6, %r13, 8;
	add.s64 	%rd7, %rd1, %rd6;
	ld.global.f64 	%fd6, [%rd7];
	mul.wide.s32 	%rd8, %r18, 8;
	add.s64 	%rd9, %rd2, %rd8;
	ld.global.f64 	%fd7, [%rd9];
	fma.rn.f64 	%fd13, %fd6, %fd7, %fd13;
	add.s32 	%r18, %r18, %r4;
	setp.lt.s32 	%p3, %r18, %r11;
	@%p3 bra 	$L__BB9_3;
$L__BB9_4:
	shl.b32 	%r14, %r2, 3;
	mov.u32 	%r15, _ZZ15gemv_shared_f64E1s;
	add.s32 	%r7, %r15, %r14;
	st.shared.f64 	[%r7], %fd13;
	bar.sync 	0;
	mov.u32 	%r19, %ntid.x;
	setp.lt.u32 	%p4, %r19, 2;
	@%p4 bra 	$L__BB9_8;
$L__BB9_5:
	shr.u32 	%r10, %r19, 1;
	setp.ge.u32 	%p5, %r2, %r10;
	@%p5 bra 	$L__BB9_7;
	shl.b32 	%r16, %r10, 3;
	add.s32 	%r17, %r7, %r16;
	ld.shared.f64 	%fd8, [%r17];
	ld.shared.f64 	%fd9, [%r7];
	add.f64 	%fd10, %fd8, %fd9;
	st.shared.f64 	[%r7], %fd10;
$L__BB9_7:
	bar.sync 	0;
	setp.gt.u32 	%p6, %r19, 3;
	mov.u32 	%r19, %r10;
	@%p6 bra 	$L__BB9_5;
$L__BB9_8:
	setp.ne.s32 	%p7, %r2, 0;
	@%p7 bra 	$L__BB9_10;
	ld.shared.f64 	%fd11, [_ZZ15gemv_shared_f64E1s];
	cvta.to.global.u64 	%rd10, %rd5;
	mul.wide.u32 	%rd11, %r1, 8;
	add.s64 	%rd12, %rd10, %rd11;
	st.global.f64 	[%rd12], %fd11;
$L__BB9_10:
	ret;

}
	// .globl	matmul_global_f32
.visible .entry matmul_global_f32(
	.param .u64 .ptr .align 1 matmul_global_f32_param_0,
	.param .u64 .ptr .align 1 matmul_global_f32_param_1,
	.param .u64 .ptr .align 1 matmul_global_f32_param_2,
	.param .u32 matmul_global_f32_param_3,
	.param .u32 matmul_global_f32_param_4,
	.param .u32 matmul_global_f32_param_5
)
{
	.reg .pred 	%p<13>;
	.reg .b32 	%r<41>;
	.reg .b32 	%f<68>;
	.reg .b64 	%rd<53>;

	ld.param.u64 	%rd7, [matmul_global_f32_param_0];
	ld.param.u64 	%rd8, [matmul_global_f32_param_1];
	ld.param.u64 	%rd6, [matmul_global_f32_param_2];
	ld.param.u32 	%r20, [matmul_global_f32_param_3];
	ld.param.u32 	%r18, [matmul_global_f32_param_4];
	ld.param.u32 	%r19, [matmul_global_f32_param_5];
	cvta.to.global.u64 	%rd1, %rd8;
	cvta.to.global.u64 	%rd2, %rd7;
	mov.u32 	%r21, %ctaid.y;
	mov.u32 	%r22, %ntid.y;
	mov.u32 	%r23, %tid.y;
	mad.lo.s32 	%r1, %r21, %r22, %r23;
	mov.u32 	%r24, %ctaid.x;
	mov.u32 	%r25, %ntid.x;
	mov.u32 	%r26, %tid.x;
	mad.lo.s32 	%r2, %r24, %r25, %r26;
	setp.ge.s32 	%p1, %r1, %r20;
	setp.ge.s32 	%p2, %r2, %r18;
	or.pred  	%p3, %p1, %p2;
	@%p3 bra 	$L__BB10_14;
	setp.lt.s32 	%p4, %r19, 1;
	mov.f32 	%f67, 0f00000000;
	@%p4 bra 	$L__BB10_13;
	mul.lo.s32 	%r3, %r19, %r1;
	and.b32  	%r4, %r19, 7;
	setp.lt.u32 	%p5, %r19, 8;
	mov.f32 	%f67, 0f00000000;
	mov.b32 	%r39, 0;
	@%p5 bra 	$L__BB10_5;
	and.b32  	%r39, %r19, 2147483640;
	neg.s32 	%r37, %r39;
	shl.b32 	%r7, %r18, 3;
	mul.wide.u32 	%rd9, %r3, 4;
	add.s64 	%rd10, %rd9, %rd2;
	add.s64 	%rd52, %rd10, 16;
	mov.f32 	%f67, 0f00000000;
	mul.wide.s32 	%rd13, %r18, 4;
	mov.u32 	%r36, %r2;
$L__BB10_4:
	.pragma "nounroll";
	ld.global.f32 	%f17, [%rd52+-16];
	mul.wide.s32 	%rd11, %r36, 4;
	add.s64 	%rd12, %rd1, %rd11;
	ld.global.f32 	%f18, [%rd12];
	fma.rn.f32 	%f19, %f17, %f18, %f67;
	ld.global.f32 	%f20, [%rd52+-12];
	add.s64 	%rd14, %rd12, %rd13;
	ld.global.f32 	%f21, [%rd14];
	fma.rn.f32 	%f22, %f20, %f21, %f19;
	ld.global.f32 	%f23, [%rd52+-8];
	add.s64 	%rd15, %rd14, %rd13;
	ld.global.f32 	%f24, [%rd15];
	fma.rn.f32 	%f25, %f23, %f24, %f22;
	ld.global.f32 	%f26, [%rd52+-4];
	add.s64 	%rd16, %rd15, %rd13;
	ld.global.f32 	%f27, [%rd16];
	fma.rn.f32 	%f28, %f26, %f27, %f25;
	ld.global.f32 	%f29, [%rd52];
	add.s64 	%rd17, %rd16, %rd13;
	ld.global.f32 	%f30, [%rd17];
	fma.rn.f32 	%f31, %f29, %f30, %f28;
	ld.global.f32 	%f32, [%rd52+4];
	add.s64 	%rd18, %rd17, %rd13;
	ld.global.f32 	%f33, [%rd18];
	fma.rn.f32 	%f34, %f32, %f33, %f31;
	ld.global.f32 	%f35, [%rd52+8];
	add.s64 	%rd19, %rd18, %rd13;
	ld.global.f32 	%f36, [%rd19];
	fma.rn.f32 	%f37, %f35, %f36, %f34;
	ld.global.f32 	%f38, [%rd52+12];
	add.s64 	%rd20, %rd19, %rd13;
	ld.global.f32 	%f39, [%rd20];
	fma.rn.f32 	%f67, %f38, %f39, %f37;
	add.s32 	%r37, %r37, 8;
	add.s32 	%r36, %r36, %r7;
	add.s64 	%rd52, %rd52, 32;
	setp.ne.s32 	%p6, %r37, 0;
	@%p6 bra 	$L__BB10_4;
$L__BB10_5:
	setp.eq.s32 	%p7, %r4, 0;
	@%p7 bra 	$L__BB10_13;
	and.b32  	%r13, %r19, 3;
	setp.lt.u32 	%p8, %r4, 4;
	@%p8 bra 	$L__BB10_8;
	add.s32 	%r28, %r39, %r3;
	mul.wide.u32 	%rd21, %r28, 4;
	add.s64 	%rd22, %rd2, %rd21;
	ld.global.f32 	%f41, [%rd22];
	mad.lo.s32 	%r29, %r39, %r18, %r2;
	mul.wide.s32 	%rd23, %r29, 4;
	add.s64 	%rd24, %rd1, %rd23;
	ld.global.f32 	%f42, [%rd24];
	fma.rn.f32 	%f43, %f41, %f42, %f67;
	cvt.u64.u32 	%rd25, %r3;
	cvt.u64.u32 	%rd26, %r39;
	add.s64 	%rd27, %rd26, %rd25;
	shl.b64 	%rd28, %rd27, 2;
	add.s64 	%rd29, %rd2, %rd28;
	ld.global.f32 	%f44, [%rd29+4];
	mul.wide.s32 	%rd30, %r18, 4;
	add.s64 	%rd31, %rd24, %rd30;
	ld.global.f32 	%f45, [%rd31];
	fma.rn.f32 	%f46, %f44, %f45, %f43;
	ld.global.f32 	%f47, [%rd29+8];
	add.s64 	%rd32, %rd31, %rd30;
	ld.global.f32 	%f48, [%rd32];
	fma.rn.f32 	%f49, %f47, %f48, %f46;
	ld.global.f32 	%f50, [%rd29+12];
	add.s64 	%rd33, %rd32, %rd30;
	ld.global.f32 	%f51, [%rd33];
	fma.rn.f32 	%f67, %f50, %f51, %f49;
	add.s32 	%r39, %r39, 4;
$L__BB10_8:
	setp.eq.s32 	%p9, %r13, 0;
	@%p9 bra 	$L__BB10_13;
	setp.eq.s32 	%p10, %r13, 1;
	@%p10 bra 	$L__BB10_11;
	add.s32 	%r30, %r39, %r3;
	mul.wide.u32 	%rd34, %r30, 4;
	add.s64 	%rd35, %rd2, %rd34;
	ld.global.f32 	%f53, [%rd35];
	mad.lo.s32 	%r31, %r39, %r18, %r2;
	mul.wide.s32 	%rd36, %r31, 4;
	add.s64 	%rd37, %rd1, %rd36;
	ld.global.f32 	%f54, [%rd37];
	fma.rn.f32 	%f55, %f53, %f54, %f67;
	cvt.u64.u32 	%rd38, %r3;
	cvt.u64.u32 	%rd39, %r39;
	add.s64 	%rd40, %rd39, %rd38;
	shl.b64 	%rd41, %rd40, 2;
	add.s64 	%rd42, %rd2, %rd41;
	ld.global.f32 	%f56, [%rd42+4];
	mul.wide.s32 	%rd43, %r18, 4;
	add.s64 	%rd44, %rd37, %rd43;
	ld.global.f32 	%f57, [%rd44];
	fma.rn.f32 	%f67, %f56, %f57, %f55;
	add.s32 	%r39, %r39, 2;
$L__BB10_11:
	and.b32  	%r32, %r19, 1;
	setp.eq.b32 	%p11, %r32, 1;
	not.pred 	%p12, %p11;
	@%p12 bra 	$L__BB10_13;
	add.s32 	%r33, %r39, %r3;
	mul.wide.u32 	%rd45, %r33, 4;
	add.s64 	%rd46, %rd2, %rd45;
	ld.global.f32 	%f58, [%rd46];
	mad.lo.s32 	%r34, %r39, %r18, %r2;
	mul.wide.s32 	%rd47, %r34, 4;
	add.s64 	%rd48, %rd1, %rd47;
	ld.global.f32 	%f59, [%rd48];
	fma.rn.f32 	%f67, %f58, %f59, %f67;
$L__BB10_13:
	mad.lo.s32 	%r35, %r18, %r1, %r2;
	cvta.to.global.u64 	%rd49, %rd6;
	mul.wide.s32 	%rd50, %r35, 4;
	add.s64 	%rd51, %rd49, %rd50;
	st.global.f32 	[%rd51], %f67;
$L__BB10_14:
	ret;

}
	// .globl	matmul_global_f64
.visible .entry matmul_global_f64(
	.param .u64 .ptr .align 1 matmul_global_f64_param_0,
	.param .u64 .ptr .align 1 matmul_global_f64_param_1,
	.param .u64 .ptr .align 1 matmul_global_f64_param_2,
	.param .u32 matmul_global_f64_param_3,
	.param .u32 matmul_global_f64_param_4,
	.param .u32 matmul_global_f64_param_5
)
{
	.reg .pred 	%p<13>;
	.reg .b32 	%r<41>;
	.reg .b64 	%rd<53>;
	.reg .b64 	%fd<68>;

	ld.param.u64 	%rd7, [matmul_global_f64_param_0];
	ld.param.u64 	%rd8, [matmul_global_f64_param_1];
	ld.param.u64 	%rd6, [matmul_global_f64_param_2];
	ld.param.u32 	%r20, [matmul_global_f64_param_3];
	ld.param.u32 	%r18, [matmul_global_f64_param_4];
	ld.param.u32 	%r19, [matmul_global_f64_param_5];
	cvta.to.global.u64 	%rd1, %rd8;
	cvta.to.global.u64 	%rd2, %rd7;
	mov.u32 	%r21, %ctaid.y;
	mov.u32 	%r22, %ntid.y;
	mov.u32 	%r23, %tid.y;
	mad.lo.s32 	%r1, %r21, %r22, %r23;
	mov.u32 	%r24, %ctaid.x;
	mov.u32 	%r25, %ntid.x;
	mov.u32 	%r26, %tid.x;
	mad.lo.s32 	%r2, %r24, %r25, %r26;
	setp.ge.s32 	%p1, %r1, %r20;
	setp.ge.s32 	%p2, %r2, %r18;
	or.pred  	%p3, %p1, %p2;
	@%p3 bra 	$L__BB11_14;
	setp.lt.s32 	%p4, %r19, 1;
	mov.f64 	%fd67, 0d0000000000000000;
	@%p4 bra 	$L__BB11_13;
	mul.lo.s32 	%r3, %r19, %r1;
	and.b32  	%r4, %r19, 7;
	setp.lt.u32 	%p5, %r19, 8;
	mov.f64 	%fd67, 0d0000000000000000;
	mov.b32 	%r39, 0;
	@%p5 bra 	$L__BB11_5;
	and.b32  	%r39, %r19, 2147483640;
	neg.s32 	%r37, %r39;
	shl.b32 	%r7, %r18, 3;
	mul.wide.u32 	%rd9, %r3, 8;
	add.s64 	%rd10, %rd9, %rd2;
	add.s64 	%rd52, %rd10, 32;
	mov.f64 	%fd67, 0d0000000000000000;
	mul.wide.s32 	%rd13, %r18, 8;
	mov.u32 	%r36, %r2;
$L__BB11_4:
	.pragma "nounroll";
	ld.global.f64 	%fd17, [%rd52+-32];
	mul.wide.s32 	%rd11, %r36, 8;
	add.s64 	%rd12, %rd1, %rd11;
	ld.global.f64 	%fd18, [%rd12];
	fma.rn.f64 	%fd19, %fd17, %fd18, %fd67;
	ld.global.f64 	%fd20, [%rd52+-24];
	add.s64 	%rd14, %rd12, %rd13;
	ld.global.f64 	%fd21, [%rd14];
	fma.rn.f64 	%fd22, %fd20, %fd21, %fd19;
	ld.global.f64 	%fd23, [%rd52+-16];
	add.s64 	%rd15, %rd14, %rd13;
	ld.global.f64 	%fd24, [%rd15];
	fma.rn.f64 	%fd25, %fd23, %fd24, %fd22;
	ld.global.f64 	%fd26, [%rd52+-8];
	add.s64 	%rd16, %rd15, %rd13;
	ld.global.f64 	%fd27, [%rd16];
	fma.rn.f64 	%fd28, %fd26, %fd27, %fd25;
	ld.global.f64 	%fd29, [%rd52];
	add.s64 	%rd17, %rd16, %rd13;
	ld.global.f64 	%fd30, [%rd17];
	fma.rn.f64 	%fd31, %fd29, %fd30, %fd28;
	ld.global.f64 	%fd32, [%rd52+8];
	add.s64 	%rd18, %rd17, %rd13;
	ld.global.f64 	%fd33, [%rd18];
	fma.rn.f64 	%fd34, %fd32, %fd33, %fd31;
	ld.global.f64 	%fd35, [%rd52+16];
	add.s64 	%rd19, %rd18, %rd13;
	ld.global.f64 	%fd36, [%rd19];
	fma.rn.f64 	%fd37, %fd35, %fd36, %fd34;
	ld.global.f64 	%fd38, [%rd52+24];
	add.s64 	%rd20, %rd19, %rd13;
	ld.global.f64 	%fd39, [%rd20];
	fma.rn.f64 	%fd67, %fd38, %fd39, %fd37;
	add.s32 	%r37, %r37, 8;
	add.s32 	%r36, %r36, %r7;
	add.s64 	%rd52, %rd52, 64;
	setp.ne.s32 	%p6, %r37, 0;
	@%p6 bra 	$L__BB11_4;
$L__BB11_5:
	setp.eq.s32 	%p7, %r4, 0;
	@%p7 bra 	$L__BB11_13;
	and.b32  	%r13, %r19, 3;
	setp.lt.u32 	%p8, %r4, 4;
	@%p8 bra 	$L__BB11_8;
	add.s32 	%r28, %r39, %r3;
	mul.wide.u32 	%rd21, %r28, 8;
	add.s64 	%rd22, %rd2, %rd21;
	ld.global.f64 	%fd41, [%rd22];
	mad.lo.s32 	%r29, %r39, %r18, %r2;
	mul.wide.s32 	%rd23, %r29, 8;
	add.s64 	%rd24, %rd1, %rd23;
	ld.global.f64 	%fd42, [%rd24];
	fma.rn.f64 	%fd43, %fd41, %fd42, %fd67;
	cvt.u64.u32 	%rd25, %r3;
	cvt.u64.u32 	%rd26, %r39;
	add.s64 	%rd27, %rd26, %rd25;
	shl.b64 	%rd28, %rd27, 3;
	add.s64 	%rd29, %rd2, %rd28;
	ld.global.f64 	%fd44, [%rd29+8];
	mul.wide.s32 	%rd30, %r18, 8;
	add.s64 	%rd31, %rd24, %rd30;
	ld.global.f64 	%fd45, [%rd31];
	fma.rn.f64 	%fd46, %fd44, %fd45, %fd43;
	ld.global.f64 	%fd47, [%rd29+16];
	add.s64 	%rd32, %rd31, %rd30;
	ld.global.f64 	%fd48, [%rd32];
	fma.rn.f64 	%fd49, %fd47, %fd48, %fd46;
	ld.global.f64 	%fd50, [%rd29+24];
	add.s64 	%rd33, %rd32, %rd30;
	ld.global.f64 	%fd51, [%rd33];
	fma.rn.f64 	%fd67, %fd50, %fd51, %fd49;
	add.s32 	%r39, %r39, 4;
$L__BB11_8:
	setp.eq.s32 	%p9, %r13, 0;
	@%p9 bra 	$L__BB11_13;
	setp.eq.s32 	%p10, %r13, 1;
	@%p10 bra 	$L__BB11_11;
	add.s32 	%r30, %r39, %r3;
	mul.wide.u32 	%rd34, %r30, 8;
	add.s64 	%rd35, %rd2, %rd34;
	ld.global.f64 	%fd53, [%rd35];
	mad.lo.s32 	%r31, %r39, %r18, %r2;
	mul.wide.s32 	%rd36, %r31, 8;
	add.s64 	%rd37, %rd1, %rd36;
	ld.global.f64 	%fd54, [%rd37];
	fma.rn.f64 	%fd55, %fd53, %fd54, %fd67;
	cvt.u64.u32 	%rd38, %r3;
	cvt.u64.u32 	%rd39, %r39;
	add.s64 	%rd40, %rd39, %rd38;
	shl.b64 	%rd41, %rd40, 3;
	add.s64 	%rd42, %rd2, %rd41;
	ld.global.f64 	%fd56, [%rd42+8];
	mul.wide.s32 	%rd43, %r18, 8;
	add.s64 	%rd44, %rd37, %rd43;
	ld.global.f64 	%fd57, [%rd44];
	fma.rn.f64 	%fd67, %fd56, %fd57, %fd55;
	add.s32 	%r39, %r39, 2;
$L__BB11_11:
	and.b32  	%r32, %r19, 1;
	setp.eq.b32 	%p11, %r32, 1;
	not.pred 	%p12, %p11;
	@%p12 bra 	$L__BB11_13;
	add.s32 	%r33, %r39, %r3;
	mul.wide.u32 	%rd45, %r33, 8;
	add.s64 	%rd46, %rd2, %rd45;
	ld.global.f64 	%fd58, [%rd46];
	mad.lo.s32 	%r34, %r39, %r18, %r2;
	mul.wide.s32 	%rd47, %r34, 8;
	add.s64 	%rd48, %rd1, %rd47;
	ld.global.f64 	%fd59, [%rd48];
	fma.rn.f64 	%fd67, %fd58, %fd59, %fd67;
$L__BB11_13:
	mad.lo.s32 	%r35, %r18, %r1, %r2;
	cvta.to.global.u64 	%rd49, %rd6;
	mul.wide.s32 	%rd50, %r35, 8;
	add.s64 	%rd51, %rd49, %rd50;
	st.global.f64 	[%rd51], %fd67;
$L__BB11_14:
	ret;

}
	// .globl	matmul_shared_f32
.visible .entry matmul_shared_f32(
	.param .u64 .ptr .align 1 matmul_shared_f32_param_0,
	.param .u64 .ptr .align 1 matmul_shared_f32_param_1,
	.param .u64 .ptr .align 1 matmul_shared_f32_param_2,
	.param .u32 matmul_shared_f32_param_3,
	.param .u32 matmul_shared_f32_param_4,
	.param .u32 matmul_shared_f32_param_5
)
{
	.reg .pred 	%p<26>;
	.reg .b32 	%r<63>;
	.reg .b32 	%f<181>;
	.reg .b64 	%rd<20>;
	// demoted variable
	.shared .align 4 .b8 _ZZ17matmul_shared_f32E2As[1024];
	// demoted variable
	.shared .align 4 .b8 _ZZ17matmul_shared_f32E2Bs[1024];
	ld.param.u64 	%rd5, [matmul_shared_f32_param_0];
	ld.param.u64 	%rd6, [matmul_shared_f32_param_1];
	ld.param.u32 	%r33, [matmul_shared_f32_param_3];
	ld.param.u32 	%r34, [matmul_shared_f32_param_4];
	ld.param.u32 	%r35, [matmul_shared_f32_param_5];
	cvta.to.global.u64 	%rd1, %rd6;
	cvta.to.global.u64 	%rd2, %rd5;
	mov.u32 	%r36, %ctaid.y;
	shl.b32 	%r37, %r36, 4;
	mov.u32 	%r1, %tid.y;
	add.s32 	%r2, %r37, %r1;
	mov.u32 	%r38, %ctaid.x;
	shl.b32 	%r3, %r38, 4;
	mov.u32 	%r4, %tid.x;
	add.s32 	%r5, %r3, %r4;
	setp.lt.s32 	%p1, %r35, 1;
	mov.f32 	%f180, 0f00000000;
	@%p1 bra 	$L__BB12_19;
	add.s32 	%r6, %r35, 15;
	mul.lo.s32 	%r7, %r35, %r2;
	shl.b32 	%r40, %r1, 6;
	mov.u32 	%r41, _ZZ17matmul_shared_f32E2As;
	add.s32 	%r8, %r41, %r40;
	shl.b32 	%r42, %r4, 2;
	add.s32 	%r9, %r8, %r42;
	mov.u32 	%r43, _ZZ17matmul_shared_f32E2Bs;
	add.s32 	%r11, %r43, %r42;
	add.s32 	%r10, %r11, %r40;
	setp.lt.u32 	%p2, %r35, 17;
	mov.f32 	%f180, 0f00000000;
	mov.b32 	%r62, 0;
	@%p2 bra 	$L__BB12_13;
	shr.u32 	%r44, %r6, 4;
	and.b32  	%r45, %r44, 134217726;
	neg.s32 	%r61, %r45;
	add.s32 	%r46, %r1, 16;
	mad.lo.s32 	%r47, %r34, %r46, %r4;
	add.s32 	%r59, %r47, %r3;
	shl.b32 	%r14, %r34, 5;
	mad.lo.s32 	%r48, %r1, %r34, %r4;
	add.s32 	%r58, %r48, %r3;
	add.s32 	%r56, %r4, %r7;
	mov.f32 	%f180, 0f00000000;
	mov.u32 	%r57, %r4;
	mov.u32 	%r60, %r1;
$L__BB12_3:
	setp.ge.s32 	%p3, %r2, %r33;
	setp.ge.s32 	%p4, %r57, %r35;
	mul.wide.s32 	%rd7, %r56, 4;
	add.s64 	%rd3, %rd2, %rd7;
	mov.f32 	%f172, 0f00000000;
	or.pred  	%p5, %p3, %p4;
	@%p5 bra 	$L__BB12_5;
	ld.global.nc.f32 	%f172, [%rd3];
$L__BB12_5:
	setp.ge.s32 	%p6, %r5, %r34;
	st.shared.f32 	[%r9], %f172;
	setp.ge.s32 	%p7, %r60, %r35;
	mov.f32 	%f173, 0f00000000;
	or.pred  	%p8, %p6, %p7;
	@%p8 bra 	$L__BB12_7;
	mul.wide.s32 	%rd8, %r58, 4;
	add.s64 	%rd9, %rd1, %rd8;
	ld.global.nc.f32 	%f173, [%rd9];
$L__BB12_7:
	st.shared.f32 	[%r10], %f173;
	bar.sync 	0;
	ld.shared.f32 	%f27, [%r8];
	ld.shared.f32 	%f28, [%r11];
	fma.rn.f32 	%f29, %f27, %f28, %f180;
	ld.shared.f32 	%f30, [%r8+4];
	ld.shared.f32 	%f31, [%r11+64];
	fma.rn.f32 	%f32, %f30, %f31, %f29;
	ld.shared.f32 	%f33, [%r8+8];
	ld.shared.f32 	%f34, [%r11+128];
	fma.rn.f32 	%f35, %f33, %f34, %f32;
	ld.shared.f32 	%f36, [%r8+12];
	ld.shared.f32 	%f37, [%r11+192];
	fma.rn.f32 	%f38, %f36, %f37, %f35;
	ld.shared.f32 	%f39, [%r8+16];
	ld.shared.f32 	%f40, [%r11+256];
	fma.rn.f32 	%f41, %f39, %f40, %f38;
	ld.shared.f32 	%f42, [%r8+20];
	ld.shared.f32 	%f43, [%r11+320];
	fma.rn.f32 	%f44, %f42, %f43, %f41;
	ld.shared.f32 	%f45, [%r8+24];
	ld.shared.f32 	%f46, [%r11+384];
	fma.rn.f32 	%f47, %f45, %f46, %f44;
	ld.shared.f32 	%f48, [%r8+28];
	ld.shared.f32 	%f49, [%r11+448];
	fma.rn.f32 	%f50, %f48, %f49, %f47;
	ld.shared.f32 	%f51, [%r8+32];
	ld.shared.f32 	%f52, [%r11+512];
	fma.rn.f32 	%f53, %f51, %f52, %f50;
	ld.shared.f32 	%f54, [%r8+36];
	ld.shared.f32 	%f55, [%r11+576];
	fma.rn.f32 	%f56, %f54, %f55, %f53;
	ld.shared.f32 	%f57, [%r8+40];
	ld.shared.f32 	%f58, [%r11+640];
	fma.rn.f32 	%f59, %f57, %f58, %f56;
	ld.shared.f32 	%f60, [%r8+44];
	ld.shared.f32 	%f61, [%r11+704];
	fma.rn.f32 	%f62, %f60, %f61, %f59;
	ld.shared.f32 	%f63, [%r8+48];
	ld.shared.f32 	%f64, [%r11+768];
	fma.rn.f32 	%f65, %f63, %f64, %f62;
	ld.shared.f32 	%f66, [%r8+52];
	ld.shared.f32 	%f67, [%r11+832];
	fma.rn.f32 	%f68, %f66, %f67, %f65;
	ld.shared.f32 	%f69, [%r8+56];
	ld.shared.f32 	%f70, [%r11+896];
	fma.rn.f32 	%f71, %f69, %f70, %f68;
	ld.shared.f32 	%f72, [%r8+60];
	ld.shared.f32 	%f73, [%r11+960];
	fma.rn.f32 	%f6, %f72, %f73, %f71;
	bar.sync 	0;
	add.s32 	%r49, %r57, 16;
	setp.ge.s32 	%p10, %r49, %r35;
	mov.f32 	%f174, 0f00000000;
	or.pred  	%p11, %p3, %p10;
	@%p11 bra 	$L__BB12_9;
	ld.global.nc.f32 	%f174, [%rd3+64];
$L__BB12_9:
	st.shared.f32 	[%r9], %f174;
	add.s32 	%r50, %r60, 16;
	setp.ge.s32 	%p13, %r50, %r35;
	mov.f32 	%f175, 0f00000000;
	or.pred  	%p14, %p6, %p13;
	@%p14 bra 	$L__BB12_11;
	mul.wide.s32 	%rd10, %r59, 4;
	add.s64 	%rd11, %rd1, %rd10;
	ld.global.nc.f32 	%f175, [%rd11];
$L__BB12_11:
	st.shared.f32 	[%r10], %f175;
	bar.sync 	0;
	ld.shared.f32 	%f75, [%r8];
	ld.shared.f32 	%f76, [%r11];
	fma.rn.f32 	%f77, %f75, %f76, %f6;
	ld.shared.f32 	%f78, [%r8+4];
	ld.shared.f32 	%f79, [%r11+64];
	fma.rn.f32 	%f80, %f78, %f79, %f77;
	ld.shared.f32 	%f81, [%r8+8];
	ld.shared.f32 	%f82, [%r11+128];
	fma.rn.f32 	%f83, %f81, %f82, %f80;
	ld.shared.f32 	%f84, [%r8+12];
	ld.shared.f32 	%f85, [%r11+192];
	fma.rn.f32 	%f86, %f84, %f85, %f83;
	ld.shared.f32 	%f87, [%r8+16];
	ld.shared.f32 	%f88, [%r11+256];
	fma.rn.f32 	%f89, %f87, %f88, %f86;
	ld.shared.f32 	%f90, [%r8+20];
	ld.shared.f32 	%f91, [%r11+320];
	fma.rn.f32 	%f92, %f90, %f91, %f89;
	ld.shared.f32 	%f93, [%r8+24];
	ld.shared.f32 	%f94, [%r11+384];
	fma.rn.f32 	%f95, %f93, %f94, %f92;
	ld.shared.f32 	%f96, [%r8+28];
	ld.shared.f32 	%f97, [%r11+448];
	fma.rn.f32 	%f98, %f96, %f97, %f95;
	ld.shared.f32 	%f99, [%r8+32];
	ld.shared.f32 	%f100, [%r11+512];
	fma.rn.f32 	%f101, %f99, %f100, %f98;
	ld.shared.f32 	%f102, [%r8+36];
	ld.shared.f32 	%f103, [%r11+576];
	fma.rn.f32 	%f104, %f102, %f103, %f101;
	ld.shared.f32 	%f105, [%r8+40];
	ld.shared.f32 	%f106, [%r11+640];
	fma.rn.f32 	%f107, %f105, %f106, %f104;
	ld.shared.f32 	%f108, [%r8+44];
	ld.shared.f32 	%f109, [%r11+704];
	fma.rn.f32 	%f110, %f108, %f109, %f107;
	ld.shared.f32 	%f111, [%r8+48];
	ld.shared.f32 	%f112, [%r11+768];
	fma.rn.f32 	%f113, %f111, %f112, %f110;
	ld.shared.f32 	%f114, [%r8+52];
	ld.shared.f32 	%f115, [%r11+832];
	fma.rn.f32 	%f116, %f114, %f115, %f113;
	ld.shared.f32 	%f117, [%r8+56];
	ld.shared.f32 	%f118, [%r11+896];
	fma.rn.f32 	%f119, %f117, %f118, %f116;
	ld.shared.f32 	%f120, [%r8+60];
	ld.shared.f32 	%f121, [%r11+960];
	fma.rn.f32 	%f180, %f120, %f121, %f119;
	bar.sync 	0;
	add.s32 	%r61, %r61, 2;
	add.s32 	%r60, %r60, 32;
	add.s32 	%r59, %r59, %r14;
	add.s32 	%r58, %r58, %r14;
	add.s32 	%r57, %r57, 32;
	add.s32 	%r56, %r56, 32;
	setp.ne.s32 	%p15, %r61, 0;
	@%p15 bra 	$L__BB12_3;
	and.b32  	%r62, %r6, 2147483616;
$L__BB12_13:
	and.b32  	%r51, %r6, 16;
	setp.eq.s32 	%p16, %r51, 0;
	@%p16 bra 	$L__BB12_19;
	setp.ge.s32 	%p17, %r2, %r33;
	add.s32 	%r52, %r62, %r4;
	add.s32 	%r32, %r62, %r1;
	setp.ge.s32 	%p18, %r52, %r35;
	mov.f32 	%f178, 0f00000000;
	or.pred  	%p19, %p17, %p18;
	@%p19 bra 	$L__BB12_16;
	add.s32 	%r53, %r52, %r7;
	mul.wide.s32 	%rd12, %r53, 4;
	add.s64 	%rd13, %rd2, %rd12;
	ld.global.nc.f32 	%f178, [%rd13];
$L__BB12_16:
	setp.ge.s32 	%p20, %r5, %r34;
	st.shared.f32 	[%r9], %f178;
	setp.ge.s32 	%p21, %r32, %r35;
	mov.f32 	%f179, 0f00000000;
	or.pred  	%p22, %p20, %p21;
	@%p22 bra 	$L__BB12_18;
	mad.lo.s32 	%r54, %r32, %r34, %r5;
	mul.wide.s32 	%rd14, %r54, 4;
	add.s64 	%rd15, %rd1, %rd14;
	ld.global.nc.f32 	%f179, [%rd15];
$L__BB12_18:
	st.shared.f32 	[%r10], %f179;
	bar.sync 	0;
	ld.shared.f32 	%f124, [%r8];
	ld.shared.f32 	%f125, [%r11];
	fma.rn.f32 	%f126, %f124, %f125, %f180;
	ld.shared.f32 	%f127, [%r8+4];
	ld.shared.f32 	%f128, [%r11+64];
	fma.rn.f32 	%f129, %f127, %f128, %f126;
	ld.shared.f32 	%f130, [%r8+8];
	ld.shared.f32 	%f131, [%r11+128];
	fma.rn.f32 	%f132, %f130, %f131, %f129;
	ld.shared.f32 	%f133, [%r8+12];
	ld.shared.f32 	%f134, [%r11+192];
	fma.rn.f32 	%f135, %f133, %f134, %f132;
	ld.shared.f32 	%f136, [%r8+16];
	ld.shared.f32 	%f137, [%r11+256];
	fma.rn.f32 	%f138, %f136, %f137, %f135;
	ld.shared.f32 	%f139, [%r8+20];
	ld.shared.f32 	%f140, [%r11+320];
	fma.rn.f32 	%f141, %f139, %f140, %f138;
	ld.shared.f32 	%f142, [%r8+24];
	ld.shared.f32 	%f143, [%r11+384];
	fma.rn.f32 	%f144, %f142, %f143, %f141;
	ld.shared.f32 	%f145, [%r8+28];
	ld.shared.f32 	%f146, [%r11+448];
	fma.rn.f32 	%f147, %f145, %f146, %f144;
	ld.shared.f32 	%f148, [%r8+32];
	ld.shared.f32 	%f149, [%r11+512];
	fma.rn.f32 	%f150, %f148, %f149, %f147;
	ld.shared.f32 	%f151, [%r8+36];
	ld.shared.f32 	%f152, [%r11+576];
	fma.rn.f32 	%f153, %f151, %f152, %f150;
	ld.shared.f32 	%f154, [%r8+40];
	ld.shared.f32 	%f155, [%r11+640];
	fma.rn.f32 	%f156, %f154, %f155, %f153;
	ld.shared.f32 	%f157, [%r8+44];
	ld.shared.f32 	%f158, [%r11+704];
	fma.rn.f32 	%f159, %f157, %f158, %f156;
	ld.shared.f32 	%f160, [%r8+48];
	ld.shared.f32 	%f161, [%r11+768];
	fma.rn.f32 	%f162, %f160, %f161, %f159;
	ld.shared.f32 	%f163, [%r8+52];
	ld.shared.f32 	%f164, [%r11+832];
	fma.rn.f32 	%f165, %f163, %f164, %f162;
	ld.shared.f32 	%f166, [%r8+56];
	ld.shared.f32 	%f167, [%r11+896];
	fma.rn.f32 	%f168, %f166, %f167, %f165;
	ld.shared.f32 	%f169, [%r8+60];
	ld.shared.f32 	%f170, [%r11+960];
	fma.rn.f32 	%f180, %f169, %f170, %f168;
	bar.sync 	0;
$L__BB12_19:
	setp.ge.s32 	%p23, %r2, %r33;
	setp.ge.s32 	%p24, %r5, %r34;
	or.pred  	%p25, %p23, %p24;
	@%p25 bra 	$L__BB12_21;
	ld.param.u64 	%rd19, [matmul_shared_f32_param_2];
	mad.lo.s32 	%r55, %r34, %r2, %r5;
	cvta.to.global.u64 	%rd16, %rd19;
	mul.wide.s32 	%rd17, %r55, 4;
	add.s64 	%rd18, %rd16, %rd17;
	st.global.f32 	[%rd18], %f180;
$L__BB12_21:
	ret;

}
	// .globl	matmul_shared_f64
.visible .entry matmul_shared_f64(
	.param .u64 .ptr .align 1 matmul_shared_f64_param_0,
	.param .u64 .ptr .align 1 matmul_shared_f64_param_1,
	.param .u64 .ptr .align 1 matmul_shared_f64_param_2,
	.param .u32 matmul_shared_f64_param_3,
	.param .u32 matmul_shared_f64_param_4,
	.param .u32 matmul_shared_f64_param_5
)
{
	.reg .pred 	%p<26>;
	.reg .b32 	%r<63>;
	.reg .b64 	%rd<22>;
	.reg .b64 	%fd<181>;
	// demoted variable
	.shared .align 8 .b8 _ZZ17matmul_shared_f64E2As[2048];
	// demoted variable
	.shared .align 8 .b8 _ZZ17matmul_shared_f64E2Bs[2048];
	ld.param.u64 	%rd4, [matmul_shared_f64_param_0];
	ld.param.u64 	%rd5, [matmul_shared_f64_param_1];
	ld.param.u32 	%r32, [matmul_shared_f64_param_3];
	ld.param.u32 	%r33, [matmul_shared_f64_param_4];
	ld.param.u32 	%r34, [matmul_shared_f64_param_5];
	cvta.to.global.u64 	%rd1, %rd5;
	cvta.to.global.u64 	%rd2, %rd4;
	mov.u32 	%r35, %ctaid.y;
	shl.b32 	%r36, %r35, 4;
	mov.u32 	%r1, %tid.y;
	add.s32 	%r2, %r36, %r1;
	mov.u32 	%r37, %ctaid.x;
	shl.b32 	%r3, %r37, 4;
	mov.u32 	%r4, %tid.x;
	add.s32 	%r5, %r3, %r4;
	setp.lt.s32 	%p1, %r34, 1;
	mov.f64 	%fd180, 0d0000000000000000;
	@%p1 bra 	$L__BB13_19;
	add.s32 	%r6, %r34, 15;
	mul.lo.s32 	%r7, %r34, %r2;
	shl.b32 	%r39, %r1, 7;
	mov.u32 	%r40, _ZZ17matmul_shared_f64E2As;
	add.s32 	%r8, %r40, %r39;
	shl.b32 	%r41, %r4, 3;
	add.s32 	%r9, %r8, %r41;
	mov.u32 	%r42, _ZZ17matmul_shared_f64E2Bs;
	add.s32 	%r11, %r42, %r41;
	add.s32 	%r10, %r11, %r39;
	setp.lt.u32 	%p2, %r34, 17;
	mov.f64 	%fd180, 0d0000000000000000;
	mov.b32 	%r62, 0;
	@%p2 bra 	$L__BB13_13;
	shr.u32 	%r43, %r6, 4;
	and.b32  	%r44, %r43, 134217726;
	neg.s32 	%r61, %r44;
	add.s32 	%r45, %r1, 16;
	mad.lo.s32 	%r46, %r33, %r45, %r4;
	add.s32 	%r59, %r46, %r3;
	mad.lo.s32 	%r47, %r1, %r33, %r4;
	add.s32 	%r58, %r47, %r3;
	add.s32 	%r56, %r4, %r7;
	mov.f64 	%fd180, 0d0000000000000000;
	mov.u32 	%r57, %r4;
	mov.u32 	%r60, %r1;
$L__BB13_3:
	setp.ge.s32 	%p3, %r2, %r32;
	setp.ge.s32 	%p4, %r57, %r34;
	mov.f64 	%fd172, 0d0000000000000000;
	or.pred  	%p5, %p3, %p4;
	@%p5 bra 	$L__BB13_5;
	mul.wide.s32 	%rd6, %r56, 8;
	add.s64 	%rd7, %rd2, %rd6;
	ld.global.nc.f64 	%fd172, [%rd7];
$L__BB13_5:
	setp.ge.s32 	%p6, %r5, %r33;
	st.shared.f64 	[%r9], %fd172;
	setp.ge.s32 	%p7, %r60, %r34;
	mov.f64 	%fd173, 0d0000000000000000;
	or.pred  	%p8, %p6, %p7;
	@%p8 bra 	$L__BB13_7;
	mul.wide.s32 	%rd8, %r58, 8;
	add.s64 	%rd9, %rd1, %rd8;
	ld.global.nc.f64 	%fd173, [%rd9];
$L__BB13_7:
	st.shared.f64 	[%r10], %fd173;
	bar.sync 	0;
	ld.shared.f64 	%fd27, [%r8];
	ld.shared.f64 	%fd28, [%r11];
	fma.rn.f64 	%fd29, %fd27, %fd28, %fd180;
	ld.shared.f64 	%fd30, [%r8+8];
	ld.shared.f64 	%fd31, [%r11+128];
	fma.rn.f64 	%fd32, %fd30, %fd31, %fd29;
	ld.shared.f64 	%fd33, [%r8+16];
	ld.shared.f64 	%fd34, [%r11+256];
	fma.rn.f64 	%fd35, %fd33, %fd34, %fd32;
	ld.shared.f64 	%fd36, [%r8+24];
	ld.shared.f64 	%fd37, [%r11+384];
	fma.rn.f64 	%fd38, %fd36, %fd37, %fd35;
	ld.shared.f64 	%fd39, [%r8+32];
	ld.shared.f64 	%fd40, [%r11+512];
	fma.rn.f64 	%fd41, %fd39, %fd40, %fd38;
	ld.shared.f64 	%fd42, [%r8+40];
	ld.shared.f64 	%fd43, [%r11+640];
	fma.rn.f64 	%fd44, %fd42, %fd43, %fd41;
	ld.shared.f64 	%fd45, [%r8+48];
	ld.shared.f64 	%fd46, [%r11+768];
	fma.rn.f64 	%fd47, %fd45, %fd46, %fd44;
	ld.shared.f64 	%fd48, [%r8+56];
	ld.shared.f64 	%fd49, [%r11+896];
	fma.rn.f64 	%fd50, %fd48, %fd49, %fd47;
	ld.shared.f64 	%fd51, [%r8+64];
	ld.shared.f64 	%fd52, [%r11+1024];
	fma.rn.f64 	%fd53, %fd51, %fd52, %fd50;
	ld.shared.f64 	%fd54, [%r8+72];
	ld.shared.f64 	%fd55, [%r11+1152];
	fma.rn.f64 	%fd56, %fd54, %fd55, %fd53;
	ld.shared.f64 	%fd57, [%r8+80];
	ld.shared.f64 	%fd58, [%r11+1280];
	fma.rn.f64 	%fd59, %fd57, %fd58, %fd56;
	ld.shared.f64 	%fd60, [%r8+88];
	ld.shared.f64 	%fd61, [%r11+1408];
	fma.rn.f64 	%fd62, %fd60, %fd61, %fd59;
	ld.shared.f64 	%fd63, [%r8+96];
	ld.shared.f64 	%fd64, [%r11+1536];
	fma.rn.f64 	%fd65, %fd63, %fd64, %fd62;
	ld.shared.f64 	%fd66, [%r8+104];
	ld.shared.f64 	%fd67, [%r11+1664];
	fma.rn.f64 	%fd68, %fd66, %fd67, %fd65;
	ld.shared.f64 	%fd69, [%r8+112];
	ld.shared.f64 	%fd70, [%r11+1792];
	fma.rn.f64 	%fd71, %fd69, %fd70, %fd68;
	ld.shared.f64 	%fd72, [%r8+120];
	ld.shared.f64 	%fd73, [%r11+1920];
	fma.rn.f64 	%fd6, %fd72, %fd73, %fd71;
	bar.sync 	0;
	add.s32 	%r48, %r57, 16;
	setp.ge.s32 	%p10, %r48, %r34;
	mov.f64 	%fd174, 0d0000000000000000;
	or.pred  	%p11, %p3, %p10;
	@%p11 bra 	$L__BB13_9;
	mul.wide.s32 	%rd10, %r56, 8;
	add.s64 	%rd11, %rd2, %rd10;
	ld.global.nc.f64 	%fd174, [%rd11+128];
$L__BB13_9:
	st.shared.f64 	[%r9], %fd174;
	add.s32 	%r49, %r60, 16;
	setp.ge.s32 	%p13, %r49, %r34;
	mov.f64 	%fd175, 0d0000000000000000;
	or.pred  	%p14, %p6, %p13;
	@%p14 bra 	$L__BB13_11;
	mul.wide.s32 	%rd12, %r59, 8;
	add.s64 	%rd13, %rd1, %rd12;
	ld.global.nc.f64 	%fd175, [%rd13];
$L__BB13_11:
	st.shared.f64 	[%r10], %fd175;
	bar.sync 	0;
	ld.shared.f64 	%fd75, [%r8];
	ld.shared.f64 	%fd76, [%r11];
	fma.rn.f64 	%fd77, %fd75, %fd76, %fd6;
	ld.shared.f64 	%fd78, [%r8+8];
	ld.shared.f64 	%fd79, [%r11+128];
	fma.rn.f64 	%fd80, %fd78, %fd79, %fd77;
	ld.shared.f64 	%fd81, [%r8+16];
	ld.shared.f64 	%fd82, [%r11+256];
	fma.rn.f64 	%fd83, %fd81, %fd82, %fd80;
	ld.shared.f64 	%fd84, [%r8+24];
	ld.shared.f64 	%fd85, [%r11+384];
	fma.rn.f64 	%fd86, %fd84, %fd85, %fd83;
	ld.shared.f64 	%fd87, [%r8+32];
	ld.shared.f64 	%fd88, [%r11+512];
	fma.rn.f64 	%fd89, %fd87, %fd88, %fd86;
	ld.shared.f64 	%fd90, [%r8+40];
	ld.shared.f64 	%fd91, [%r11+640];
	fma.rn.f64 	%fd92, %fd90, %fd91, %fd89;
	ld.shared.f64 	%fd93, [%r8+48];
	ld.shared.f64 	%fd94, [%r11+768];
	fma.rn.f64 	%fd95, %fd93, %fd94, %fd92;
	ld.shared.f64 	%fd96, [%r8+56];
	ld.shared.f64 	%fd97, [%r11+896];
	fma.rn.f64 	%fd98, %fd96, %fd97, %fd95;
	ld.shared.f64 	%fd99, [%r8+64];
	ld.shared.f64 	%fd100, [%r11+1024];
	fma.rn.f64 	%fd101, %fd99, %fd100, %fd98;
	ld.shared.f64 	%fd102, [%r8+72];
	ld.shared.f64 	%fd103, [%r11+1152];
	fma.rn.f64 	%fd104, %fd102, %fd103, %fd101;
	ld.shared.f64 	%fd105, [%r8+80];
	ld.shared.f64 	%fd106, [%r11+1280];
	fma.rn.f64 	%fd107, %fd105, %fd106, %fd104;
	ld.shared.f64 	%fd108, [%r8+88];
	ld.shared.f64 	%fd109, [%r11+1408];
	fma.rn.f64 	%fd110, %fd108, %fd109, %fd107;
	ld.shared.f64 	%fd111, [%r8+96];
	ld.shared.f64 	%fd112, [%r11+1536];
	fma.rn.f64 	%fd113, %fd111, %fd112, %fd110;
	ld.shared.f64 	%fd114, [%r8+104];
	ld.shared.f64 	%fd115, [%r11+1664];
	fma.rn.f64 	%fd116, %fd114, %fd115, %fd113;
	ld.shared.f64 	%fd117, [%r8+112];
	ld.shared.f64 	%fd118, [%r11+1792];
	fma.rn.f64 	%fd119, %fd117, %fd118, %fd116;
	ld.shared.f64 	%fd120, [%r8+120];
	ld.shared.f64 	%fd121, [%r11+1920];
	fma.rn.f64 	%fd180, %fd120, %fd121, %fd119;
	bar.sync 	0;
	add.s32 	%r61, %r61, 2;
	add.s32 	%r60, %r60, 32;
	shl.b32 	%r50, %r33, 5;
	add.s32 	%r59, %r59, %r50;
	add.s32 	%r58, %r58, %r50;
	add.s32 	%r57, %r57, 32;
	add.s32 	%r56, %r56, 32;
	setp.ne.s32 	%p15, %r61, 0;
	@%p15 bra 	$L__BB13_3;
	and.b32  	%r62, %r6, 2147483616;
$L__BB13_13:
	and.b32  	%r51, %r6, 16;
	setp.eq.s32 	%p16, %r51, 0;
	@%p16 bra 	$L__BB13_19;
	setp.ge.s32 	%p17, %r2, %r32;
	add.s32 	%r52, %r62, %r4;
	add.s32 	%r31, %r62, %r1;
	setp.ge.s32 	%p18, %r52, %r34;
	mov.f64 	%fd178, 0d0000000000000000;
	or.pred  	%p19, %p17, %p18;
	@%p19 bra 	$L__BB13_16;
	add.s32 	%r53, %r52, %r7;
	mul.wide.s32 	%rd14, %r53, 8;
	add.s64 	%rd15, %rd2, %rd14;
	ld.global.nc.f64 	%fd178, [%rd15];
$L__BB13_16:
	setp.ge.s32 	%p20, %r5, %r33;
	st.shared.f64 	[%r9], %fd178;
	setp.ge.s32 	%p21, %r31, %r34;
	mov.f64 	%fd179, 0d0000000000000000;
	or.pred  	%p22, %p20, %p21;
	@%p22 bra 	$L__BB13_18;
	mad.lo.s32 	%r54, %r31, %r33, %r5;
	mul.wide.s32 	%rd16, %r54, 8;
	add.s64 	%rd17, %rd1, %rd16;
	ld.global.nc.f64 	%fd179, [%rd17];
$L__BB13_18:
	st.shared.f64 	[%r10], %fd179;
	bar.sync 	0;
	ld.shared.f64 	%fd124, [%r8];
	ld.shared.f64 	%fd125, [%r11];
	fma.rn.f64 	%fd126, %fd124, %fd125, %fd180;
	ld.shared.f64 	%fd127, [%r8+8];
	ld.shared.f64 	%fd128, [%r11+128];
	fma.rn.f64 	%fd129, %fd127, %fd128, %fd126;
	ld.shared.f64 	%fd130, [%r8+16];
	ld.shared.f64 	%fd131, [%r11+256];
	fma.rn.f64 	%fd132, %fd130, %fd131, %fd129;
	ld.shared.f64 	%fd133, [%r8+24];
	ld.shared.f64 	%fd134, [%r11+384];
	fma.rn.f64 	%fd135, %fd133, %fd134, %fd132;
	ld.shared.f64 	%fd136, [%r8+32];
	ld.shared.f64 	%fd137, [%r11+512];
	fma.rn.f64 	%fd138, %fd136, %fd137, %fd135;
	ld.shared.f64 	%fd139, [%r8+40];
	ld.shared.f64 	%fd140, [%r11+640];
	fma.rn.f64 	%fd141, %fd139, %fd140, %fd138;
	ld.shared.f64 	%fd142, [%r8+48];
	ld.shared.f64 	%fd143, [%r11+768];
	fma.rn.f64 	%fd144, %fd142, %fd143, %fd141;
	ld.shared.f64 	%fd145, [%r8+56];
	ld.shared.f64 	%fd146, [%r11+896];
	fma.rn.f64 	%fd147, %fd145, %fd146, %fd144;
	ld.shared.f64 	%fd148, [%r8+64];
	ld.shared.f64 	%fd149, [%r11+1024];
	fma.rn.f64 	%fd150, %fd148, %fd149, %fd147;
	ld.shared.f64 	%fd151, [%r8+72];
	ld.shared.f64 	%fd152, [%r11+1152];
	fma.rn.f64 	%fd153, %fd151, %fd152, %fd150;
	ld.shared.f64 	%fd154, [%r8+80];
	ld.shared.f64 	%fd155, [%r11+1280];
	fma.rn.f64 	%fd156, %fd154, %fd155, %fd153;
	ld.shared.f64 	%fd157, [%r8+88];
	ld.shared.f64 	%fd158, [%r11+1408];
	fma.rn.f64 	%fd159, %fd157, %fd158, %fd156;
	ld.shared.f64 	%fd160, [%r8+96];
	ld.shared.f64 	%fd161, [%r11+1536];
	fma.rn.f64 	%fd162, %fd160, %fd161, %fd159;
	ld.shared.f64 	%fd163, [%r8+104];
	ld.shared.f64 	%fd164, [%r11+1664];
	fma.rn.f64 	%fd165, %fd163, %fd164, %fd162;
	ld.shared.f64 	%fd166, [%r8+112];
	ld.shared.f64 	%fd167, [%r11+1792];
	fma.rn.f64 	%fd168, %fd166, %fd167, %fd165;
	ld.shared.f64 	%fd169, [%r8+120];
	ld.shared.f64 	%fd170, [%r11+1920];
	fma.rn.f64 	%fd180, %fd169, %fd170, %fd168;
	bar.sync 	0;
$L__BB13_19:
	setp.ge.s32 	%p23, %r2, %r32;
	setp.ge.s32 	%p24, %r5, %r33;
	or.pred  	%p25, %p23, %p24;
	@%p25 bra 	$L__BB13_21;
	ld.param.u64 	%rd21, [matmul_shared_f64_param_2];
	mad.lo.s32 	%r55, %r33, %r2, %r5;
	cvta.to.global.u64 	%rd18, %rd21;
	mul.wide.s32 	%rd19, %r55, 8;
	add.s64 	%rd20, %rd18, %rd19;
	st.global.f64 	[%rd20], %fd180;
$L__BB13_21:
	ret;

}
	// .globl	_Z17scan_block_kernelIfEvPKT_PS0_S3_i
.visible .entry _Z17scan_block_kernelIfEvPKT_PS0_S3_i(
	.param .u64 .ptr .align 1 _Z17scan_block_kernelIfEvPKT_PS0_S3_i_param_0,
	.param .u64 .ptr .align 1 _Z17scan_block_kernelIfEvPKT_PS0_S3_i_param_1,
	.param .u64 .ptr .align 1 _Z17scan_block_kernelIfEvPKT_PS0_S3_i_param_2,
	.param .u32 _Z17scan_block_kernelIfEvPKT_PS0_S3_i_param_3
)
{
	.reg .pred 	%p<13>;
	.reg .b32 	%r<23>;
	.reg .b32 	%f<13>;
	.reg .b64 	%rd<13>;
	// demoted variable
	.shared .align 4 .b8 _ZZ17scan_block_kernelIfEvPKT_PS0_S3_iE1s[1024];
	ld.param.u64 	%rd1, [_Z17scan_block_kernelIfEvPKT_PS0_S3_i_param_0];
	ld.param.u64 	%rd2, [_Z17scan_block_kernelIfEvPKT_PS0_S3_i_param_1];
	ld.param.u64 	%rd3, [_Z17scan_block_kernelIfEvPKT_PS0_S3_i_param_2];
	ld.param.u32 	%r9, [_Z17scan_block_kernelIfEvPKT_PS0_S3_i_param_3];
	mov.u32 	%r1, %ctaid.x;
	mov.u32 	%r2, %ntid.x;
	mul.lo.s32 	%r3, %r1, %r2;
	sub.s32 	%r10, %r9, %r3;
	min.u32 	%r4, %r2, %r10;
	setp.eq.s32 	%p1, %r10, 0;
	@%p1 bra 	$L__BB14_14;
	mov.u32 	%r5, %tid.x;
	setp.ge.u32 	%p2, %r5, %r4;
	mov.f32 	%f11, 0f00000000;
	@%p2 bra 	$L__BB14_3;
	add.s32 	%r11, %r3, %r5;
	cvta.to.global.u64 	%rd4, %rd1;
	mul.wide.s32 	%rd5, %r11, 4;
	add.s64 	%rd6, %rd4, %rd5;
	ld.global.nc.f32 	%f11, [%rd6];
$L__BB14_3:
	shl.b32 	%r12, %r5, 2;
	mov.u32 	%r13, _ZZ17scan_block_kernelIfEvPKT_PS0_S3_iE1s;
	add.s32 	%r6, %r13, %r12;
	st.shared.f32 	[%r6], %f11;
	bar.sync 	0;
	setp.lt.u32 	%p3, %r2, 2;
	@%p3 bra 	$L__BB14_10;
	mov.b32 	%r22, 1;
$L__BB14_5:
	setp.lt.u32 	%p4, %r5, %r22;
	mov.f32 	%f12, 0f00000000;
	@%p4 bra 	$L__BB14_7;
	sub.s32 	%r15, %r5, %r22;
	shl.b32 	%r16, %r15, 2;
	add.s32 	%r18, %r13, %r16;
	ld.shared.f32 	%f12, [%r18];
$L__BB14_7:
	setp.ge.u32 	%p5, %r5, %r4;
	bar.sync 	0;
	setp.lt.u32 	%p6, %r5, %r22;
	or.pred  	%p7, %p5, %p6;
	@%p7 bra 	$L__BB14_9;
	ld.shared.f32 	%f7, [%r6];
	add.f32 	%f8, %f12, %f7;
	st.shared.f32 	[%r6], %f8;
$L__BB14_9:
	bar.sync 	0;
	shl.b32 	%r22, %r22, 1;
	setp.lt.u32 	%p8, %r22, %r2;
	@%p8 bra 	$L__BB14_5;
$L__BB14_10:
	setp.ge.u32 	%p9, %r5, %r4;
	@%p9 bra 	$L__BB14_12;
	ld.shared.f32 	%f9, [%r6];
	add.s32 	%r19, %r3, %r5;
	cvta.to.global.u64 	%rd7, %rd2;
	mul.wide.s32 	%rd8, %r19, 4;
	add.s64 	%rd9, %rd7, %rd8;
	st.global.f32 	[%rd9], %f9;
$L__BB14_12:
	setp.eq.s64 	%p10, %rd3, 0;
	add.s32 	%r20, %r4, -1;
	setp.ne.s32 	%p11, %r5, %r20;
	or.pred  	%p12, %p10, %p11;
	@%p12 bra 	$L__BB14_14;
	ld.shared.f32 	%f10, [%r6];
	cvta.to.global.u64 	%rd10, %rd3;
	mul.wide.u32 	%rd11, %r1, 4;
	add.s64 	%rd12, %rd10, %rd11;
	st.global.f32 	[%rd12], %f10;
$L__BB14_14:
	ret;

}
	// .globl	_Z17scan_block_kernelIdEvPKT_PS0_S3_i
.visible .entry _Z17scan_block_kernelIdEvPKT_PS0_S3_i(
	.param .u64 .ptr .align 1 _Z17scan_block_kernelIdEvPKT_PS0_S3_i_param_0,
	.param .u64 .ptr .align 1 _Z17scan_block_kernelIdEvPKT_PS0_S3_i_param_1,
	.param .u64 .ptr .align 1 _Z17scan_block_kernelIdEvPKT_PS0_S3_i_param_2,
	.param .u32 _Z17scan_block_kernelIdEvPKT_PS0_S3_i_param_3
)
{
	.reg .pred 	%p<13>;
	.reg .b32 	%r<23>;
	.reg .b64 	%rd<13>;
	.reg .b64 	%fd<13>;
	// demoted variable
	.shared .align 8 .b8 _ZZ17scan_block_kernelIdEvPKT_PS0_S3_iE1s[2048];
	ld.param.u64 	%rd1, [_Z17scan_block_kernelIdEvPKT_PS0_S3_i_param_0];
	ld.param.u64 	%rd2, [_Z17scan_block_kernelIdEvPKT_PS0_S3_i_param_1];
	ld.param.u64 	%rd3, [_Z17scan_block_kernelIdEvPKT_PS0_S3_i_param_2];
	ld.param.u32 	%r9, [_Z17scan_block_kernelIdEvPKT_PS0_S3_i_param_3];
	mov.u32 	%r1, %ctaid.x;
	mov.u32 	%r2, %ntid.x;
	mul.lo.s32 	%r3, %r1, %r2;
	sub.s32 	%r10, %r9, %r3;
	min.u32 	%r4, %r2, %r10;
	setp.eq.s32 	%p1, %r10, 0;
	@%p1 bra 	$L__BB15_14;
	mov.u32 	%r5, %tid.x;
	setp.ge.u32 	%p2, %r5, %r4;
	mov.f64 	%fd11, 0d0000000000000000;
	@%p2 bra 	$L__BB15_3;
	add.s32 	%r11, %r3, %r5;
	cvta.to.global.u64 	%rd4, %rd1;
	mul.wide.s32 	%rd5, %r11, 8;
	add.s64 	%rd6, %rd4, %rd5;
	ld.global.nc.f64 	%fd11, [%rd6];
$L__BB15_3:
	shl.b32 	%r12, %r5, 3;
	mov.u32 	%r13, _ZZ17scan_block_kernelIdEvPKT_PS0_S3_iE1s;
	add.s32 	%r6, %r13, %r12;
	st.shared.f64 	[%r6], %fd11;
	bar.sync 	0;
	setp.lt.u32 	%p3, %r2, 2;
	@%p3 bra 	$L__BB15_10;
	mov.b32 	%r22, 1;
$L__BB15_5:
	setp.lt.u32 	%p4, %r5, %r22;
	mov.f64 	%fd12, 0d0000000000000000;
	@%p4 bra 	$L__BB15_7;
	sub.s32 	%r15, %r5, %r22;
	shl.b32 	%r16, %r15, 3;
	add.s32 	%r18, %r13, %r16;
	ld.shared.f64 	%fd12, [%r18];
$L__BB15_7:
	setp.ge.u32 	%p5, %r5, %r4;
	bar.sync 	0;
	setp.lt.u32 	%p6, %r5, %r22;
	or.pred  	%p7, %p5, %p6;
	@%p7 bra 	$L__BB15_9;
	ld.shared.f64 	%fd7, [%r6];
	add.f64 	%fd8, %fd12, %fd7;
	st.shared.f64 	[%r6], %fd8;
$L__BB15_9:
	bar.sync 	0;
	shl.b32 	%r22, %r22, 1;
	setp.lt.u32 	%p8, %r22, %r2;
	@%p8 bra 	$L__BB15_5;
$L__BB15_10:
	setp.ge.u32 	%p9, %r5, %r4;
	@%p9 bra 	$L__BB15_12;
	ld.shared.f64 	%fd9, [%r6];
	add.s32 	%r19, %r3, %r5;
	cvta.to.global.u64 	%rd7, %rd2;
	mul.wide.s32 	%rd8, %r19, 8;
	add.s64 	%rd9, %rd7, %rd8;
	st.global.f64 	[%rd9], %fd9;
$L__BB15_12:
	setp.eq.s64 	%p10, %rd3, 0;
	add.s32 	%r20, %r4, -1;
	setp.ne.s32 	%p11, %r5, %r20;
	or.pred  	%p12, %p10, %p11;
	@%p12 bra 	$L__BB15_14;
	ld.shared.f64 	%fd10, [%r6];
	cvta.to.global.u64 	%rd10, %rd3;
	mul.wide.u32 	%rd11, %r1, 8;
	add.s64 	%rd12, %rd10, %rd11;
	st.global.f64 	[%rd12], %fd10;
$L__BB15_14:
	ret;

}
	// .globl	_Z23scan_add_offsets_kernelIfEvPT_PKS0_i
.visible .entry _Z23scan_add_offsets_kernelIfEvPT_PKS0_i(
	.param .u64 .ptr .align 1 _Z23scan_add_offsets_kernelIfEvPT_PKS0_i_param_0,
	.param .u64 .ptr .align 1 _Z23scan_add_offsets_kernelIfEvPT_PKS0_i_param_1,
	.param .u32 _Z23scan_add_offsets_kernelIfEvPT_PKS0_i_param_2
)
{
	.reg .pred 	%p<3>;
	.reg .b32 	%r<6>;
	.reg .b32 	%f<4>;
	.reg .b64 	%rd<9>;

	ld.param.u64 	%rd1, [_Z23scan_add_offsets_kernelIfEvPT_PKS0_i_param_0];
	ld.param.u64 	%rd2, [_Z23scan_add_offsets_kernelIfEvPT_PKS0_i_param_1];
	ld.param.u32 	%r3, [_Z23scan_add_offsets_kernelIfEvPT_PKS0_i_param_2];
	mov.u32 	%r1, %ctaid.x;
	setp.eq.s32 	%p1, %r1, 0;
	@%p1 bra 	$L__BB16_3;
	mov.u32 	%r4, %tid.x;
	mov.u32 	%r5, %ntid.x;
	mad.lo.s32 	%r2, %r1, %r5, %r4;
	setp.ge.s32 	%p2, %r2, %r3;
	@%p2 bra 	$L__BB16_3;
	cvta.to.global.u64 	%rd3, %rd2;
	mul.wide.u32 	%rd4, %r1, 4;
	add.s64 	%rd5, %rd3, %rd4;
	ld.global.nc.f32 	%f1, [%rd5];
	cvta.to.global.u64 	%rd6, %rd1;
	mul.wide.s32 	%rd7, %r2, 4;
	add.s64 	%rd8, %rd6, %rd7;
	ld.global.f32 	%f2, [%rd8];
	add.f32 	%f3, %f1, %f2;
	st.global.f32 	[%rd8], %f3;
$L__BB16_3:
	ret;

}
	// .globl	_Z23scan_add_offsets_kernelIdEvPT_PKS0_i
.visible .entry _Z23scan_add_offsets_kernelIdEvPT_PKS0_i(
	.param .u64 .ptr .align 1 _Z23scan_add_offsets_kernelIdEvPT_PKS0_i_param_0,
	.param .u64 .ptr .align 1 _Z23scan_add_offsets_kernelIdEvPT_PKS0_i_param_1,
	.param .u32 _Z23scan_add_offsets_kernelIdEvPT_PKS0_i_param_2
)
{
	.reg .pred 	%p<3>;
	.reg .b32 	%r<6>;
	.reg .b64 	%rd<9>;
	.reg .b64 	%fd<4>;

	ld.param.u64 	%rd1, [_Z23scan_add_offsets_kernelIdEvPT_PKS0_i_param_0];
	ld.param.u64 	%rd2, [_Z23scan_add_offsets_kernelIdEvPT_PKS0_i_param_1];
	ld.param.u32 	%r3, [_Z23scan_add_offsets_kernelIdEvPT_PKS0_i_param_2];
	mov.u32 	%r1, %ctaid.x;
	setp.eq.s32 	%p1, %r1, 0;
	@%p1 bra 	$L__BB17_3;
	mov.u32 	%r4, %tid.x;
	mov.u32 	%r5, %ntid.x;
	mad.lo.s32 	%r2, %r1, %r5, %r4;
	setp.ge.s32 	%p2, %r2, %r3;
	@%p2 bra 	$L__BB17_3;
	cvta.to.global.u64 	%rd3, %rd2;
	mul.wide.u32 	%rd4, %r1, 8;
	add.s64 	%rd5, %rd3, %rd4;
	ld.global.nc.f64 	%fd1, [%rd5];
	cvta.to.global.u64 	%rd6, %rd1;
	mul.wide.s32 	%rd7, %r2, 8;
	add.s64 	%rd8, %rd6, %rd7;
	ld.global.f64 	%fd2, [%rd8];
	add.f64 	%fd3, %fd1, %fd2;
	st.global.f64 	[%rd8], %fd3;
$L__BB17_3:
	ret;

}
	// .globl	spmv_csr_f32
.visible .entry spmv_csr_f32(
	.param .u64 .ptr .align 1 spmv_csr_f32_param_0,
	.param .u64 .ptr .align 1 spmv_csr_f32_param_1,
	.param .u64 .ptr .align 1 spmv_csr_f32_param_2,
	.param .u64 .ptr .align 1 spmv_csr_f32_param_3,
	.param .u64 .ptr .align 1 spmv_csr_f32_param_4,
	.param .u32 spmv_csr_f32_param_5
)
{
	.reg .pred 	%p<11>;
	.reg .b32 	%r<65>;
	.reg .b32 	%f<112>;
	.reg .b64 	%rd<87>;

	ld.param.u64 	%rd6, [spmv_csr_f32_param_0];
	ld.param.u64 	%rd8, [spmv_csr_f32_param_1];
	ld.param.u64 	%rd9, [spmv_csr_f32_param_2];
	ld.param.u64 	%rd10, [spmv_csr_f32_param_3];
	ld.param.u64 	%rd7, [spmv_csr_f32_param_4];
	ld.param.u32 	%r23, [spmv_csr_f32_param_5];
	cvta.to.global.u64 	%rd1, %rd10;
	cvta.to.global.u64 	%rd2, %rd8;
	cvta.to.global.u64 	%rd3, %rd9;
	mov.u32 	%r24, %ctaid.x;
	mov.u32 	%r25, %ntid.x;
	mov.u32 	%r26, %tid.x;
	mad.lo.s32 	%r1, %r24, %r25, %r26;
	setp.ge.s32 	%p1, %r1, %r23;
	@%p1 bra 	$L__BB18_15;
	cvta.to.global.u64 	%rd11, %rd6;
	mul.wide.s32 	%rd12, %r1, 4;
	add.s64 	%rd13, %rd11, %rd12;
	ld.global.u32 	%r60, [%rd13];
	ld.global.u32 	%r3, [%rd13+4];
	setp.ge.s32 	%p2, %r60, %r3;
	mov.f32 	%f111, 0f00000000;
	@%p2 bra 	$L__BB18_14;
	sub.s32 	%r4, %r3, %r60;
	and.b32  	%r5, %r4, 15;
	sub.s32 	%r27, %r60, %r3;
	setp.gt.u32 	%p3, %r27, -16;
	mov.f32 	%f111, 0f00000000;
	@%p3 bra 	$L__BB18_5;
	and.b32  	%r28, %r4, -16;
	neg.s32 	%r58, %r28;
	add.s64 	%rd4, %rd3, 32;
	add.s64 	%rd5, %rd2, 32;
	mov.f32 	%f111, 0f00000000;
$L__BB18_4:
	.pragma "nounroll";
	mul.wide.s32 	%rd14, %r60, 4;
	add.s64 	%rd15, %rd4, %rd14;
	add.s64 	%rd16, %rd5, %rd14;
	ld.global.f32 	%f18, [%rd15+-32];
	ld.global.u32 	%r29, [%rd16+-32];
	mul.wide.s32 	%rd17, %r29, 4;
	add.s64 	%rd18, %rd1, %rd17;
	ld.global.f32 	%f19, [%rd18];
	fma.rn.f32 	%f20, %f18, %f19, %f111;
	ld.global.f32 	%f21, [%rd15+-28];
	ld.global.u32 	%r30, [%rd16+-28];
	mul.wide.s32 	%rd19, %r30, 4;
	add.s64 	%rd20, %rd1, %rd19;
	ld.global.f32 	%f22, [%rd20];
	fma.rn.f32 	%f23, %f21, %f22, %f20;
	ld.global.f32 	%f24, [%rd15+-24];
	ld.global.u32 	%r31, [%rd16+-24];
	mul.wide.s32 	%rd21, %r31, 4;
	add.s64 	%rd22, %rd1, %rd21;
	ld.global.f32 	%f25, [%rd22];
	fma.rn.f32 	%f26, %f24, %f25, %f23;
	ld.global.f32 	%f27, [%rd15+-20];
	ld.global.u32 	%r32, [%rd16+-20];
	mul.wide.s32 	%rd23, %r32, 4;
	add.s64 	%rd24, %rd1, %rd23;
	ld.global.f32 	%f28, [%rd24];
	fma.rn.f32 	%f29, %f27, %f28, %f26;
	ld.global.f32 	%f30, [%rd15+-16];
	ld.global.u32 	%r33, [%rd16+-16];
	mul.wide.s32 	%rd25, %r33, 4;
	add.s64 	%rd26, %rd1, %rd25;
	ld.global.f32 	%f31, [%rd26];
	fma.rn.f32 	%f32, %f30, %f31, %f29;
	ld.global.f32 	%f33, [%rd15+-12];
	ld.global.u32 	%r34, [%rd16+-12];
	mul.wide.s32 	%rd27, %r34, 4;
	add.s64 	%rd28, %rd1, %rd27;
	ld.global.f32 	%f34, [%rd28];
	fma.rn.f32 	%f35, %f33, %f34, %f32;
	ld.global.f32 	%f36, [%rd15+-8];
	ld.global.u32 	%r35, [%rd16+-8];
	mul.wide.s32 	%rd29, %r35, 4;
	add.s64 	%rd30, %rd1, %rd29;
	ld.global.f32 	%f37, [%rd30];
	fma.rn.f32 	%f38, %f36, %f37, %f35;
	ld.global.f32 	%f39, [%rd15+-4];
	ld.global.u32 	%r36, [%rd16+-4];
	mul.wide.s32 	%rd31, %r36, 4;
	add.s64 	%rd32, %rd1, %rd31;
	ld.global.f32 	%f40, [%rd32];
	fma.rn.f32 	%f41, %f39, %f40, %f38;
	ld.global.f32 	%f42, [%rd15];
	ld.global.u32 	%r37, [%rd16];
	mul.wide.s32 	%rd33, %r37, 4;
	add.s64 	%rd34, %rd1, %rd33;
	ld.global.f32 	%f43, [%rd34];
	fma.rn.f32 	%f44, %f42, %f43, %f41;
	ld.global.f32 	%f45, [%rd15+4];
	ld.global.u32 	%r38, [%rd16+4];
	mul.wide.s32 	%rd35, %r38, 4;
	add.s64 	%rd36, %rd1, %rd35;
	ld.global.f32 	%f46, [%rd36];
	fma.rn.f32 	%f47, %f45, %f46, %f44;
	ld.global.f32 	%f48, [%rd15+8];
	ld.global.u32 	%r39, [%rd16+8];
	mul.wide.s32 	%rd37, %r39, 4;
	add.s64 	%rd38, %rd1, %rd37;
	ld.global.f32 	%f49, [%rd38];
	fma.rn.f32 	%f50, %f48, %f49, %f47;
	ld.global.f32 	%f51, [%rd15+12];
	ld.global.u32 	%r40, [%rd16+12];
	mul.wide.s32 	%rd39, %r40, 4;
	add.s64 	%rd40, %rd1, %rd39;
	ld.global.f32 	%f52, [%rd40];
	fma.rn.f32 	%f53, %f51, %f52, %f50;
	ld.global.f32 	%f54, [%rd15+16];
	ld.global.u32 	%r41, [%rd16+16];
	mul.wide.s32 	%rd41, %r41, 4;
	add.s64 	%rd42, %rd1, %rd41;
	ld.global.f32 	%f55, [%rd42];
	fma.rn.f32 	%f56, %f54, %f55, %f53;
	ld.global.f32 	%f57, [%rd15+20];
	ld.global.u32 	%r42, [%rd16+20];
	mul.wide.s32 	%rd43, %r42, 4;
	add.s64 	%rd44, %rd1, %rd43;
	ld.global.f32 	%f58, [%rd44];
	fma.rn.f32 	%f59, %f57, %f58, %f56;
	ld.global.f32 	%f60, [%rd15+24];
	ld.global.u32 	%r43, [%rd16+24];
	mul.wide.s32 	%rd45, %r43, 4;
	add.s64 	%rd46, %rd1, %rd45;
	ld.global.f32 	%f61, [%rd46];
	fma.rn.f32 	%f62, %f60, %f61, %f59;
	ld.global.f32 	%f63, [%rd15+28];
	ld.global.u32 	%r44, [%rd16+28];
	mul.wide.s32 	%rd47, %r44, 4;
	add.s64 	%rd48, %rd1, %rd47;
	ld.global.f32 	%f64, [%rd48];
	fma.rn.f32 	%f111, %f63, %f64, %f62;
	add.s32 	%r60, %r60, 16;
	add.s32 	%r58, %r58, 16;
	setp.ne.s32 	%p4, %r58, 0;
	@%p4 bra 	$L__BB18_4;
$L__BB18_5:
	setp.eq.s32 	%p5, %r5, 0;
	@%p5 bra 	$L__BB18_14;
	and.b32  	%r12, %r4, 7;
	setp.lt.u32 	%p6, %r5, 8;
	@%p6 bra 	$L__BB18_8;
	mul.wide.s32 	%rd49, %r60, 4;
	add.s64 	%rd50, %rd3, %rd49;
	ld.global.f32 	%f66, [%rd50];
	add.s64 	%rd51, %rd2, %rd49;
	ld.global.u32 	%r45, [%rd51];
	mul.wide.s32 	%rd52, %r45, 4;
	add.s64 	%rd53, %rd1, %rd52;
	ld.global.f32 	%f67, [%rd53];
	fma.rn.f32 	%f68, %f66, %f67, %f111;
	ld.global.f32 	%f69, [%rd50+4];
	ld.global.u32 	%r46, [%rd51+4];
	mul.wide.s32 	%rd54, %r46, 4;
	add.s64 	%rd55, %rd1, %rd54;
	ld.global.f32 	%f70, [%rd55];
	fma.rn.f32 	%f71, %f69, %f70, %f68;
	ld.global.f32 	%f72, [%rd50+8];
	ld.global.u32 	%r47, [%rd51+8];
	mul.wide.s32 	%rd56, %r47, 4;
	add.s64 	%rd57, %rd1, %rd56;
	ld.global.f32 	%f73, [%rd57];
	fma.rn.f32 	%f74, %f72, %f73, %f71;
	ld.global.f32 	%f75, [%rd50+12];
	ld.global.u32 	%r48, [%rd51+12];
	mul.wide.s32 	%rd58, %r48, 4;
	add.s64 	%rd59, %rd1, %rd58;
	ld.global.f32 	%f76, [%rd59];
	fma.rn.f32 	%f77, %f75, %f76, %f74;
	ld.global.f32 	%f78, [%rd50+16];
	ld.global.u32 	%r49, [%rd51+16];
	mul.wide.s32 	%rd60, %r49, 4;
	add.s64 	%rd61, %rd1, %rd60;
	ld.global.f32 	%f79, [%rd61];
	fma.rn.f32 	%f80, %f78, %f79, %f77;
	ld.global.f32 	%f81, [%rd50+20];
	ld.global.u32 	%r50, [%rd51+20];
	mul.wide.s32 	%rd62, %r50, 4;
	add.s64 	%rd63, %rd1, %rd62;
	ld.global.f32 	%f82, [%rd63];
	fma.rn.f32 	%f83, %f81, %f82, %f80;
	ld.global.f32 	%f84, [%rd50+24];
	ld.global.u32 	%r51, [%rd51+24];
	mul.wide.s32 	%rd64, %r51, 4;
	add.s64 	%rd65, %rd1, %rd64;
	ld.global.f32 	%f85, [%rd65];
	fma.rn.f32 	%f86, %f84, %f85, %f83;
	ld.global.f32 	%f87, [%rd50+28];
	ld.global.u32 	%r52, [%rd51+28];
	mul.wide.s32 	%rd66, %r52, 4;
	add.s64 	%rd67, %rd1, %rd66;
	ld.global.f32 	%f88, [%rd67];
	fma.rn.f32 	%f111, %f87, %f88, %f86;
	add.s32 	%r60, %r60, 8;
$L__BB18_8:
	setp.eq.s32 	%p7, %r12, 0;
	@%p7 bra 	$L__BB18_14;
	and.b32  	%r15, %r4, 3;
	setp.lt.u32 	%p8, %r12, 4;
	@%p8 bra 	$L__BB18_11;
	mul.wide.s32 	%rd68, %r60, 4;
	add.s64 	%rd69, %rd3, %rd68;
	ld.global.f32 	%f90, [%rd69];
	add.s64 	%rd70, %rd2, %rd68;
	ld.global.u32 	%r53, [%rd70];
	mul.wide.s32 	%rd71, %r53, 4;
	add.s64 	%rd72, %rd1, %rd71;
	ld.global.f32 	%f91, [%rd72];
	fma.rn.f32 	%f92, %f90, %f91, %f111;
	ld.global.f32 	%f93, [%rd69+4];
	ld.global.u32 	%r54, [%rd70+4];
	mul.wide.s32 	%rd73, %r54, 4;
	add.s64 	%rd74, %rd1, %rd73;
	ld.global.f32 	%f94, [%rd74];
	fma.rn.f32 	%f95, %f93, %f94, %f92;
	ld.global.f32 	%f96, [%rd69+8];
	ld.global.u32 	%r55, [%rd70+8];
	mul.wide.s32 	%rd75, %r55, 4;
	add.s64 	%rd76, %rd1, %rd75;
	ld.global.f32 	%f97, [%rd76];
	fma.rn.f32 	%f98, %f96, %f97, %f95;
	ld.global.f32 	%f99, [%rd69+12];
	ld.global.u32 	%r56, [%rd70+12];
	mul.wide.s32 	%rd77, %r56, 4;
	add.s64 	%rd78, %rd1, %rd77;
	ld.global.f32 	%f100, [%rd78];
	fma.rn.f32 	%f111, %f99, %f100, %f98;
	add.s32 	%r60, %r60, 4;
$L__BB18_11:
	setp.eq.s32 	%p9, %r15, 0;
	@%p9 bra 	$L__BB18_14;
	neg.s32 	%r63, %r15;
$L__BB18_13:
	.pragma "nounroll";
	mul.wide.s32 	%rd79, %r60, 4;
	add.s64 	%rd80, %rd2, %rd79;
	add.s64 	%rd81, %rd3, %rd79;
	ld.global.f32 	%f101, [%rd81];
	ld.global.u32 	%r57, [%rd80];
	mul.wide.s32 	%rd82, %r57, 4;
	add.s64 	%rd83, %rd1, %rd82;
	ld.global.f32 	%f102, [%rd83];
	fma.rn.f32 	%f111, %f101, %f102, %f111;
	add.s32 	%r60, %r60, 1;
	add.s32 	%r63, %r63, 1;
	setp.ne.s32 	%p10, %r63, 0;
	@%p10 bra 	$L__BB18_13;
$L__BB18_14:
	cvta.to.global.u64 	%rd84, %rd7;
	add.s64 	%rd86, %rd84, %rd12;
	st.global.f32 	[%rd86], %f111;
$L__BB18_15:
	ret;

}
	// .globl	spmv_csr_f64
.visible .entry spmv_csr_f64(
	.param .u64 .ptr .align 1 spmv_csr_f64_param_0,
	.param .u64 .ptr .align 1 spmv_csr_f64_param_1,
	.param .u64 .ptr .align 1 spmv_csr_f64_param_2,
	.param .u64 .ptr .align 1 spmv_csr_f64_param_3,
	.param .u64 .ptr .align 1 spmv_csr_f64_param_4,
	.param .u32 spmv_csr_f64_param_5
)
{
	.reg .pred 	%p<11>;
	.reg .b32 	%r<65>;
	.reg .b64 	%rd<91>;
	.reg .b64 	%fd<112>;

	ld.param.u64 	%rd6, [spmv_csr_f64_param_0];
	ld.param.u64 	%rd8, [spmv_csr_f64_param_1];
	ld.param.u64 	%rd9, [spmv_csr_f64_param_2];
	ld.param.u64 	%rd10, [spmv_csr_f64_param_3];
	ld.param.u64 	%rd7, [spmv_csr_f64_param_4];
	ld.param.u32 	%r23, [spmv_csr_f64_param_5];
	cvta.to.global.u64 	%rd1, %rd10;
	cvta.to.global.u64 	%rd2, %rd8;
	cvta.to.global.u64 	%rd3, %rd9;
	mov.u32 	%r24, %ctaid.x;
	mov.u32 	%r25, %ntid.x;
	mov.u32 	%r26, %tid.x;
	mad.lo.s32 	%r1, %r24, %r25, %r26;
	setp.ge.s32 	%p1, %r1, %r23;
	@%p1 bra 	$L__BB19_15;
	cvta.to.global.u64 	%rd11, %rd6;
	mul.wide.s32 	%rd12, %r1, 4;
	add.s64 	%rd13, %rd11, %rd12;
	ld.global.u32 	%r60, [%rd13];
	ld.global.u32 	%r3, [%rd13+4];
	setp.ge.s32 	%p2, %r60, %r3;
	mov.f64 	%fd111, 0d0000000000000000;
	@%p2 bra 	$L__BB19_14;
	sub.s32 	%r4, %r3, %r60;
	and.b32  	%r5, %r4, 15;
	sub.s32 	%r27, %r60, %r3;
	setp.gt.u32 	%p3, %r27, -16;
	mov.f64 	%fd111, 0d0000000000000000;
	@%p3 bra 	$L__BB19_5;
	and.b32  	%r28, %r4, -16;
	neg.s32 	%r58, %r28;
	add.s64 	%rd4, %rd3, 64;
	add.s64 	%rd5, %rd2, 32;
	mov.f64 	%fd111, 0d0000000000000000;
$L__BB19_4:
	.pragma "nounroll";
	mul.wide.s32 	%rd14, %r60, 8;
	add.s64 	%rd15, %rd4, %rd14;
	mul.wide.s32 	%rd16, %r60, 4;
	add.s64 	%rd17, %rd5, %rd16;
	ld.global.f64 	%fd18, [%rd15+-64];
	ld.global.u32 	%r29, [%rd17+-32];
	mul.wide.s32 	%rd18, %r29, 8;
	add.s64 	%rd19, %rd1, %rd18;
	ld.global.f64 	%fd19, [%rd19];
	fma.rn.f64 	%fd20, %fd18, %fd19, %fd111;
	ld.global.f64 	%fd21, [%rd15+-56];
	ld.global.u32 	%r30, [%rd17+-28];
	mul.wide.s32 	%rd20, %r30, 8;
	add.s64 	%rd21, %rd1, %rd20;
	ld.global.f64 	%fd22, [%rd21];
	fma.rn.f64 	%fd23, %fd21, %fd22, %fd20;
	ld.global.f64 	%fd24, [%rd15+-48];
	ld.global.u32 	%r31, [%rd17+-24];
	mul.wide.s32 	%rd22, %r31, 8;
	add.s64 	%rd23, %rd1, %rd22;
	ld.global.f64 	%fd25, [%rd23];
	fma.rn.f64 	%fd26, %fd24, %fd25, %fd23;
	ld.global.f64 	%fd27, [%rd15+-40];
	ld.global.u32 	%r32, [%rd17+-20];
	mul.wide.s32 	%rd24, %r32, 8;
	add.s64 	%rd25, %rd1, %rd24;
	ld.global.f64 	%fd28, [%rd25];
	fma.rn.f64 	%fd29, %fd27, %fd28, %fd26;
	ld.global.f64 	%fd30, [%rd15+-32];
	ld.global.u32 	%r33, [%rd17+-16];
	mul.wide.s32 	%rd26, %r33, 8;
	add.s64 	%rd27, %rd1, %rd26;
	ld.global.f64 	%fd31, [%rd27];
	fma.rn.f64 	%fd32, %fd30, %fd31, %fd29;
	ld.global.f64 	%fd33, [%rd15+-24];
	ld.global.u32 	%r34, [%rd17+-12];
	mul.wide.s32 	%rd28, %r34, 8;
	add.s64 	%rd29, %rd1, %rd28;
	ld.global.f64 	%fd34, [%rd29];
	fma.rn.f64 	%fd35, %fd33, %fd34, %fd32;
	ld.global.f64 	%fd36, [%rd15+-16];
	ld.global.u32 	%r35, [%rd17+-8];
	mul.wide.s32 	%rd30, %r35, 8;
	add.s64 	%rd31, %rd1, %rd30;
	ld.global.f64 	%fd37, [%rd31];
	fma.rn.f64 	%fd38, %fd36, %fd37, %fd35;
	ld.global.f64 	%fd39, [%rd15+-8];
	ld.global.u32 	%r36, [%rd17+-4];
	mul.wide.s32 	%rd32, %r36, 8;
	add.s64 	%rd33, %rd1, %rd32;
	ld.global.f64 	%fd40, [%rd33];
	fma.rn.f64 	%fd41, %fd39, %fd40, %fd38;
	ld.global.f64 	%fd42, [%rd15];
	ld.global.u32 	%r37, [%rd17];
	mul.wide.s32 	%rd34, %r37, 8;
	add.s64 	%rd35, %rd1, %rd34;
	ld.global.f64 	%fd43, [%rd35];
	fma.rn.f64 	%fd44, %fd42, %fd43, %fd41;
	ld.global.f64 	%fd45, [%rd15+8];
	ld.global.u32 	%r38, [%rd17+4];
	mul.wide.s32 	%rd36, %r38, 8;
	add.s64 	%rd37, %rd1, %rd36;
	ld.global.f64 	%fd46, [%rd37];
	fma.rn.f64 	%fd47, %fd45, %fd46, %fd44;
	ld.global.f64 	%fd48, [%rd15+16];
	ld.global.u32 	%r39, [%rd17+8];
	mul.wide.s32 	%rd38, %r39, 8;
	add.s64 	%rd39, %rd1, %rd38;
	ld.global.f64 	%fd49, [%rd39];
	fma.rn.f64 	%fd50, %fd48, %fd49, %fd47;
	ld.global.f64 	%fd51, [%rd15+24];
	ld.global.u32 	%r40, [%rd17+12];
	mul.wide.s32 	%rd40, %r40, 8;
	add.s64 	%rd41, %rd1, %rd40;
	ld.global.f64 	%fd52, [%rd41];
	fma.rn.f64 	%fd53, %fd51, %fd52, %fd50;
	ld.global.f64 	%fd54, [%rd15+32];
	ld.global.u32 	%r41, [%rd17+16];
	mul.wide.s32 	%rd42, %r41, 8;
	add.s64 	%rd43, %rd1, %rd42;
	ld.global.f64 	%fd55, [%rd43];
	fma.rn.f64 	%fd56, %fd54, %fd55, %fd53;
	ld.global.f64 	%fd57, [%rd15+40];
	ld.global.u32 	%r42, [%rd17+20];
	mul.wide.s32 	%rd44, %r42, 8;
	add.s64 	%rd45, %rd1, %rd44;
	ld.global.f64 	%fd58, [%rd45];
	fma.rn.f64 	%fd59, %fd57, %fd58, %fd56;
	ld.global.f64 	%fd60, [%rd15+48];
	ld.global.u32 	%r43, [%rd17+24];
	mul.wide.s32 	%rd46, %r43, 8;
	add.s64 	%rd47, %rd1, %rd46;
	ld.global.f64 	%fd61, [%rd47];
	fma.rn.f64 	%fd62, %fd60, %fd61, %fd59;
	ld.global.f64 	%fd63, [%rd15+56];
	ld.global.u32 	%r44, [%rd17+28];
	mul.wide.s32 	%rd48, %r44, 8;
	add.s64 	%rd49, %rd1, %rd48;
	ld.global.f64 	%fd64, [%rd49];
	fma.rn.f64 	%fd111, %fd63, %fd64, %fd62;
	add.s32 	%r60, %r60, 16;
	add.s32 	%r58, %r58, 16;
	setp.ne.s32 	%p4, %r58, 0;
	@%p4 bra 	$L__BB19_4;
$L__BB19_5:
	setp.eq.s32 	%p5, %r5, 0;
	@%p5 bra 	$L__BB19_14;
	and.b32  	%r12, %r4, 7;
	setp.lt.u32 	%p6, %r5, 8;
	@%p6 bra 	$L__BB19_8;
	mul.wide.s32 	%rd50, %r60, 8;
	add.s64 	%rd51, %rd3, %rd50;
	ld.global.f64 	%fd66, [%rd51];
	mul.wide.s32 	%rd52, %r60, 4;
	add.s64 	%rd53, %rd2, %rd52;
	ld.global.u32 	%r45, [%rd53];
	mul.wide.s32 	%rd54, %r45, 8;
	add.s64 	%rd55, %rd1, %rd54;
	ld.global.f64 	%fd67, [%rd55];
	fma.rn.f64 	%fd68, %fd66, %fd67, %fd111;
	ld.global.f64 	%fd69, [%rd51+8];
	ld.global.u32 	%r46, [%rd53+4];
	mul.wide.s32 	%rd56, %r46, 8;
	add.s64 	%rd57, %rd1, %rd56;
	ld.global.f64 	%fd70, [%rd57];
	fma.rn.f64 	%fd71, %fd69, %fd70, %fd68;
	ld.global.f64 	%fd72, [%rd51+16];
	ld.global.u32 	%r47, [%rd53+8];
	mul.wide.s32 	%rd58, %r47, 8;
	add.s64 	%rd59, %rd1, %rd58;
	ld.global.f64 	%fd73, [%rd59];
	fma.rn.f64 	%fd74, %fd72, %fd73, %fd71;
	ld.global.f64 	%fd75, [%rd51+24];
	ld.global.u32 	%r48, [%rd53+12];
	mul.wide.s32 	%rd60, %r48, 8;
	add.s64 	%rd61, %rd1, %rd60;
	ld.global.f64 	%fd76, [%rd61];
	fma.rn.f64 	%fd77, %fd75, %fd76, %fd74;
	ld.global.f64 	%fd78, [%rd51+32];
	ld.global.u32 	%r49, [%rd53+16];
	mul.wide.s32 	%rd62, %r49, 8;
	add.s64 	%rd63, %rd1, %rd62;
	ld.global.f64 	%fd79, [%rd63];
	fma.rn.f64 	%fd80, %fd78, %fd79, %fd77;
	ld.global.f64 	%fd81, [%rd51+40];
	ld.global.u32 	%r50, [%rd53+20];
	mul.wide.s32 	%rd64, %r50, 8;
	add.s64 	%rd65, %rd1, %rd64;
	ld.global.f64 	%fd82, [%rd65];
	fma.rn.f64 	%fd83, %fd81, %fd82, %fd80;
	ld.global.f64 	%fd84, [%rd51+48];
	ld.global.u32 	%r51, [%rd53+24];
	mul.wide.s32 	%rd66, %r51, 8;
	add.s64 	%rd67, %rd1, %rd66;
	ld.global.f64 	%fd85, [%rd67];
	fma.rn.f64 	%fd86, %fd84, %fd85, %fd83;
	ld.global.f64 	%fd87, [%rd51+56];
	ld.global.u32 	%r52, [%rd53+28];
	mul.wide.s32 	%rd68, %r52, 8;
	add.s64 	%rd69, %rd1, %rd68;
	ld.global.f64 	%fd88, [%rd69];
	fma.rn.f64 	%fd111, %fd87, %fd88, %fd86;
	add.s32 	%r60, %r60, 8;
$L__BB19_8:
	setp.eq.s32 	%p7, %r12, 0;
	@%p7 bra 	$L__BB19_14;
	and.b32  	%r15, %r4, 3;
	setp.lt.u32 	%p8, %r12, 4;
	@%p8 bra 	$L__BB19_11;
	mul.wide.s32 	%rd70, %r60, 8;
	add.s64 	%rd71, %rd3, %rd70;
	ld.global.f64 	%fd90, [%rd71];
	mul.wide.s32 	%rd72, %r60, 4;
	add.s64 	%rd73, %rd2, %rd72;
	ld.global.u32 	%r53, [%rd73];
	mul.wide.s32 	%rd74, %r53, 8;
	add.s64 	%rd75, %rd1, %rd74;
	ld.global.f64 	%fd91, [%rd75];
	fma.rn.f64 	%fd92, %fd90, %fd91, %fd111;
	ld.global.f64 	%fd93, [%rd71+8];
	ld.global.u32 	%r54, [%rd73+4];
	mul.wide.s32 	%rd76, %r54, 8;
	add.s64 	%rd77, %rd1, %rd76;
	ld.global.f64 	%fd94, [%rd77];
	fma.rn.f64 	%fd95, %fd93, %fd94, %fd92;
	ld.global.f64 	%fd96, [%rd71+16];
	ld.global.u32 	%r55, [%rd73+8];
	mul.wide.s32 	%rd78, %r55, 8;
	add.s64 	%rd79, %rd1, %rd78;
	ld.global.f64 	%fd97, [%rd79];
	fma.rn.f64 	%fd98, %fd96, %fd97, %fd95;
	ld.global.f64 	%fd99, [%rd71+24];
	ld.global.u32 	%r56, [%rd73+12];
	mul.wide.s32 	%rd80, %r56, 8;
	add.s64 	%rd81, %rd1, %rd80;
	ld.global.f64 	%fd100, [%rd81];
	fma.rn.f64 	%fd111, %fd99, %fd100, %fd98;
	add.s32 	%r60, %r60, 4;
$L__BB19_11:
	setp.eq.s32 	%p9, %r15, 0;
	@%p9 bra 	$L__BB19_14;
	neg.s32 	%r63, %r15;
$L__BB19_13:
	.pragma "nounroll";
	mul.wide.s32 	%rd82, %r60, 4;
	add.s64 	%rd83, %rd2, %rd82;
	mul.wide.s32 	%rd84, %r60, 8;
	add.s64 	%rd85, %rd3, %rd84;
	ld.global.f64 	%fd101, [%rd85];
	ld.global.u32 	%r57, [%rd83];
	mul.wide.s32 	%rd86, %r57, 8;
	add.s64 	%rd87, %rd1, %rd86;
	ld.global.f64 	%fd102, [%rd87];
	fma.rn.f64 	%fd111, %fd101, %fd102, %fd111;
	add.s32 	%r60, %r60, 1;
	add.s32 	%r63, %r63, 1;
	setp.ne.s32 	%p10, %r63, 0;
	@%p10 bra 	$L__BB19_13;
$L__BB19_14:
	cvta.to.global.u64 	%rd88, %rd7;
	mul.wide.s32 	%rd89, %r1, 8;
	add.s64 	%rd90, %rd88, %rd89;
	st.global.f64 	[%rd90], %fd111;
$L__BB19_15:
	ret;

}
	// .globl	conv2d_global_f32
.visible .entry conv2d_global_f32(
	.param .u64 .ptr .align 1 conv2d_global_f32_param_0,
	.param .u64 .ptr .align 1 conv2d_global_f32_param_1,
	.param .u64 .ptr .align 1 conv2d_global_f32_param_2,
	.param .u32 conv2d_global_f32_param_3,
	.param .u32 conv2d_global_f32_param_4
)
{
	.reg .pred 	%p<32>;
	.reg .b32 	%r<23>;
	.reg .b32 	%f<55>;
	.reg .b64 	%rd<28>;

	ld.param.u64 	%rd8, [conv2d_global_f32_param_0];
	ld.param.u64 	%rd9, [conv2d_global_f32_param_1];
	ld.param.u64 	%rd7, [conv2d_global_f32_param_2];
	ld.param.u32 	%r9, [conv2d_global_f32_param_3];
	ld.param.u32 	%r8, [conv2d_global_f32_param_4];
	cvta.to.global.u64 	%rd1, %rd9;
	cvta.to.global.u64 	%rd2, %rd8;
	mov.u32 	%r10, %ctaid.x;
	mov.u32 	%r11, %ntid.x;
	mov.u32 	%r12, %tid.x;
	mad.lo.s32 	%r1, %r10, %r11, %r12;
	mov.u32 	%r13, %ctaid.y;
	mov.u32 	%r14, %ntid.y;
	mov.u32 	%r15, %tid.y;
	mad.lo.s32 	%r16, %r13, %r14, %r15;
	setp.ge.s32 	%p3, %r1, %r8;
	setp.ge.s32 	%p4, %r16, %r9;
	or.pred  	%p5, %p3, %p4;
	@%p5 bra 	$L__BB20_20;
	setp.eq.s32 	%p6, %r16, 0;
	add.s32 	%r17, %r16, -1;
	mul.lo.s32 	%r3, %r17, %r8;
	setp.lt.s32 	%p7, %r1, 1;
	cvt.s64.s32 	%rd10, %r3;
	cvt.s64.s32 	%rd3, %r1;
	add.s64 	%rd11, %rd3, %rd10;
	shl.b64 	%rd12, %rd11, 2;
	add.s64 	%rd4, %rd2, %rd12;
	mov.f32 	%f46, 0f00000000;
	or.pred  	%p8, %p6, %p7;
	@%p8 bra 	$L__BB20_3;
	ld.global.f32 	%f46, [%rd4+-4];
$L__BB20_3:
	setp.eq.s32 	%p9, %r16, 0;
	ld.global.f32 	%f29, [%rd1];
	fma.rn.f32 	%f3, %f46, %f29, 0f00000000;
	setp.lt.s32 	%p10, %r1, 0;
	mov.f32 	%f47, 0f00000000;
	or.pred  	%p11, %p9, %p10;
	@%p11 bra 	$L__BB20_5;
	add.s32 	%r18, %r1, %r3;
	mul.wide.s32 	%rd13, %r18, 4;
	add.s64 	%rd14, %rd2, %rd13;
	ld.global.f32 	%f47, [%rd14];
$L__BB20_5:
	setp.eq.s32 	%p12, %r16, 0;
	ld.global.f32 	%f31, [%rd1+4];
	fma.rn.f32 	%f6, %f47, %f31, %f3;
	add.s32 	%r19, %r1, 1;
	setp.gt.s32 	%p13, %r1, -2;
	setp.lt.s32 	%p14, %r19, %r8;
	and.pred  	%p1, %p13, %p14;
	not.pred 	%p16, %p1;
	mov.f32 	%f48, 0f00000000;
	or.pred  	%p17, %p12, %p16;
	@%p17 bra 	$L__BB20_7;
	ld.global.f32 	%f48, [%rd4+4];
$L__BB20_7:
	setp.gt.s32 	%p18, %r1, 0;
	ld.global.f32 	%f33, [%rd1+8];
	fma.rn.f32 	%f9, %f48, %f33, %f6;
	mul.lo.s32 	%r4, %r16, %r8;
	setp.le.s32 	%p19, %r1, %r8;
	and.pred  	%p2, %p18, %p19;
	cvt.s64.s32 	%rd15, %r4;
	add.s64 	%rd16, %rd3, %rd15;
	shl.b64 	%rd17, %rd16, 2;
	add.s64 	%rd5, %rd2, %rd17;
	mov.f32 	%f49, 0f00000000;
	not.pred 	%p20, %p2;
	@%p20 bra 	$L__BB20_9;
	ld.global.f32 	%f49, [%rd5+-4];
$L__BB20_9:
	setp.lt.s32 	%p21, %r1, 0;
	ld.global.f32 	%f35, [%rd1+12];
	fma.rn.f32 	%f12, %f49, %f35, %f9;
	mov.f32 	%f50, 0f00000000;
	@%p21 bra 	$L__BB20_11;
	add.s32 	%r20, %r1, %r4;
	mul.wide.s32 	%rd18, %r20, 4;
	add.s64 	%rd19, %rd2, %rd18;
	ld.global.f32 	%f50, [%rd19];
$L__BB20_11:
	ld.global.f32 	%f37, [%rd1+16];
	fma.rn.f32 	%f15, %f50, %f37, %f12;
	mov.f32 	%f51, 0f00000000;
	@%p16 bra 	$L__BB20_13;
	ld.global.f32 	%f51, [%rd5+4];
$L__BB20_13:
	ld.global.f32 	%f39, [%rd1+20];
	fma.rn.f32 	%f18, %f51, %f39, %f15;
	add.s32 	%r5, %r16, 1;
	setp.ge.u32 	%p23, %r5, %r9;
	add.s32 	%r6, %r4, %r8;
	cvt.s64.s32 	%rd20, %r6;
	add.s64 	%rd21, %rd3, %rd20;
	shl.b64 	%rd22, %rd21, 2;
	add.s64 	%rd6, %rd2, %rd22;
	mov.f32 	%f52, 0f00000000;
	or.pred  	%p25, %p23, %p20;
	@%p25 bra 	$L__BB20_15;
	ld.global.f32 	%f52, [%rd6+-4];
$L__BB20_15:
	setp.ge.u32 	%p26, %r5, %r9;
	setp.lt.s32 	%p27, %r1, 0;
	ld.global.f32 	%f41, [%rd1+24];
	fma.rn.f32 	%f21, %f52, %f41, %f18;
	mov.f32 	%f53, 0f00000000;
	or.pred  	%p28, %p26, %p27;
	@%p28 bra 	$L__BB20_17;
	add.s32 	%r21, %r1, %r6;
	mul.wide.s32 	%rd23, %r21, 4;
	add.s64 	%rd24, %rd2, %rd23;
	ld.global.f32 	%f53, [%rd24];
$L__BB20_17:
	setp.ge.u32 	%p29, %r5, %r9;
	ld.global.f32 	%f43, [%rd1+28];
	fma.rn.f32 	%f24, %f53, %f43, %f21;
	mov.f32 	%f54, 0f00000000;
	or.pred  	%p31, %p29, %p16;
	@%p31 bra 	$L__BB20_19;
	ld.global.f32 	%f54, [%rd6+4];
$L__BB20_19:
	ld.global.f32 	%f44, [%rd1+32];
	fma.rn.f32 	%f45, %f54, %f44, %f24;
	add.s32 	%r22, %r4, %r1;
	cvta.to.global.u64 	%rd25, %rd7;
	mul.wide.s32 	%rd26, %r22, 4;
	add.s64 	%rd27, %rd25, %rd26;
	st.global.f32 	[%rd27], %f45;
$L__BB20_20:
	ret;

}
	// .globl	conv2d_global_f64
.visible .entry conv2d_global_f64(
	.param .u64 .ptr .align 1 conv2d_global_f64_param_0,
	.param .u64 .ptr .align 1 conv2d_global_f64_param_1,
	.param .u64 .ptr .align 1 conv2d_global_f64_param_2,
	.param .u32 conv2d_global_f64_param_3,
	.param .u32 conv2d_global_f64_param_4
)
{
	.reg .pred 	%p<32>;
	.reg .b32 	%r<23>;
	.reg .b64 	%rd<28>;
	.reg .b64 	%fd<55>;

	ld.param.u64 	%rd8, [conv2d_global_f64_param_0];
	ld.param.u64 	%rd9, [conv2d_global_f64_param_1];
	ld.param.u64 	%rd7, [conv2d_global_f64_param_2];
	ld.param.u32 	%r9, [conv2d_global_f64_param_3];
	ld.param.u32 	%r8, [conv2d_global_f64_param_4];
	cvta.to.global.u64 	%rd1, %rd9;
	cvta.to.global.u64 	%rd2, %rd8;
	mov.u32 	%r10, %ctaid.x;
	mov.u32 	%r11, %ntid.x;
	mov.u32 	%r12, %tid.x;
	mad.lo.s32 	%r1, %r10, %r11, %r12;
	mov.u32 	%r13, %ctaid.y;
	mov.u32 	%r14, %ntid.y;
	mov.u32 	%r15, %tid.y;
	mad.lo.s32 	%r16, %r13, %r14, %r15;
	setp.ge.s32 	%p3, %r1, %r8;
	setp.ge.s32 	%p4, %r16, %r9;
	or.pred  	%p5, %p3, %p4;
	@%p5 bra 	$L__BB21_20;
	setp.eq.s32 	%p6, %r16, 0;
	add.s32 	%r17, %r16, -1;
	mul.lo.s32 	%r3, %r17, %r8;
	setp.lt.s32 	%p7, %r1, 1;
	cvt.s64.s32 	%rd10, %r3;
	cvt.s64.s32 	%rd3, %r1;
	add.s64 	%rd11, %rd3, %rd10;
	shl.b64 	%rd12, %rd11, 3;
	add.s64 	%rd4, %rd2, %rd12;
	mov.f64 	%fd46, 0d0000000000000000;
	or.pred  	%p8, %p6, %p7;
	@%p8 bra 	$L__BB21_3;
	ld.global.f64 	%fd46, [%rd4+-8];
$L__BB21_3:
	setp.eq.s32 	%p9, %r16, 0;
	ld.global.f64 	%fd29, [%rd1];
	fma.rn.f64 	%fd3, %fd46, %fd29, 0d0000000000000000;
	setp.lt.s32 	%p10, %r1, 0;
	mov.f64 	%fd47, 0d0000000000000000;
	or.pred  	%p11, %p9, %p10;
	@%p11 bra 	$L__BB21_5;
	add.s32 	%r18, %r1, %r3;
	mul.wide.s32 	%rd13, %r18, 8;
	add.s64 	%rd14, %rd2, %rd13;
	ld.global.f64 	%fd47, [%rd14];
$L__BB21_5:
	setp.eq.s32 	%p12, %r16, 0;
	ld.global.f64 	%fd31, [%rd1+8];
	fma.rn.f64 	%fd6, %fd47, %fd31, %fd3;
	add.s32 	%r19, %r1, 1;
	setp.gt.s32 	%p13, %r1, -2;
	setp.lt.s32 	%p14, %r19, %r8;
	and.pred  	%p1, %p13, %p14;
	not.pred 	%p16, %p1;
	mov.f64 	%fd48, 0d0000000000000000;
	or.pred  	%p17, %p12, %p16;
	@%p17 bra 	$L__BB21_7;
	ld.global.f64 	%fd48, [%rd4+8];
$L__BB21_7:
	setp.gt.s32 	%p18, %r1, 0;
	ld.global.f64 	%fd33, [%rd1+16];
	fma.rn.f64 	%fd9, %fd48, %fd33, %fd6;
	mul.lo.s32 	%r4, %r16, %r8;
	setp.le.s32 	%p19, %r1, %r8;
	and.pred  	%p2, %p18, %p19;
	cvt.s64.s32 	%rd15, %r4;
	add.s64 	%rd16, %rd3, %rd15;
	shl.b64 	%rd17, %rd16, 3;
	add.s64 	%rd5, %rd2, %rd17;
	mov.f64 	%fd49, 0d0000000000000000;
	not.pred 	%p20, %p2;
	@%p20 bra 	$L__BB21_9;
	ld.global.f64 	%fd49, [%rd5+-8];
$L__BB21_9:
	setp.lt.s32 	%p21, %r1, 0;
	ld.global.f64 	%fd35, [%rd1+24];
	fma.rn.f64 	%fd12, %fd49, %fd35, %fd9;
	mov.f64 	%fd50, 0d0000000000000000;
	@%p21 bra 	$L__BB21_11;
	add.s32 	%r20, %r1, %r4;
	mul.wide.s32 	%rd18, %r20, 8;
	add.s64 	%rd19, %rd2, %rd18;
	ld.global.f64 	%fd50, [%rd19];
$L__BB21_11:
	ld.global.f64 	%fd37, [%rd1+32];
	fma.rn.f64 	%fd15, %fd50, %fd37, %fd12;
	mov.f64 	%fd51, 0d0000000000000000;
	@%p16 bra 	$L__BB21_13;
	ld.global.f64 	%fd51, [%rd5+8];
$L__BB21_13:
	ld.global.f64 	%fd39, [%rd1+40];
	fma.rn.f64 	%fd18, %fd51, %fd39, %fd15;
	add.s32 	%r5, %r16, 1;
	setp.ge.u32 	%p23, %r5, %r9;
	add.s32 	%r6, %r4, %r8;
	cvt.s64.s32 	%rd20, %r6;
	add.s64 	%rd21, %rd3, %rd20;
	shl.b64 	%rd22, %rd21, 3;
	add.s64 	%rd6, %rd2, %rd22;
	mov.f64 	%fd52, 0d0000000000000000;
	or.pred  	%p25, %p23, %p20;
	@%p25 bra 	$L__BB21_15;
	ld.global.f64 	%fd52, [%rd6+-8];
$L__BB21_15:
	setp.ge.u32 	%p26, %r5, %r9;
	setp.lt.s32 	%p27, %r1, 0;
	ld.global.f64 	%fd41, [%rd1+48];
	fma.rn.f64 	%fd21, %fd52, %fd41, %fd18;
	mov.f64 	%fd53, 0d0000000000000000;
	or.pred  	%p28, %p26, %p27;
	@%p28 bra 	$L__BB21_17;
	add.s32 	%r21, %r1, %r6;
	mul.wide.s32 	%rd23, %r21, 8;
	add.s64 	%rd24, %rd2, %rd23;
	ld.global.f64 	%fd53, [%rd24];
$L__BB21_17:
	setp.ge.u32 	%p29, %r5, %r9;
	ld.global.f64 	%fd43, [%rd1+56];
	fma.rn.f64 	%fd24, %fd53, %fd43, %fd21;
	mov.f64 	%fd54, 0d0000000000000000;
	or.pred  	%p31, %p29, %p16;
	@%p31 bra 	$L__BB21_19;
	ld.global.f64 	%fd54, [%rd6+8];
$L__BB21_19:
	ld.global.f64 	%fd44, [%rd1+64];
	fma.rn.f64 	%fd45, %fd54, %fd44, %fd24;
	add.s32 	%r22, %r4, %r1;
	cvta.to.global.u64 	%rd25, %rd7;
	mul.wide.s32 	%rd26, %r22, 8;
	add.s64 	%rd27, %rd25, %rd26;
	st.global.f64 	[%rd27], %fd45;
$L__BB21_20:
	ret;

}
	// .globl	conv2d_shared_f32
.visible .entry conv2d_shared_f32(
	.param .u64 .ptr .align 1 conv2d_shared_f32_param_0,
	.param .u64 .ptr .align 1 conv2d_shared_f32_param_1,
	.param .u64 .ptr .align 1 conv2d_shared_f32_param_2,
	.param .u32 conv2d_shared_f32_param_3,
	.param .u32 conv2d_shared_f32_param_4
)
{
	.reg .pred 	%p<58>;
	.reg .b32 	%r<33>;
	.reg .b32 	%f<64>;
	.reg .b64 	%rd<29>;
	// demoted variable
	.shared .align 4 .b8 _ZZ17conv2d_shared_f32PKfS0_PfiiE4tile[1296];
	ld.param.u64 	%rd8, [conv2d_shared_f32_param_0];
	ld.param.u64 	%rd6, [conv2d_shared_f32_param_1];
	ld.param.u64 	%rd7, [conv2d_shared_f32_param_2];
	ld.param.u32 	%r12, [conv2d_shared_f32_param_3];
	ld.param.u32 	%r13, [conv2d_shared_f32_param_4];
	cvta.to.global.u64 	%rd1, %rd8;
	mov.u32 	%r14, %ctaid.x;
	shl.b32 	%r15, %r14, 4;
	mov.u32 	%r1, %tid.x;
	add.s32 	%r2, %r15, %r1;
	mov.u32 	%r16, %ctaid.y;
	shl.b32 	%r17, %r16, 4;
	mov.u32 	%r3, %tid.y;
	add.s32 	%r4, %r17, %r3;
	setp.ge.s32 	%p1, %r4, %r12;
	setp.lt.s32 	%p2, %r2, 0;
	setp.ge.s32 	%p3, %r2, %r13;
	or.pred  	%p4, %p1, %p3;
	mov.f32 	%f55, 0f00000000;
	or.pred  	%p5, %p4, %p2;
	@%p5 bra 	$L__BB22_2;
	mad.lo.s32 	%r18, %r13, %r4, %r2;
	mul.wide.s32 	%rd9, %r18, 4;
	add.s64 	%rd10, %rd1, %rd9;
	ld.global.f32 	%f55, [%rd10];
$L__BB22_2:
	mov.u32 	%r19, _ZZ17conv2d_shared_f32PKfS0_PfiiE4tile;
	mad.lo.s32 	%r5, %r3, 72, %r19;
	add.s32 	%r6, %r5, 72;
	shl.b32 	%r20, %r1, 2;
	add.s32 	%r7, %r6, %r20;
	st.shared.f32 	[%r7+4], %f55;
	setp.ne.s32 	%p6, %r1, 0;
	@%p6 bra 	$L__BB22_8;
	setp.ge.s32 	%p7, %r4, %r12;
	setp.lt.s32 	%p8, %r2, 1;
	or.pred  	%p9, %p8, %p7;
	setp.gt.s32 	%p10, %r2, %r13;
	or.pred  	%p11, %p9, %p10;
	mul.lo.s32 	%r21, %r13, %r4;
	cvt.s64.s32 	%rd11, %r21;
	cvt.s64.s32 	%rd12, %r2;
	add.s64 	%rd13, %rd12, %rd11;
	shl.b64 	%rd14, %rd13, 2;
	add.s64 	%rd2, %rd1, %rd14;
	mov.f32 	%f56, 0f00000000;
	@%p11 bra 	$L__BB22_5;
	ld.global.f32 	%f56, [%rd2+-4];
$L__BB22_5:
	setp.ge.s32 	%p12, %r4, %r12;
	st.shared.f32 	[%r6], %f56;
	add.s32 	%r22, %r2, 16;
	setp.lt.s32 	%p13, %r2, -16;
	setp.ge.s32 	%p14, %r22, %r13;
	or.pred  	%p15, %p12, %p14;
	mov.f32 	%f57, 0f00000000;
	or.pred  	%p16, %p15, %p13;
	@%p16 bra 	$L__BB22_7;
	ld.global.f32 	%f57, [%rd2+64];
$L__BB22_7:
	st.shared.f32 	[%r5+140], %f57;
$L__BB22_8:
	setp.ne.s32 	%p17, %r3, 0;
	@%p17 bra 	$L__BB22_14;
	setp.ge.s32 	%p18, %r2, %r13;
	setp.lt.s32 	%p19, %r2, 0;
	setp.eq.s32 	%p20, %r4, 0;
	setp.gt.s32 	%p21, %r4, %r12;
	or.pred  	%p22, %p20, %p21;
	or.pred  	%p23, %p19, %p22;
	mov.f32 	%f58, 0f00000000;
	or.pred  	%p24, %p18, %p23;
	@%p24 bra 	$L__BB22_11;
	add.s32 	%r23, %r4, -1;
	mad.lo.s32 	%r24, %r13, %r23, %r2;
	mul.wide.s32 	%rd15, %r24, 4;
	add.s64 	%rd16, %rd1, %rd15;
	ld.global.f32 	%f58, [%rd16];
$L__BB22_11:
	setp.ge.s32 	%p25, %r2, %r13;
	setp.lt.s32 	%p26, %r2, 0;
	add.s32 	%r8, %r19, %r20;
	st.shared.f32 	[%r8+4], %f58;
	add.s32 	%r9, %r4, 16;
	setp.ge.s32 	%p27, %r9, %r12;
	or.pred  	%p28, %p27, %p25;
	mov.f32 	%f59, 0f00000000;
	or.pred  	%p29, %p28, %p26;
	@%p29 bra 	$L__BB22_13;
	mad.lo.s32 	%r27, %r13, %r9, %r2;
	mul.wide.s32 	%rd17, %r27, 4;
	add.s64 	%rd18, %rd1, %rd17;
	ld.global.f32 	%f59, [%rd18];
$L__BB22_13:
	st.shared.f32 	[%r8+1228], %f59;
$L__BB22_14:
	or.b32  	%r28, %r1, %r3;
	setp.ne.s32 	%p30, %r28, 0;
	@%p30 bra 	$L__BB22_24;
	setp.eq.s32 	%p31, %r4, 0;
	setp.gt.s32 	%p32, %r4, %r12;
	or.pred  	%p33, %p31, %p32;
	setp.lt.s32 	%p34, %r2, 1;
	or.pred  	%p35, %p34, %p33;
	setp.gt.s32 	%p36, %r2, %r13;
	or.pred  	%p37, %p36, %p35;
	add.s32 	%r29, %r4, -1;
	mul.lo.s32 	%r30, %r13, %r29;
	cvt.s64.s32 	%rd19, %r30;
	cvt.s64.s32 	%rd3, %r2;
	add.s64 	%rd20, %rd3, %rd19;
	shl.b64 	%rd21, %rd20, 2;
	add.s64 	%rd4, %rd1, %rd21;
	mov.f32 	%f60, 0f00000000;
	@%p37 bra 	$L__BB22_17;
	ld.global.f32 	%f60, [%rd4+-4];
$L__BB22_17:
	st.shared.f32 	[%r7+-72], %f60;
	add.s32 	%r10, %r2, 16;
	setp.eq.s32 	%p38, %r4, 0;
	setp.gt.s32 	%p39, %r4, %r12;
	or.pred  	%p40, %p38, %p39;
	setp.lt.s32 	%p41, %r2, -16;
	or.pred  	%p42, %p41, %p40;
	setp.ge.s32 	%p43, %r10, %r13;
	mov.f32 	%f61, 0f00000000;
	or.pred  	%p44, %p42, %p43;
	@%p44 bra 	$L__BB22_19;
	ld.global.f32 	%f61, [%rd4+64];
$L__BB22_19:
	setp.gt.s32 	%p45, %r2, %r13;
	setp.lt.s32 	%p46, %r2, 1;
	st.shared.f32 	[%r7+-4], %f61;
	add.s32 	%r11, %r4, 16;
	setp.ge.s32 	%p47, %r11, %r12;
	or.pred  	%p48, %p46, %p47;
	or.pred  	%p49, %p48, %p45;
	mul.lo.s32 	%r31, %r13, %r11;
	cvt.s64.s32 	%rd22, %r31;
	add.s64 	%rd23, %rd3, %rd22;
	shl.b64 	%rd24, %rd23, 2;
	add.s64 	%rd5, %rd1, %rd24;
	mov.f32 	%f62, 0f00000000;
	@%p49 bra 	$L__BB22_21;
	ld.global.f32 	%f62, [%rd5+-4];
$L__BB22_21:
	setp.ge.s32 	%p50, %r10, %r13;
	setp.lt.s32 	%p51, %r2, -16;
	st.shared.f32 	[%r7+1152], %f62;
	setp.ge.s32 	%p52, %r11, %r12;
	or.pred  	%p53, %p52, %p50;
	mov.f32 	%f63, 0f00000000;
	or.pred  	%p54, %p53, %p51;
	@%p54 bra 	$L__BB22_23;
	ld.global.f32 	%f63, [%rd5+64];
$L__BB22_23:
	st.shared.f32 	[%r7+1220], %f63;
$L__BB22_24:
	bar.sync 	0;
	setp.ge.s32 	%p55, %r2, %r13;
	setp.ge.s32 	%p56, %r4, %r12;
	or.pred  	%p57, %p56, %p55;
	@%p57 bra 	$L__BB22_26;
	cvta.to.global.u64 	%rd25, %rd6;
	ld.shared.f32 	%f28, [%r7+-72];
	ld.global.f32 	%f29, [%rd25];
	fma.rn.f32 	%f30, %f28, %f29, 0f00000000;
	ld.shared.f32 	%f31, [%r7+-68];
	ld.global.f32 	%f32, [%rd25+4];
	fma.rn.f32 	%f33, %f31, %f32, %f30;
	ld.shared.f32 	%f34, [%r7+-64];
	ld.global.f32 	%f35, [%rd25+8];
	fma.rn.f32 	%f36, %f34, %f35, %f33;
	ld.shared.f32 	%f37, [%r7];
	ld.global.f32 	%f38, [%rd25+12];
	fma.rn.f32 	%f39, %f37, %f38, %f36;
	ld.shared.f32 	%f40, [%r7+4];
	ld.global.f32 	%f41, [%rd25+16];
	fma.rn.f32 	%f42, %f40, %f41, %f39;
	ld.shared.f32 	%f43, [%r7+8];
	ld.global.f32 	%f44, [%rd25+20];
	fma.rn.f32 	%f45, %f43, %f44, %f42;
	ld.shared.f32 	%f46, [%r7+72];
	ld.global.f32 	%f47, [%rd25+24];
	fma.rn.f32 	%f48, %f46, %f47, %f45;
	ld.shared.f32 	%f49, [%r7+76];
	ld.global.f32 	%f50, [%rd25+28];
	fma.rn.f32 	%f51, %f49, %f50, %f48;
	ld.shared.f32 	%f52, [%r7+80];
	ld.global.f32 	%f53, [%rd25+32];
	fma.rn.f32 	%f54, %f52, %f53, %f51;
	mad.lo.s32 	%r32, %r13, %r4, %r2;
	cvta.to.global.u64 	%rd26, %rd7;
	mul.wide.s32 	%rd27, %r32, 4;
	add.s64 	%rd28, %rd26, %rd27;
	st.global.f32 	[%rd28], %f54;
$L__BB22_26:
	ret;

}
	// .globl	conv2d_shared_f64
.visible .entry conv2d_shared_f64(
	.param .u64 .ptr .align 1 conv2d_shared_f64_param_0,
	.param .u64 .ptr .align 1 conv2d_shared_f64_param_1,
	.param .u64 .ptr .align 1 conv2d_shared_f64_param_2,
	.param .u32 conv2d_shared_f64_param_3,
	.param .u32 conv2d_shared_f64_param_4
)
{
	.reg .pred 	%p<58>;
	.reg .b32 	%r<33>;
	.reg .b64 	%rd<29>;
	.reg .b64 	%fd<64>;
	// demoted variable
	.shared .align 8 .b8 _ZZ17conv2d_shared_f64PKdS0_PdiiE4tile[2592];
	ld.param.u64 	%rd8, [conv2d_shared_f64_param_0];
	ld.param.u64 	%rd6, [conv2d_shared_f64_param_1];
	ld.param.u64 	%rd7, [conv2d_shared_f64_param_2];
	ld.param.u32 	%r12, [conv2d_shared_f64_param_3];
	ld.param.u32 	%r13, [conv2d_shared_f64_param_4];
	cvta.to.global.u64 	%rd1, %rd8;
	mov.u32 	%r14, %ctaid.x;
	shl.b32 	%r15, %r14, 4;
	mov.u32 	%r1, %tid.x;
	add.s32 	%r2, %r15, %r1;
	mov.u32 	%r16, %ctaid.y;
	shl.b32 	%r17, %r16, 4;
	mov.u32 	%r3, %tid.y;
	add.s32 	%r4, %r17, %r3;
	setp.ge.s32 	%p1, %r4, %r12;
	setp.lt.s32 	%p2, %r2, 0;
	setp.ge.s32 	%p3, %r2, %r13;
	or.pred  	%p4, %p1, %p3;
	mov.f64 	%fd55, 0d0000000000000000;
	or.pred  	%p5, %p4, %p2;
	@%p5 bra 	$L__BB23_2;
	mad.lo.s32 	%r18, %r13, %r4, %r2;
	mul.wide.s32 	%rd9, %r18, 8;
	add.s64 	%rd10, %rd1, %rd9;
	ld.global.f64 	%fd55, [%rd10];
$L__BB23_2:
	mov.u32 	%r19, _ZZ17conv2d_shared_f64PKdS0_PdiiE4tile;
	mad.lo.s32 	%r5, %r3, 144, %r19;
	add.s32 	%r6, %r5, 144;
	shl.b32 	%r20, %r1, 3;
	add.s32 	%r7, %r6, %r20;
	st.shared.f64 	[%r7+8], %fd55;
	setp.ne.s32 	%p6, %r1, 0;
	@%p6 bra 	$L__BB23_8;
	setp.ge.s32 	%p7, %r4, %r12;
	setp.lt.s32 	%p8, %r2, 1;
	or.pred  	%p9, %p8, %p7;
	setp.gt.s32 	%p10, %r2, %r13;
	or.pred  	%p11, %p9, %p10;
	mul.lo.s32 	%r21, %r13, %r4;
	cvt.s64.s32 	%rd11, %r21;
	cvt.s64.s32 	%rd12, %r2;
	add.s64 	%rd13, %rd12, %rd11;
	shl.b64 	%rd14, %rd13, 3;
	add.s64 	%rd2, %rd1, %rd14;
	mov.f64 	%fd56, 0d0000000000000000;
	@%p11 bra 	$L__BB23_5;
	ld.global.f64 	%fd56, [%rd2+-8];
$L__BB23_5:
	setp.ge.s32 	%p12, %r4, %r12;
	st.shared.f64 	[%r6], %fd56;
	add.s32 	%r22, %r2, 16;
	setp.lt.s32 	%p13, %r2, -16;
	setp.ge.s32 	%p14, %r22, %r13;
	or.pred  	%p15, %p12, %p14;
	mov.f64 	%fd57, 0d0000000000000000;
	or.pred  	%p16, %p15, %p13;
	@%p16 bra 	$L__BB23_7;
	ld.global.f64 	%fd57, [%rd2+128];
$L__BB23_7:
	st.shared.f64 	[%r5+280], %fd57;
$L__BB23_8:
	setp.ne.s32 	%p17, %r3, 0;
	@%p17 bra 	$L__BB23_14;
	setp.ge.s32 	%p18, %r2, %r13;
	setp.lt.s32 	%p19, %r2, 0;
	setp.eq.s32 	%p20, %r4, 0;
	setp.gt.s32 	%p21, %r4, %r12;
	or.pred  	%p22, %p20, %p21;
	or.pred  	%p23, %p19, %p22;
	mov.f64 	%fd58, 0d0000000000000000;
	or.pred  	%p24, %p18, %p23;
	@%p24 bra 	$L__BB23_11;
	add.s32 	%r23, %r4, -1;
	mad.lo.s32 	%r24, %r13, %r23, %r2;
	mul.wide.s32 	%rd15, %r24, 8;
	add.s64 	%rd16, %rd1, %rd15;
	ld.global.f64 	%fd58, [%rd16];
$L__BB23_11:
	setp.ge.s32 	%p25, %r2, %r13;
	setp.lt.s32 	%p26, %r2, 0;
	add.s32 	%r8, %r19, %r20;
	st.shared.f64 	[%r8+8], %fd58;
	add.s32 	%r9, %r4, 16;
	setp.ge.s32 	%p27, %r9, %r12;
	or.pred  	%p28, %p27, %p25;
	mov.f64 	%fd59, 0d0000000000000000;
	or.pred  	%p29, %p28, %p26;
	@%p29 bra 	$L__BB23_13;
	mad.lo.s32 	%r27, %r13, %r9, %r2;
	mul.wide.s32 	%rd17, %r27, 8;
	add.s64 	%rd18, %rd1, %rd17;
	ld.global.f64 	%fd59, [%rd18];
$L__BB23_13:
	st.shared.f64 	[%r8+2456], %fd59;
$L__BB23_14:
	or.b32  	%r28, %r1, %r3;
	setp.ne.s32 	%p30, %r28, 0;
	@%p30 bra 	$L__BB23_24;
	setp.eq.s32 	%p31, %r4, 0;
	setp.gt.s32 	%p32, %r4, %r12;
	or.pred  	%p33, %p31, %p32;
	setp.lt.s32 	%p34, %r2, 1;
	or.pred  	%p35, %p34, %p33;
	setp.gt.s32 	%p36, %r2, %r13;
	or.pred  	%p37, %p36, %p35;
	add.s32 	%r29, %r4, -1;
	mul.lo.s32 	%r30, %r13, %r29;
	cvt.s64.s32 	%rd19, %r30;
	cvt.s64.s32 	%rd3, %r2;
	add.s64 	%rd20, %rd3, %rd19;
	shl.b64 	%rd21, %rd20, 3;
	add.s64 	%rd4, %rd1, %rd21;
	mov.f64 	%fd60, 0d0000000000000000;
	@%p37 bra 	$L__BB23_17;
	ld.global.f64 	%fd60, [%rd4+-8];
$L__BB23_17:
	st.shared.f64 	[%r7+-144], %fd60;
	add.s32 	%r10, %r2, 16;
	setp.eq.s32 	%p38, %r4, 0;
	setp.gt.s32 	%p39, %r4, %r12;
	or.pred  	%p40, %p38, %p39;
	setp.lt.s32 	%p41, %r2, -16;
	or.pred  	%p42, %p41, %p40;
	setp.ge.s32 	%p43, %r10, %r13;
	mov.f64 	%fd61, 0d0000000000000000;
	or.pred  	%p44, %p42, %p43;
	@%p44 bra 	$L__BB23_19;
	ld.global.f64 	%fd61, [%rd4+128];
$L__BB23_19:
	setp.gt.s32 	%p45, %r2, %r13;
	setp.lt.s32 	%p46, %r2, 1;
	st.shared.f64 	[%r7+-8], %fd61;
	add.s32 	%r11, %r4, 16;
	setp.ge.s32 	%p47, %r11, %r12;
	or.pred  	%p48, %p46, %p47;
	or.pred  	%p49, %p48, %p45;
	mul.lo.s32 	%r31, %r13, %r11;
	cvt.s64.s32 	%rd22, %r31;
	add.s64 	%rd23, %rd3, %rd22;
	shl.b64 	%rd24, %rd23, 3;
	add.s64 	%rd5, %rd1, %rd24;
	mov.f64 	%fd62, 0d0000000000000000;
	@%p49 bra 	$L__BB23_21;
	ld.global.f64 	%fd62, [%rd5+-8];
$L__BB23_21:
	setp.ge.s32 	%p50, %r10, %r13;
	setp.lt.s32 	%p51, %r2, -16;
	st.shared.f64 	[%r7+2304], %fd62;
	setp.ge.s32 	%p52, %r11, %r12;
	or.pred  	%p53, %p52, %p50;
	mov.f64 	%fd63, 0d0000000000000000;
	or.pred  	%p54, %p53, %p51;
	@%p54 bra 	$L__BB23_23;
	ld.global.f64 	%fd63, [%rd5+128];
$L__BB23_23:
	st.shared.f64 	[%r7+2440], %fd63;
$L__BB23_24:
	bar.sync 	0;
	setp.ge.s32 	%p55, %r2, %r13;
	setp.ge.s32 	%p56, %r4, %r12;
	or.pred  	%p57, %p56, %p55;
	@%p57 bra 	$L__BB23_26;
	cvta.to.global.u64 	%rd25, %rd6;
	ld.shared.f64 	%fd28, [%r7+-144];
	ld.global.f64 	%fd29, [%rd25];
	fma.rn.f64 	%fd30, %fd28, %fd29, 0d0000000000000000;
	ld.shared.f64 	%fd31, [%r7+-136];
	ld.global.f64 	%fd32, [%rd25+8];
	fma.rn.f64 	%fd33, %fd31, %fd32, %fd30;
	ld.shared.f64 	%fd34, [%r7+-128];
	ld.global.f64 	%fd35, [%rd25+16];
	fma.rn.f64 	%fd36, %fd34, %fd35, %fd33;
	ld.shared.f64 	%fd37, [%r7];
	ld.global.f64 	%fd38, [%rd25+24];
	fma.rn.f64 	%fd39, %fd37, %fd38, %fd36;
	ld.shared.f64 	%fd40, [%r7+8];
	ld.global.f64 	%fd41, [%rd25+32];
	fma.rn.f64 	%fd42, %fd40, %fd41, %fd39;
	ld.shared.f64 	%fd43, [%r7+16];
	ld.global.f64 	%fd44, [%rd25+40];
	fma.rn.f64 	%fd45, %fd43, %fd44, %fd42;
	ld.shared.f64 	%fd46, [%r7+144];
	ld.global.f64 	%fd47, [%rd25+48];
	fma.rn.f64 	%fd48, %fd46, %fd47, %fd45;
	ld.shared.f64 	%fd49, [%r7+152];
	ld.global.f64 	%fd50, [%rd25+56];
	fma.rn.f64 	%fd51, %fd49, %fd50, %fd48;
	ld.shared.f64 	%fd52, [%r7+160];
	ld.global.f64 	%fd53, [%rd25+64];
	fma.rn.f64 	%fd54, %fd52, %fd53, %fd51;
	mad.lo.s32 	%r32, %r13, %r4, %r2;
	cvta.to.global.u64 	%rd26, %rd7;
	mul.wide.s32 	%rd27, %r32, 8;
	add.s64 	%rd28, %rd26, %rd27;
	st.global.f64 	[%rd28], %fd54;
$L__BB23_26:
	ret;

}
	// .globl	depthwiseconv_global_f32
.visible .entry depthwiseconv_global_f32(
	.param .u64 .ptr .align 1 depthwiseconv_global_f32_param_0,
	.param .u64 .ptr .align 1 depthwiseconv_global_f32_param_1,
	.param .u64 .ptr .align 1 depthwiseconv_global_f32_param_2,
	.param .u32 depthwiseconv_global_f32_param_3,
	.param .u32 depthwiseconv_global_f32_param_4,
	.param .u32 depthwiseconv_global_f32_param_5
)
{
	.reg .pred 	%p<34>;
	.reg .b32 	%r<30>;
	.reg .b32 	%f<55>;
	.reg .b64 	%rd<30>;

	ld.param.u64 	%rd9, [depthwiseconv_global_f32_param_0];
	ld.param.u64 	%rd7, [depthwiseconv_global_f32_param_1];
	ld.param.u64 	%rd8, [depthwiseconv_global_f32_param_2];
	ld.param.u32 	%r12, [depthwiseconv_global_f32_param_3];
	ld.param.u32 	%r13, [depthwiseconv_global_f32_param_4];
	ld.param.u32 	%r11, [depthwiseconv_global_f32_param_5];
	cvta.to.global.u64 	%rd1, %rd9;
	mov.u32 	%r14, %ctaid.x;
	mov.u32 	%r15, %ntid.x;
	mov.u32 	%r16, %tid.x;
	mad.lo.s32 	%r1, %r14, %r15, %r16;
	mov.u32 	%r17, %ctaid.y;
	mov.u32 	%r18, %ntid.y;
	mov.u32 	%r19, %tid.y;
	mad.lo.s32 	%r20, %r17, %r18, %r19;
	mov.u32 	%r3, %ctaid.z;
	setp.ge.s32 	%p3, %r1, %r11;
	setp.ge.s32 	%p4, %r20, %r13;
	or.pred  	%p5, %p3, %p4;
	setp.ge.s32 	%p6, %r3, %r12;
	or.pred  	%p7, %p6, %p5;
	@%p7 bra 	$L__BB24_20;
	mul.lo.s32 	%r4, %r13, %r3;
	add.s32 	%r21, %r20, %r4;
	setp.eq.s32 	%p8, %r20, 0;
	add.s32 	%r5, %r21, -1;
	mul.lo.s32 	%r6, %r5, %r11;
	setp.lt.s32 	%p9, %r1, 1;
	cvt.s64.s32 	%rd10, %r6;
	cvt.s64.s32 	%rd2, %r1;
	add.s64 	%rd11, %rd2, %rd10;
	shl.b64 	%rd12, %rd11, 2;
	add.s64 	%rd3, %rd1, %rd12;
	mov.f32 	%f46, 0f00000000;
	or.pred  	%p10, %p8, %p9;
	@%p10 bra 	$L__BB24_3;
	ld.global.f32 	%f46, [%rd3+-4];
$L__BB24_3:
	setp.eq.s32 	%p11, %r20, 0;
	mul.lo.s32 	%r22, %r3, 9;
	cvta.to.global.u64 	%rd13, %rd7;
	mul.wide.u32 	%rd14, %r22, 4;
	add.s64 	%rd4, %rd13, %rd14;
	ld.global.f32 	%f29, [%rd4];
	fma.rn.f32 	%f3, %f46, %f29, 0f00000000;
	setp.lt.s32 	%p12, %r1, 0;
	mov.f32 	%f47, 0f00000000;
	or.pred  	%p13, %p11, %p12;
	@%p13 bra 	$L__BB24_5;
	add.s32 	%r23, %r1, %r6;
	mul.wide.s32 	%rd15, %r23, 4;
	add.s64 	%rd16, %rd1, %rd15;
	ld.global.f32 	%f47, [%rd16];
$L__BB24_5:
	setp.eq.s32 	%p14, %r20, 0;
	ld.global.f32 	%f31, [%rd4+4];
	fma.rn.f32 	%f6, %f47, %f31, %f3;
	add.s32 	%r24, %r1, 1;
	setp.gt.s32 	%p15, %r1, -2;
	setp.lt.s32 	%p16, %r24, %r11;
	and.pred  	%p1, %p15, %p16;
	not.pred 	%p18, %p1;
	mov.f32 	%f48, 0f00000000;
	or.pred  	%p19, %p14, %p18;
	@%p19 bra 	$L__BB24_7;
	ld.global.f32 	%f48, [%rd3+4];
$L__BB24_7:
	setp.gt.s32 	%p20, %r1, 0;
	ld.global.f32 	%f33, [%rd4+8];
	fma.rn.f32 	%f9, %f48, %f33, %f6;
	mul.lo.s32 	%r7, %r21, %r11;
	setp.le.s32 	%p21, %r1, %r11;
	and.pred  	%p2, %p20, %p21;
	cvt.s64.s32 	%rd17, %r7;
	add.s64 	%rd18, %rd2, %rd17;
	shl.b64 	%rd19, %rd18, 2;
	add.s64 	%rd5, %rd1, %rd19;
	mov.f32 	%f49, 0f00000000;
	not.pred 	%p22, %p2;
	@%p22 bra 	$L__BB24_9;
	ld.global.f32 	%f49, [%rd5+-4];
$L__BB24_9:
	setp.lt.s32 	%p23, %r1, 0;
	ld.global.f32 	%f35, [%rd4+12];
	fma.rn.f32 	%f12, %f49, %f35, %f9;
	mov.f32 	%f50, 0f00000000;
	@%p23 bra 	$L__BB24_11;
	add.s32 	%r26, %r1, %r7;
	mul.wide.s32 	%rd20, %r26, 4;
	add.s64 	%rd21, %rd1, %rd20;
	ld.global.f32 	%f50, [%rd21];
$L__BB24_11:
	ld.global.f32 	%f37, [%rd4+16];
	fma.rn.f32 	%f15, %f50, %f37, %f12;
	mov.f32 	%f51, 0f00000000;
	@%p18 bra 	$L__BB24_13;
	ld.global.f32 	%f51, [%rd5+4];
$L__BB24_13:
	ld.global.f32 	%f39, [%rd4+20];
	fma.rn.f32 	%f18, %f51, %f39, %f15;
	add.s32 	%r8, %r20, 1;
	setp.ge.u32 	%p25, %r8, %r13;
	add.s32 	%r27, %r5, 2;
	mul.lo.s32 	%r9, %r27, %r11;
	cvt.s64.s32 	%rd22, %r9;
	add.s64 	%rd23, %rd2, %rd22;
	shl.b64 	%rd24, %rd23, 2;
	add.s64 	%rd6, %rd1, %rd24;
	mov.f32 	%f52, 0f00000000;
	or.pred  	%p27, %p25, %p22;
	@%p27 bra 	$L__BB24_15;
	ld.global.f32 	%f52, [%rd6+-4];
$L__BB24_15:
	setp.ge.u32 	%p28, %r8, %r13;
	setp.lt.s32 	%p29, %r1, 0;
	ld.global.f32 	%f41, [%rd4+24];
	fma.rn.f32 	%f21, %f52, %f41, %f18;
	mov.f32 	%f53, 0f00000000;
	or.pred  	%p30, %p28, %p29;
	@%p30 bra 	$L__BB24_17;
	add.s32 	%r28, %r1, %r9;
	mul.wide.s32 	%rd25, %r28, 4;
	add.s64 	%rd26, %rd1, %rd25;
	ld.global.f32 	%f53, [%rd26];
$L__BB24_17:
	setp.ge.u32 	%p31, %r8, %r13;
	ld.global.f32 	%f43, [%rd4+28];
	fma.rn.f32 	%f24, %f53, %f43, %f21;
	mov.f32 	%f54, 0f00000000;
	or.pred  	%p33, %p31, %p18;
	@%p33 bra 	$L__BB24_19;
	ld.global.f32 	%f54, [%rd6+4];
$L__BB24_19:
	ld.global.f32 	%f44, [%rd4+32];
	fma.rn.f32 	%f45, %f54, %f44, %f24;
	add.s32 	%r29, %r7, %r1;
	cvta.to.global.u64 	%rd27, %rd8;
	mul.wide.s32 	%rd28, %r29, 4;
	add.s64 	%rd29, %rd27, %rd28;
	st.global.f32 	[%rd29], %f45;
$L__BB24_20:
	ret;

}
	// .globl	depthwiseconv_global_f64
.visible .entry depthwiseconv_global_f64(
	.param .u64 .ptr .align 1 depthwiseconv_global_f64_param_0,
	.param .u64 .ptr .align 1 depthwiseconv_global_f64_param_1,
	.param .u64 .ptr .align 1 depthwiseconv_global_f64_param_2,
	.param .u32 depthwiseconv_global_f64_param_3,
	.param .u32 depthwiseconv_global_f64_param_4,
	.param .u32 depthwiseconv_global_f64_param_5
)
{
	.reg .pred 	%p<34>;
	.reg .b32 	%r<30>;
	.reg .b64 	%rd<30>;
	.reg .b64 	%fd<55>;

	ld.param.u64 	%rd9, [depthwiseconv_global_f64_param_0];
	ld.param.u64 	%rd7, [depthwiseconv_global_f64_param_1];
	ld.param.u64 	%rd8, [depthwiseconv_global_f64_param_2];
	ld.param.u32 	%r12, [depthwiseconv_global_f64_param_3];
	ld.param.u32 	%r13, [depthwiseconv_global_f64_param_4];
	ld.param.u32 	%r11, [depthwiseconv_global_f64_param_5];
	cvta.to.global.u64 	%rd1, %rd9;
	mov.u32 	%r14, %ctaid.x;
	mov.u32 	%r15, %ntid.x;
	mov.u32 	%r16, %tid.x;
	mad.lo.s32 	%r1, %r14, %r15, %r16;
	mov.u32 	%r17, %ctaid.y;
	mov.u32 	%r18, %ntid.y;
	mov.u32 	%r19, %tid.y;
	mad.lo.s32 	%r20, %r17, %r18, %r19;
	mov.u32 	%r3, %ctaid.z;
	setp.ge.s32 	%p3, %r1, %r11;
	setp.ge.s32 	%p4, %r20, %r13;
	or.pred  	%p5, %p3, %p4;
	setp.ge.s32 	%p6, %r3, %r12;
	or.pred  	%p7, %p6, %p5;
	@%p7 bra 	$L__BB25_20;
	mul.lo.s32 	%r4, %r13, %r3;
	add.s32 	%r21, %r20, %r4;
	setp.eq.s32 	%p8, %r20, 0;
	add.s32 	%r5, %r21, -1;
	mul.lo.s32 	%r6, %r5, %r11;
	setp.lt.s32 	%p9, %r1, 1;
	cvt.s64.s32 	%rd10, %r6;
	cvt.s64.s32 	%rd2, %r1;
	add.s64 	%rd11, %rd2, %rd10;
	shl.b64 	%rd12, %rd11, 3;
	add.s64 	%rd3, %rd1, %rd12;
	mov.f64 	%fd46, 0d0000000000000000;
	or.pred  	%p10, %p8, %p9;
	@%p10 bra 	$L__BB25_3;
	ld.global.f64 	%fd46, [%rd3+-8];
$L__BB25_3:
	setp.eq.s32 	%p11, %r20, 0;
	mul.lo.s32 	%r22, %r3, 9;
	cvta.to.global.u64 	%rd13, %rd7;
	mul.wide.u32 	%rd14, %r22, 8;
	add.s64 	%rd4, %rd13, %rd14;
	ld.global.f64 	%fd29, [%rd4];
	fma.rn.f64 	%fd3, %fd46, %fd29, 0d0000000000000000;
	setp.lt.s32 	%p12, %r1, 0;
	mov.f64 	%fd47, 0d0000000000000000;
	or.pred  	%p13, %p11, %p12;
	@%p13 bra 	$L__BB25_5;
	add.s32 	%r23, %r1, %r6;
	mul.wide.s32 	%rd15, %r23, 8;
	add.s64 	%rd16, %rd1, %rd15;
	ld.global.f64 	%fd47, [%rd16];
$L__BB25_5:
	setp.eq.s32 	%p14, %r20, 0;
	ld.global.f64 	%fd31, [%rd4+8];
	fma.rn.f64 	%fd6, %fd47, %fd31, %fd3;
	add.s32 	%r24, %r1, 1;
	setp.gt.s32 	%p15, %r1, -2;
	setp.lt.s32 	%p16, %r24, %r11;
	and.pred  	%p1, %p15, %p16;
	not.pred 	%p18, %p1;
	mov.f64 	%fd48, 0d0000000000000000;
	or.pred  	%p19, %p14, %p18;
	@%p19 bra 	$L__BB25_7;
	ld.global.f64 	%fd48, [%rd3+8];
$L__BB25_7:
	setp.gt.s32 	%p20, %r1, 0;
	ld.global.f64 	%fd33, [%rd4+16];
	fma.rn.f64 	%fd9, %fd48, %fd33, %fd6;
	mul.lo.s32 	%r7, %r21, %r11;
	setp.le.s32 	%p21, %r1, %r11;
	and.pred  	%p2, %p20, %p21;
	cvt.s64.s32 	%rd17, %r7;
	add.s64 	%rd18, %rd2, %rd17;
	shl.b64 	%rd19, %rd18, 3;
	add.s64 	%rd5, %rd1, %rd19;
	mov.f64 	%fd49, 0d0000000000000000;
	not.pred 	%p22, %p2;
	@%p22 bra 	$L__BB25_9;
	ld.global.f64 	%fd49, [%rd5+-8];
$L__BB25_9:
	setp.lt.s32 	%p23, %r1, 0;
	ld.global.f64 	%fd35, [%rd4+24];
	fma.rn.f64 	%fd12, %fd49, %fd35, %fd9;
	mov.f64 	%fd50, 0d0000000000000000;
	@%p23 bra 	$L__BB25_11;
	add.s32 	%r26, %r1, %r7;
	mul.wide.s32 	%rd20, %r26, 8;
	add.s64 	%rd21, %rd1, %rd20;
	ld.global.f64 	%fd50, [%rd21];
$L__BB25_11:
	ld.global.f64 	%fd37, [%rd4+32];
	fma.rn.f64 	%fd15, %fd50, %fd37, %fd12;
	mov.f64 	%fd51, 0d0000000000000000;
	@%p18 bra 	$L__BB25_13;
	ld.global.f64 	%fd51, [%rd5+8];
$L__BB25_13:
	ld.global.f64 	%fd39, [%rd4+40];
	fma.rn.f64 	%fd18, %fd51, %fd39, %fd15;
	add.s32 	%r8, %r20, 1;
	setp.ge.u32 	%p25, %r8, %r13;
	add.s32 	%r27, %r5, 2;
	mul.lo.s32 	%r9, %r27, %r11;
	cvt.s64.s32 	%rd22, %r9;
	add.s64 	%rd23, %rd2, %rd22;
	shl.b64 	%rd24, %rd23, 3;
	add.s64 	%rd6, %rd1, %rd24;
	mov.f64 	%fd52, 0d0000000000000000;
	or.pred  	%p27, %p25, %p22;
	@%p27 bra 	$L__BB25_15;
	ld.global.f64 	%fd52, [%rd6+-8];
$L__BB25_15:
	setp.ge.u32 	%p28, %r8, %r13;
	setp.lt.s32 	%p29, %r1, 0;
	ld.global.f64 	%fd41, [%rd4+48];
	fma.rn.f64 	%fd21, %fd52, %fd41, %fd18;
	mov.f64 	%fd53, 0d0000000000000000;
	or.pred  	%p30, %p28, %p29;
	@%p30 bra 	$L__BB25_17;
	add.s32 	%r28, %r1, %r9;
	mul.wide.s32 	%rd25, %r28, 8;
	add.s64 	%rd26, %rd1, %rd25;
	ld.global.f64 	%fd53, [%rd26];
$L__BB25_17:
	setp.ge.u32 	%p31, %r8, %r13;
	ld.global.f64 	%fd43, [%rd4+56];
	fma.rn.f64 	%fd24, %fd53, %fd43, %fd21;
	mov.f64 	%fd54, 0d0000000000000000;
	or.pred  	%p33, %p31, %p18;
	@%p33 bra 	$L__BB25_19;
	ld.global.f64 	%fd54, [%rd6+8];
$L__BB25_19:
	ld.global.f64 	%fd44, [%rd4+64];
	fma.rn.f64 	%fd45, %fd54, %fd44, %fd24;
	add.s32 	%r29, %r7, %r1;
	cvta.to.global.u64 	%rd27, %rd8;
	mul.wide.s32 	%rd28, %r29, 8;
	add.s64 	%rd29, %rd27, %rd28;
	st.global.f64 	[%rd29], %fd45;
$L__BB25_20:
	ret;

}
	// .globl	depthwiseconv_tiled_f32
.visible .entry depthwiseconv_tiled_f32(
	.param .u64 .ptr .align 1 depthwiseconv_tiled_f32_param_0,
	.param .u64 .ptr .align 1 depthwiseconv_tiled_f32_param_1,
	.param .u64 .ptr .align 1 depthwiseconv_tiled_f32_param_2,
	.param .u32 depthwiseconv_tiled_f32_param_3,
	.param .u32 depthwiseconv_tiled_f32_param_4,
	.param .u32 depthwiseconv_tiled_f32_param_5
)
{
	.reg .pred 	%p<59>;
	.reg .b32 	%r<44>;
	.reg .b32 	%f<64>;
	.reg .b64 	%rd<31>;
	// demoted variable
	.shared .align 4 .b8 _ZZ23depthwiseconv_tiled_f32PKfS0_PfiiiE4tile[400];
	ld.param.u64 	%rd8, [depthwiseconv_tiled_f32_param_0];
	ld.param.u64 	%rd6, [depthwiseconv_tiled_f32_param_1];
	ld.param.u64 	%rd7, [depthwiseconv_tiled_f32_param_2];
	ld.param.u32 	%r16, [depthwiseconv_tiled_f32_param_3];
	ld.param.u32 	%r14, [depthwiseconv_tiled_f32_param_4];
	ld.param.u32 	%r15, [depthwiseconv_tiled_f32_param_5];
	cvta.to.global.u64 	%rd1, %rd8;
	mov.u32 	%r1, %ctaid.z;
	setp.ge.s32 	%p1, %r1, %r16;
	@%p1 bra 	$L__BB26_27;
	mov.u32 	%r17, %ctaid.x;
	shl.b32 	%r18, %r17, 3;
	mov.u32 	%r2, %tid.x;
	add.s32 	%r3, %r18, %r2;
	mov.u32 	%r19, %ctaid.y;
	shl.b32 	%r20, %r19, 3;
	mov.u32 	%r4, %tid.y;
	add.s32 	%r5, %r20, %r4;
	setp.ge.s32 	%p2, %r5, %r14;
	setp.lt.s32 	%p3, %r3, 0;
	setp.ge.s32 	%p4, %r3, %r15;
	or.pred  	%p5, %p2, %p4;
	mov.f32 	%f55, 0f00000000;
	or.pred  	%p6, %p5, %p3;
	@%p6 bra 	$L__BB26_3;
	mad.lo.s32 	%r21, %r14, %r1, %r5;
	mad.lo.s32 	%r22, %r21, %r15, %r3;
	mul.wide.s32 	%rd9, %r22, 4;
	add.s64 	%rd10, %rd1, %rd9;
	ld.global.f32 	%f55, [%rd10];
$L__BB26_3:
	mov.u32 	%r23, _ZZ23depthwiseconv_tiled_f32PKfS0_PfiiiE4tile;
	mad.lo.s32 	%r6, %r4, 40, %r23;
	add.s32 	%r7, %r6, 40;
	shl.b32 	%r24, %r2, 2;
	add.s32 	%r8, %r7, %r24;
	st.shared.f32 	[%r8+4], %f55;
	setp.ne.s32 	%p7, %r2, 0;
	@%p7 bra 	$L__BB26_9;
	setp.ge.s32 	%p8, %r5, %r14;
	setp.lt.s32 	%p9, %r3, 1;
	or.pred  	%p10, %p9, %p8;
	setp.gt.s32 	%p11, %r3, %r15;
	or.pred  	%p12, %p10, %p11;
	mad.lo.s32 	%r25, %r14, %r1, %r5;
	mul.lo.s32 	%r26, %r25, %r15;
	cvt.s64.s32 	%rd11, %r26;
	cvt.s64.s32 	%rd12, %r3;
	add.s64 	%rd13, %rd12, %rd11;
	shl.b64 	%rd14, %rd13, 2;
	add.s64 	%rd2, %rd1, %rd14;
	mov.f32 	%f56, 0f00000000;
	@%p12 bra 	$L__BB26_6;
	ld.global.f32 	%f56, [%rd2+-4];
$L__BB26_6:
	setp.ge.s32 	%p13, %r5, %r14;
	st.shared.f32 	[%r7], %f56;
	add.s32 	%r27, %r3, 8;
	setp.lt.s32 	%p14, %r3, -8;
	setp.ge.s32 	%p15, %r27, %r15;
	or.pred  	%p16, %p13, %p15;
	mov.f32 	%f57, 0f00000000;
	or.pred  	%p17, %p16, %p14;
	@%p17 bra 	$L__BB26_8;
	ld.global.f32 	%f57, [%rd2+32];
$L__BB26_8:
	st.shared.f32 	[%r6+76], %f57;
$L__BB26_9:
	setp.ne.s32 	%p18, %r4, 0;
	@%p18 bra 	$L__BB26_15;
	setp.ge.s32 	%p19, %r3, %r15;
	setp.lt.s32 	%p20, %r3, 0;
	setp.eq.s32 	%p21, %r5, 0;
	setp.gt.s32 	%p22, %r5, %r14;
	or.pred  	%p23, %p21, %p22;
	or.pred  	%p24, %p20, %p23;
	mov.f32 	%f58, 0f00000000;
	or.pred  	%p25, %p19, %p24;
	@%p25 bra 	$L__BB26_12;
	mad.lo.s32 	%r28, %r14, %r1, %r5;
	add.s32 	%r29, %r28, -1;
	mad.lo.s32 	%r30, %r29, %r15, %r3;
	mul.wide.s32 	%rd15, %r30, 4;
	add.s64 	%rd16, %rd1, %rd15;
	ld.global.f32 	%f58, [%rd16];
$L__BB26_12:
	setp.ge.s32 	%p26, %r3, %r15;
	setp.lt.s32 	%p27, %r3, 0;
	add.s32 	%r9, %r23, %r24;
	st.shared.f32 	[%r9+4], %f58;
	add.s32 	%r10, %r5, 8;
	setp.ge.s32 	%p28, %r10, %r14;
	or.pred  	%p29, %p28, %p26;
	mov.f32 	%f59, 0f00000000;
	or.pred  	%p30, %p29, %p27;
	@%p30 bra 	$L__BB26_14;
	mad.lo.s32 	%r33, %r14, %r1, %r10;
	mad.lo.s32 	%r34, %r33, %r15, %r3;
	mul.wide.s32 	%rd17, %r34, 4;
	add.s64 	%rd18, %rd1, %rd17;
	ld.global.f32 	%f59, [%rd18];
$L__BB26_14:
	st.shared.f32 	[%r9+364], %f59;
$L__BB26_15:
	or.b32  	%r35, %r2, %r4;
	setp.ne.s32 	%p31, %r35, 0;
	@%p31 bra 	$L__BB26_25;
	setp.eq.s32 	%p32, %r5, 0;
	setp.gt.s32 	%p33, %r5, %r14;
	or.pred  	%p34, %p32, %p33;
	setp.lt.s32 	%p35, %r3, 1;
	or.pred  	%p36, %p35, %p34;
	setp.gt.s32 	%p37, %r3, %r15;
	or.pred  	%p38, %p37, %p36;
	mul.lo.s32 	%r11, %r14, %r1;
	add.s32 	%r36, %r5, %r11;
	add.s32 	%r37, %r36, -1;
	mul.lo.s32 	%r38, %r37, %r15;
	cvt.s64.s32 	%rd19, %r38;
	cvt.s64.s32 	%rd3, %r3;
	add.s64 	%rd20, %rd3, %rd19;
	shl.b64 	%rd21, %rd20, 2;
	add.s64 	%rd4, %rd1, %rd21;
	mov.f32 	%f60, 0f00000000;
	@%p38 bra 	$L__BB26_18;
	ld.global.f32 	%f60, [%rd4+-4];
$L__BB26_18:
	st.shared.f32 	[%r8+-40], %f60;
	add.s32 	%r12, %r3, 8;
	setp.eq.s32 	%p39, %r5, 0;
	setp.gt.s32 	%p40, %r5, %r14;
	or.pred  	%p41, %p39, %p40;
	setp.lt.s32 	%p42, %r3, -8;
	or.pred  	%p43, %p42, %p41;
	setp.ge.s32 	%p44, %r12, %r15;
	mov.f32 	%f61, 0f00000000;
	or.pred  	%p45, %p43, %p44;
	@%p45 bra 	$L__BB26_20;
	ld.global.f32 	%f61, [%rd4+32];
$L__BB26_20:
	setp.gt.s32 	%p46, %r3, %r15;
	setp.lt.s32 	%p47, %r3, 1;
	st.shared.f32 	[%r8+-4], %f61;
	add.s32 	%r13, %r5, 8;
	setp.ge.s32 	%p48, %r13, %r14;
	or.pred  	%p49, %p47, %p48;
	or.pred  	%p50, %p49, %p46;
	add.s32 	%r39, %r11, %r13;
	mul.lo.s32 	%r40, %r39, %r15;
	cvt.s64.s32 	%rd22, %r40;
	add.s64 	%rd23, %rd3, %rd22;
	shl.b64 	%rd24, %rd23, 2;
	add.s64 	%rd5, %rd1, %rd24;
	mov.f32 	%f62, 0f00000000;
	@%p50 bra 	$L__BB26_22;
	ld.global.f32 	%f62, [%rd5+-4];
$L__BB26_22:
	setp.ge.s32 	%p51, %r12, %r15;
	setp.lt.s32 	%p52, %r3, -8;
	st.shared.f32 	[%r8+320], %f62;
	setp.ge.s32 	%p53, %r13, %r14;
	or.pred  	%p54, %p53, %p51;
	mov.f32 	%f63, 0f00000000;
	or.pred  	%p55, %p54, %p52;
	@%p55 bra 	$L__BB26_24;
	ld.global.f32 	%f63, [%rd5+32];
$L__BB26_24:
	st.shared.f32 	[%r8+356], %f63;
$L__BB26_25:
	bar.sync 	0;
	setp.ge.s32 	%p56, %r3, %r15;
	setp.ge.s32 	%p57, %r5, %r14;
	or.pred  	%p58, %p57, %p56;
	@%p58 bra 	$L__BB26_27;
	mul.lo.s32 	%r41, %r1, 9;
	ld.shared.f32 	%f28, [%r8+-40];
	cvta.to.global.u64 	%rd25, %rd6;
	mul.wide.u32 	%rd26, %r41, 4;
	add.s64 	%rd27, %rd25, %rd26;
	ld.global.f32 	%f29, [%rd27];
	fma.rn.f32 	%f30, %f28, %f29, 0f00000000;
	ld.shared.f32 	%f31, [%r8+-36];
	ld.global.f32 	%f32, [%rd27+4];
	fma.rn.f32 	%f33, %f31, %f32, %f30;
	ld.shared.f32 	%f34, [%r8+-32];
	ld.global.f32 	%f35, [%rd27+8];
	fma.rn.f32 	%f36, %f34, %f35, %f33;
	ld.shared.f32 	%f37, [%r8];
	ld.global.f32 	%f38, [%rd27+12];
	fma.rn.f32 	%f39, %f37, %f38, %f36;
	ld.shared.f32 	%f40, [%r8+4];
	ld.global.f32 	%f41, [%rd27+16];
	fma.rn.f32 	%f42, %f40, %f41, %f39;
	ld.shared.f32 	%f43, [%r8+8];
	ld.global.f32 	%f44, [%rd27+20];
	fma.rn.f32 	%f45, %f43, %f44, %f42;
	ld.shared.f32 	%f46, [%r8+40];
	ld.global.f32 	%f47, [%rd27+24];
	fma.rn.f32 	%f48, %f46, %f47, %f45;
	ld.shared.f32 	%f49, [%r8+44];
	ld.global.f32 	%f50, [%rd27+28];
	fma.rn.f32 	%f51, %f49, %f50, %f48;
	ld.shared.f32 	%f52, [%r8+48];
	ld.global.f32 	%f53, [%rd27+32];
	fma.rn.f32 	%f54, %f52, %f53, %f51;
	mad.lo.s32 	%r42, %r14, %r1, %r5;
	mad.lo.s32 	%r43, %r42, %r15, %r3;
	cvta.to.global.u64 	%rd28, %rd7;
	mul.wide.s32 	%rd29, %r43, 4;
	add.s64 	%rd30, %rd28, %rd29;
	st.global.f32 	[%rd30], %f54;
$L__BB26_27:
	ret;

}
	// .globl	depthwiseconv_tiled_f64
.visible .entry depthwiseconv_tiled_f64(
	.param .u64 .ptr .align 1 depthwiseconv_tiled_f64_param_0,
	.param .u64 .ptr .align 1 depthwiseconv_tiled_f64_param_1,
	.param .u64 .ptr .align 1 depthwiseconv_tiled_f64_param_2,
	.param .u32 depthwiseconv_tiled_f64_param_3,
	.param .u32 depthwiseconv_tiled_f64_param_4,
	.param .u32 depthwiseconv_tiled_f64_param_5
)
{
	.reg .pred 	%p<59>;
	.reg .b32 	%r<44>;
	.reg .b64 	%rd<31>;
	.reg .b64 	%fd<64>;
	// demoted variable
	.shared .align 8 .b8 _ZZ23depthwiseconv_tiled_f64PKdS0_PdiiiE4tile[800];
	ld.param.u64 	%rd8, [depthwiseconv_tiled_f64_param_0];
	ld.param.u64 	%rd6, [depthwiseconv_tiled_f64_param_1];
	ld.param.u64 	%rd7, [depthwiseconv_tiled_f64_param_2];
	ld.param.u32 	%r16, [depthwiseconv_tiled_f64_param_3];
	ld.param.u32 	%r14, [depthwiseconv_tiled_f64_param_4];
	ld.param.u32 	%r15, [depthwiseconv_tiled_f64_param_5];
	cvta.to.global.u64 	%rd1, %rd8;
	mov.u32 	%r1, %ctaid.z;
	setp.ge.s32 	%p1, %r1, %r16;
	@%p1 bra 	$L__BB27_27;
	mov.u32 	%r17, %ctaid.x;
	shl.b32 	%r18, %r17, 3;
	mov.u32 	%r2, %tid.x;
	add.s32 	%r3, %r18, %r2;
	mov.u32 	%r19, %ctaid.y;
	shl.b32 	%r20, %r19, 3;
	mov.u32 	%r4, %tid.y;
	add.s32 	%r5, %r20, %r4;
	setp.ge.s32 	%p2, %r5, %r14;
	setp.lt.s32 	%p3, %r3, 0;
	setp.ge.s32 	%p4, %r3, %r15;
	or.pred  	%p5, %p2, %p4;
	mov.f64 	%fd55, 0d0000000000000000;
	or.pred  	%p6, %p5, %p3;
	@%p6 bra 	$L__BB27_3;
	mad.lo.s32 	%r21, %r14, %r1, %r5;
	mad.lo.s32 	%r22, %r21, %r15, %r3;
	mul.wide.s32 	%rd9, %r22, 8;
	add.s64 	%rd10, %rd1, %rd9;
	ld.global.f64 	%fd55, [%rd10];
$L__BB27_3:
	mov.u32 	%r23, _ZZ23depthwiseconv_tiled_f64PKdS0_PdiiiE4tile;
	mad.lo.s32 	%r6, %r4, 80, %r23;
	add.s32 	%r7, %r6, 80;
	shl.b32 	%r24, %r2, 3;
	add.s32 	%r8, %r7, %r24;
	st.shared.f64 	[%r8+8], %fd55;
	setp.ne.s32 	%p7, %r2, 0;
	@%p7 bra 	$L__BB27_9;
	setp.ge.s32 	%p8, %r5, %r14;
	setp.lt.s32 	%p9, %r3, 1;
	or.pred  	%p10, %p9, %p8;
	setp.gt.s32 	%p11, %r3, %r15;
	or.pred  	%p12, %p10, %p11;
	mad.lo.s32 	%r25, %r14, %r1, %r5;
	mul.lo.s32 	%r26, %r25, %r15;
	cvt.s64.s32 	%rd11, %r26;
	cvt.s64.s32 	%rd12, %r3;
	add.s64 	%rd13, %rd12, %rd11;
	shl.b64 	%rd14, %rd13, 3;
	add.s64 	%rd2, %rd1, %rd14;
	mov.f64 	%fd56, 0d0000000000000000;
	@%p12 bra 	$L__BB27_6;
	ld.global.f64 	%fd56, [%rd2+-8];
$L__BB27_6:
	setp.ge.s32 	%p13, %r5, %r14;
	st.shared.f64 	[%r7], %fd56;
	add.s32 	%r27, %r3, 8;
	setp.lt.s32 	%p14, %r3, -8;
	setp.ge.s32 	%p15, %r27, %r15;
	or.pred  	%p16, %p13, %p15;
	mov.f64 	%fd57, 0d0000000000000000;
	or.pred  	%p17, %p16, %p14;
	@%p17 bra 	$L__BB27_8;
	ld.global.f64 	%fd57, [%rd2+64];
$L__BB27_8:
	st.shared.f64 	[%r6+152], %fd57;
$L__BB27_9:
	setp.ne.s32 	%p18, %r4, 0;
	@%p18 bra 	$L__BB27_15;
	setp.ge.s32 	%p19, %r3, %r15;
	setp.lt.s32 	%p20, %r3, 0;
	setp.eq.s32 	%p21, %r5, 0;
	setp.gt.s32 	%p22, %r5, %r14;
	or.pred  	%p23, %p21, %p22;
	or.pred  	%p24, %p20, %p23;
	mov.f64 	%fd58, 0d0000000000000000;
	or.pred  	%p25, %p19, %p24;
	@%p25 bra 	$L__BB27_12;
	mad.lo.s32 	%r28, %r14, %r1, %r5;
	add.s32 	%r29, %r28, -1;
	mad.lo.s32 	%r30, %r29, %r15, %r3;
	mul.wide.s32 	%rd15, %r30, 8;
	add.s64 	%rd16, %rd1, %rd15;
	ld.global.f64 	%fd58, [%rd16];
$L__BB27_12:
	setp.ge.s32 	%p26, %r3, %r15;
	setp.lt.s32 	%p27, %r3, 0;
	add.s32 	%r9, %r23, %r24;
	st.shared.f64 	[%r9+8], %fd58;
	add.s32 	%r10, %r5, 8;
	setp.ge.s32 	%p28, %r10, %r14;
	or.pred  	%p29, %p28, %p26;
	mov.f64 	%fd59, 0d0000000000000000;
	or.pred  	%p30, %p29, %p27;
	@%p30 bra 	$L__BB27_14;
	mad.lo.s32 	%r33, %r14, %r1, %r10;
	mad.lo.s32 	%r34, %r33, %r15, %r3;
	mul.wide.s32 	%rd17, %r34, 8;
	add.s64 	%rd18, %rd1, %rd17;
	ld.global.f64 	%fd59, [%rd18];
$L__BB27_14:
	st.shared.f64 	[%r9+728], %fd59;
$L__BB27_15:
	or.b32  	%r35, %r2, %r4;
	setp.ne.s32 	%p31, %r35, 0;
	@%p31 bra 	$L__BB27_25;
	setp.eq.s32 	%p32, %r5, 0;
	setp.gt.s32 	%p33, %r5, %r14;
	or.pred  	%p34, %p32, %p33;
	setp.lt.s32 	%p35, %r3, 1;
	or.pred  	%p36, %p35, %p34;
	setp.gt.s32 	%p37, %r3, %r15;
	or.pred  	%p38, %p37, %p36;
	mul.lo.s32 	%r11, %r14, %r1;
	add.s32 	%r36, %r5, %r11;
	add.s32 	%r37, %r36, -1;
	mul.lo.s32 	%r38, %r37, %r15;
	cvt.s64.s32 	%rd19, %r38;
	cvt.s64.s32 	%rd3, %r3;
	add.s64 	%rd20, %rd3, %rd19;
	shl.b64 	%rd21, %rd20, 3;
	add.s64 	%rd4, %rd1, %rd21;
	mov.f64 	%fd60, 0d0000000000000000;
	@%p38 bra 	$L__BB27_18;
	ld.global.f64 	%fd60, [%rd4+-8];
$L__BB27_18:
	st.shared.f64 	[%r8+-80], %fd60;
	add.s32 	%r12, %r3, 8;
	setp.eq.s32 	%p39, %r5, 0;
	setp.gt.s32 	%p40, %r5, %r14;
	or.pred  	%p41, %p39, %p40;
	setp.lt.s32 	%p42, %r3, -8;
	or.pred  	%p43, %p42, %p41;
	setp.ge.s32 	%p44, %r12, %r15;
	mov.f64 	%fd61, 0d0000000000000000;
	or.pred  	%p45, %p43, %p44;
	@%p45 bra 	$L__BB27_20;
	ld.global.f64 	%fd61, [%rd4+64];
$L__BB27_20:
	setp.gt.s32 	%p46, %r3, %r15;
	setp.lt.s32 	%p47, %r3, 1;
	st.shared.f64 	[%r8+-8], %fd61;
	add.s32 	%r13, %r5, 8;
	setp.ge.s32 	%p48, %r13, %r14;
	or.pred  	%p49, %p47, %p48;
	or.pred  	%p50, %p49, %p46;
	add.s32 	%r39, %r11, %r13;
	mul.lo.s32 	%r40, %r39, %r15;
	cvt.s64.s32 	%rd22, %r40;
	add.s64 	%rd23, %rd3, %rd22;
	shl.b64 	%rd24, %rd23, 3;
	add.s64 	%rd5, %rd1, %rd24;
	mov.f64 	%fd62, 0d0000000000000000;
	@%p50 bra 	$L__BB27_22;
	ld.global.f64 	%fd62, [%rd5+-8];
$L__BB27_22:
	setp.ge.s32 	%p51, %r12, %r15;
	setp.lt.s32 	%p52, %r3, -8;
	st.shared.f64 	[%r8+640], %fd62;
	setp.ge.s32 	%p53, %r13, %r14;
	or.pred  	%p54, %p53, %p51;
	mov.f64 	%fd63, 0d0000000000000000;
	or.pred  	%p55, %p54, %p52;
	@%p55 bra 	$L__BB27_24;
	ld.global.f64 	%fd63, [%rd5+64];
$L__BB27_24:
	st.shared.f64 	[%r8+712], %fd63;
$L__BB27_25:
	bar.sync 	0;
	setp.ge.s32 	%p56, %r3, %r15;
	setp.ge.s32 	%p57, %r5, %r14;
	or.pred  	%p58, %p57, %p56;
	@%p58 bra 	$L__BB27_27;
	mul.lo.s32 	%r41, %r1, 9;
	ld.shared.f64 	%fd28, [%r8+-80];
	cvta.to.global.u64 	%rd25, %rd6;
	mul.wide.u32 	%rd26, %r41, 8;
	add.s64 	%rd27, %rd25, %rd26;
	ld.global.f64 	%fd29, [%rd27];
	fma.rn.f64 	%fd30, %fd28, %fd29, 0d0000000000000000;
	ld.shared.f64 	%fd31, [%r8+-72];
	ld.global.f64 	%fd32, [%rd27+8];
	fma.rn.f64 	%fd33, %fd31, %fd32, %fd30;
	ld.shared.f64 	%fd34, [%r8+-64];
	ld.global.f64 	%fd35, [%rd27+16];
	fma.rn.f64 	%fd36, %fd34, %fd35, %fd33;
	ld.shared.f64 	%fd37, [%r8];
	ld.global.f64 	%fd38, [%rd27+24];
	fma.rn.f64 	%fd39, %fd37, %fd38, %fd36;
	ld.shared.f64 	%fd40, [%r8+8];
	ld.global.f64 	%fd41, [%rd27+32];
	fma.rn.f64 	%fd42, %fd40, %fd41, %fd39;
	ld.shared.f64 	%fd43, [%r8+16];
	ld.global.f64 	%fd44, [%rd27+40];
	fma.rn.f64 	%fd45, %fd43, %fd44, %fd42;
	ld.shared.f64 	%fd46, [%r8+80];
	ld.global.f64 	%fd47, [%rd27+48];
	fma.rn.f64 	%fd48, %fd46, %fd47, %fd45;
	ld.shared.f64 	%fd49, [%r8+88];
	ld.global.f64 	%fd50, [%rd27+56];
	fma.rn.f64 	%fd51, %fd49, %fd50, %fd48;
	ld.shared.f64 	%fd52, [%r8+96];
	ld.global.f64 	%fd53, [%rd27+64];
	fma.rn.f64 	%fd54, %fd52, %fd53, %fd51;
	mad.lo.s32 	%r42, %r14, %r1, %r5;
	mad.lo.s32 	%r43, %r42, %r15, %r3;
	cvta.to.global.u64 	%rd28, %rd7;
	mul.wide.s32 	%rd29, %r43, 8;
	add.s64 	%rd30, %rd28, %rd29;
	st.global.f64 	[%rd30], %fd54;
$L__BB27_27:
	ret;

}
	// .globl	bfs_basic
.visible .entry bfs_basic(
	.param .u64 .ptr .align 1 bfs_basic_param_0,
	.param .u64 .ptr .align 1 bfs_basic_param_1,
	.param .u64 .ptr .align 1 bfs_basic_param_2,
	.param .u64 .ptr .align 1 bfs_basic_param_3,
	.param .u64 .ptr .align 1 bfs_basic_param_4,
	.param .u32 bfs_basic_param_5
)
{
	.reg .pred 	%p<13>;
	.reg .b32 	%r<43>;
	.reg .b64 	%rd<40>;

	ld.param.u64 	%rd6, [bfs_basic_param_0];
	ld.param.u64 	%rd8, [bfs_basic_param_1];
	ld.param.u64 	%rd7, [bfs_basic_param_2];
	ld.param.u64 	%rd9, [bfs_basic_param_3];
	ld.param.u64 	%rd10, [bfs_basic_param_4];
	ld.param.u32 	%r21, [bfs_basic_param_5];
	cvta.to.global.u64 	%rd1, %rd9;
	cvta.to.global.u64 	%rd2, %rd10;
	cvta.to.global.u64 	%rd3, %rd8;
	mov.u32 	%r22, %ctaid.x;
	mov.u32 	%r23, %ntid.x;
	mov.u32 	%r24, %tid.x;
	mad.lo.s32 	%r1, %r22, %r23, %r24;
	setp.ge.s32 	%p1, %r1, %r21;
	@%p1 bra 	$L__BB28_19;
	cvta.to.global.u64 	%rd11, %rd7;
	mul.wide.s32 	%rd12, %r1, 4;
	add.s64 	%rd13, %rd11, %rd12;
	ld.global.u32 	%r25, [%rd13];
	setp.eq.s32 	%p2, %r25, 0;
	@%p2 bra 	$L__BB28_19;
	cvta.to.global.u64 	%rd14, %rd6;
	add.s64 	%rd16, %rd14, %rd12;
	ld.global.u32 	%r2, [%rd16];
	ld.global.u32 	%r3, [%rd16+4];
	setp.ge.s32 	%p3, %r2, %r3;
	@%p3 bra 	$L__BB28_19;
	sub.s32 	%r26, %r3, %r2;
	and.b32  	%r4, %r26, 3;
	setp.eq.s32 	%p4, %r4, 0;
	mov.u32 	%r40, %r2;
	@%p4 bra 	$L__BB28_8;
	neg.s32 	%r38, %r4;
	mov.u32 	%r40, %r2;
$L__BB28_5:
	.pragma "nounroll";
	mul.wide.s32 	%rd17, %r40, 4;
	add.s64 	%rd18, %rd3, %rd17;
	ld.global.u32 	%r8, [%rd18];
	mul.wide.s32 	%rd19, %r8, 4;
	add.s64 	%rd20, %rd2, %rd19;
	atom.relaxed.global.cas.b32 	%r27, [%rd20], 0, 1;
	setp.ne.s32 	%p5, %r27, 0;
	@%p5 bra 	$L__BB28_7;
	add.s64 	%rd22, %rd1, %rd19;
	mov.b32 	%r28, 1;
	st.global.u32 	[%rd22], %r28;
$L__BB28_7:
	add.s32 	%r40, %r40, 1;
	add.s32 	%r38, %r38, 1;
	setp.ne.s32 	%p6, %r38, 0;
	@%p6 bra 	$L__BB28_5;
$L__BB28_8:
	sub.s32 	%r29, %r2, %r3;
	setp.gt.u32 	%p7, %r29, -4;
	@%p7 bra 	$L__BB28_19;
	sub.s32 	%r41, %r40, %r3;
	add.s64 	%rd4, %rd3, 8;
$L__BB28_10:
	mul.wide.s32 	%rd23, %r40, 4;
	add.s64 	%rd5, %rd4, %rd23;
	ld.global.u32 	%r15, [%rd5+-8];
	mul.wide.s32 	%rd24, %r15, 4;
	add.s64 	%rd25, %rd2, %rd24;
	atom.relaxed.global.cas.b32 	%r30, [%rd25], 0, 1;
	setp.ne.s32 	%p8, %r30, 0;
	@%p8 bra 	$L__BB28_12;
	add.s64 	%rd27, %rd1, %rd24;
	mov.b32 	%r31, 1;
	st.global.u32 	[%rd27], %r31;
$L__BB28_12:
	ld.global.u32 	%r16, [%rd5+-4];
	mul.wide.s32 	%rd28, %r16, 4;
	add.s64 	%rd29, %rd2, %rd28;
	atom.relaxed.global.cas.b32 	%r32, [%rd29], 0, 1;
	setp.ne.s32 	%p9, %r32, 0;
	@%p9 bra 	$L__BB28_14;
	add.s64 	%rd31, %rd1, %rd28;
	mov.b32 	%r33, 1;
	st.global.u32 	[%rd31], %r33;
$L__BB28_14:
	ld.global.u32 	%r17, [%rd5];
	mul.wide.s32 	%rd32, %r17, 4;
	add.s64 	%rd33, %rd2, %rd32;
	atom.relaxed.global.cas.b32 	%r34, [%rd33], 0, 1;
	setp.ne.s32 	%p10, %r34, 0;
	@%p10 bra 	$L__BB28_16;
	add.s64 	%rd35, %rd1, %rd32;
	mov.b32 	%r35, 1;
	st.global.u32 	[%rd35], %r35;
$L__BB28_16:
	ld.global.u32 	%r18, [%rd5+4];
	mul.wide.s32 	%rd36, %r18, 4;
	add.s64 	%rd37, %rd2, %rd36;
	atom.relaxed.global.cas.b32 	%r36, [%rd37], 0, 1;
	setp.ne.s32 	%p11, %r36, 0;
	@%p11 bra 	$L__BB28_18;
	add.s64 	%rd39, %rd1, %rd36;
	mov.b32 	%r37, 1;
	st.global.u32 	[%rd39], %r37;
$L__BB28_18:
	add.s32 	%r40, %r40, 4;
	add.s32 	%r41, %r41, 4;
	setp.ne.s32 	%p12, %r41, 0;
	@%p12 bra 	$L__BB28_10;
$L__BB28_19:
	ret;

}
	// .globl	dfs_basic
.visible .entry dfs_basic(
	.param .u64 .ptr .align 1 dfs_basic_param_0,
	.param .u64 .ptr .align 1 dfs_basic_param_1,
	.param .u64 .ptr .align 1 dfs_basic_param_2,
	.param .u64 .ptr .align 1 dfs_basic_param_3,
	.param .u64 .ptr .align 1 dfs_basic_param_4,
	.param .u32 dfs_basic_param_5
)
{
	.reg .pred 	%p<13>;
	.reg .b32 	%r<43>;
	.reg .b64 	%rd<40>;

	ld.param.u64 	%rd6, [dfs_basic_param_0];
	ld.param.u64 	%rd8, [dfs_basic_param_1];
	ld.param.u64 	%rd7, [dfs_basic_param_2];
	ld.param.u64 	%rd9, [dfs_basic_param_3];
	ld.param.u64 	%rd10, [dfs_basic_param_4];
	ld.param.u32 	%r21, [dfs_basic_param_5];
	cvta.to.global.u64 	%rd1, %rd9;
	cvta.to.global.u64 	%rd2, %rd10;
	cvta.to.global.u64 	%rd3, %rd8;
	mov.u32 	%r22, %ctaid.x;
	mov.u32 	%r23, %ntid.x;
	mov.u32 	%r24, %tid.x;
	mad.lo.s32 	%r1, %r22, %r23, %r24;
	setp.ge.s32 	%p1, %r1, %r21;
	@%p1 bra 	$L__BB29_19;
	cvta.to.global.u64 	%rd11, %rd7;
	mul.wide.s32 	%rd12, %r1, 4;
	add.s64 	%rd13, %rd11, %rd12;
	ld.global.u32 	%r25, [%rd13];
	setp.eq.s32 	%p2, %r25, 0;
	@%p2 bra 	$L__BB29_19;
	cvta.to.global.u64 	%rd14, %rd6;
	add.s64 	%rd16, %rd14, %rd12;
	ld.global.u32 	%r2, [%rd16];
	ld.global.u32 	%r3, [%rd16+4];
	setp.ge.s32 	%p3, %r2, %r3;
	@%p3 bra 	$L__BB29_19;
	sub.s32 	%r26, %r3, %r2;
	and.b32  	%r4, %r26, 3;
	setp.eq.s32 	%p4, %r4, 0;
	mov.u32 	%r40, %r2;
	@%p4 bra 	$L__BB29_8;
	neg.s32 	%r38, %r4;
	mov.u32 	%r40, %r2;
$L__BB29_5:
	.pragma "nounroll";
	mul.wide.s32 	%rd17, %r40, 4;
	add.s64 	%rd18, %rd3, %rd17;
	ld.global.u32 	%r8, [%rd18];
	mul.wide.s32 	%rd19, %r8, 4;
	add.s64 	%rd20, %rd2, %rd19;
	atom.relaxed.global.cas.b32 	%r27, [%rd20], 0, 1;
	setp.ne.s32 	%p5, %r27, 0;
	@%p5 bra 	$L__BB29_7;
	add.s64 	%rd22, %rd1, %rd19;
	mov.b32 	%r28, 1;
	st.global.u32 	[%rd22], %r28;
$L__BB29_7:
	add.s32 	%r40, %r40, 1;
	add.s32 	%r38, %r38, 1;
	setp.ne.s32 	%p6, %r38, 0;
	@%p6 bra 	$L__BB29_5;
$L__BB29_8:
	sub.s32 	%r29, %r2, %r3;
	setp.gt.u32 	%p7, %r29, -4;
	@%p7 bra 	$L__BB29_19;
	sub.s32 	%r41, %r40, %r3;
	add.s64 	%rd4, %rd3, 8;
$L__BB29_10:
	mul.wide.s32 	%rd23, %r40, 4;
	add.s64 	%rd5, %rd4, %rd23;
	ld.global.u32 	%r15, [%rd5+-8];
	mul.wide.s32 	%rd24, %r15, 4;
	add.s64 	%rd25, %rd2, %rd24;
	atom.relaxed.global.cas.b32 	%r30, [%rd25], 0, 1;
	setp.ne.s32 	%p8, %r30, 0;
	@%p8 bra 	$L__BB29_12;
	add.s64 	%rd27, %rd1, %rd24;
	mov.b32 	%r31, 1;
	st.global.u32 	[%rd27], %r31;
$L__BB29_12:
	ld.global.u32 	%r16, [%rd5+-4];
	mul.wide.s32 	%rd28, %r16, 4;
	add.s64 	%rd29, %rd2, %rd28;
	atom.relaxed.global.cas.b32 	%r32, [%rd29], 0, 1;
	setp.ne.s32 	%p9, %r32, 0;
	@%p9 bra 	$L__BB29_14;
	add.s64 	%rd31, %rd1, %rd28;
	mov.b32 	%r33, 1;
	st.global.u32 	[%rd31], %r33;
$L__BB29_14:
	ld.global.u32 	%r17, [%rd5];
	mul.wide.s32 	%rd32, %r17, 4;
	add.s64 	%rd33, %rd2, %rd32;
	atom.relaxed.global.cas.b32 	%r34, [%rd33], 0, 1;
	setp.ne.s32 	%p10, %r34, 0;
	@%p10 bra 	$L__BB29_16;
	add.s64 	%rd35, %rd1, %rd32;
	mov.b32 	%r35, 1;
	st.global.u32 	[%rd35], %r35;
$L__BB29_16:
	ld.global.u32 	%r18, [%rd5+4];
	mul.wide.s32 	%rd36, %r18, 4;
	add.s64 	%rd37, %rd2, %rd36;
	atom.relaxed.global.cas.b32 	%r36, [%rd37], 0, 1;
	setp.ne.s32 	%p11, %r36, 0;
	@%p11 bra 	$L__BB29_18;
	add.s64 	%rd39, %rd1, %rd36;
	mov.b32 	%r37, 1;
	st.global.u32 	[%rd39], %r37;
$L__BB29_18:
	add.s32 	%r40, %r40, 4;
	add.s32 	%r41, %r41, 4;
	setp.ne.s32 	%p12, %r41, 0;
	@%p12 bra 	$L__BB29_10;
$L__BB29_19:
	ret;

}
	// .globl	pagerank_basic_f32
.visible .entry pagerank_basic_f32(
	.param .u64 .ptr .align 1 pagerank_basic_f32_param_0,
	.param .u64 .ptr .align 1 pagerank_basic_f32_param_1,
	.param .u64 .ptr .align 1 pagerank_basic_f32_param_2,
	.param .u64 .ptr .align 1 pagerank_basic_f32_param_3,
	.param .u64 .ptr .align 1 pagerank_basic_f32_param_4,
	.param .f32 pagerank_basic_f32_param_5,
	.param .u32 pagerank_basic_f32_param_6
)
{
	.reg .pred 	%p<11>;
	.reg .b32 	%r<67>;
	.reg .b32 	%f<35>;
	.reg .b64 	%rd<82>;

	ld.param.u64 	%rd4, [pagerank_basic_f32_param_0];
	ld.param.u64 	%rd7, [pagerank_basic_f32_param_1];
	ld.param.u64 	%rd5, [pagerank_basic_f32_param_2];
	ld.param.u64 	%rd6, [pagerank_basic_f32_param_3];
	ld.param.u64 	%rd8, [pagerank_basic_f32_param_4];
	ld.param.f32 	%f2, [pagerank_basic_f32_param_5];
	ld.param.u32 	%r23, [pagerank_basic_f32_param_6];
	cvta.to.global.u64 	%rd1, %rd8;
	cvta.to.global.u64 	%rd2, %rd7;
	mov.u32 	%r24, %ctaid.x;
	mov.u32 	%r25, %ntid.x;
	mov.u32 	%r26, %tid.x;
	mad.lo.s32 	%r1, %r24, %r25, %r26;
	setp.ge.s32 	%p1, %r1, %r23;
	@%p1 bra 	$L__BB30_14;
	cvta.to.global.u64 	%rd9, %rd4;
	cvta.to.global.u64 	%rd10, %rd5;
	cvta.to.global.u64 	%rd11, %rd6;
	mul.wide.s32 	%rd12, %r1, 4;
	add.s64 	%rd13, %rd9, %rd12;
	ld.global.u32 	%r62, [%rd13];
	ld.global.u32 	%r3, [%rd13+4];
	add.s64 	%rd14, %rd10, %rd12;
	ld.global.u32 	%r27, [%rd14];
	max.s32 	%r28, %r27, 1;
	add.s64 	%rd15, %rd11, %rd12;
	ld.global.f32 	%f3, [%rd15];
	mul.f32 	%f4, %f2, %f3;
	cvt.rn.f32.u32 	%f5, %r28;
	div.rn.f32 	%f1, %f4, %f5;
	setp.ge.s32 	%p2, %r62, %r3;
	@%p2 bra 	$L__BB30_14;
	sub.s32 	%r4, %r3, %r62;
	and.b32  	%r5, %r4, 15;
	sub.s32 	%r29, %r62, %r3;
	setp.gt.u32 	%p3, %r29, -16;
	@%p3 bra 	$L__BB30_5;
	and.b32  	%r30, %r4, -16;
	neg.s32 	%r60, %r30;
	add.s64 	%rd3, %rd2, 32;
$L__BB30_4:
	.pragma "nounroll";
	mul.wide.s32 	%rd16, %r62, 4;
	add.s64 	%rd17, %rd3, %rd16;
	ld.global.u32 	%r31, [%rd17+-32];
	mul.wide.s32 	%rd18, %r31, 4;
	add.s64 	%rd19, %rd1, %rd18;
	atom.global.add.f32 	%f6, [%rd19], %f1;
	ld.global.u32 	%r32, [%rd17+-28];
	mul.wide.s32 	%rd20, %r32, 4;
	add.s64 	%rd21, %rd1, %rd20;
	atom.global.add.f32 	%f7, [%rd21], %f1;
	ld.global.u32 	%r33, [%rd17+-24];
	mul.wide.s32 	%rd22, %r33, 4;
	add.s64 	%rd23, %rd1, %rd22;
	atom.global.add.f32 	%f8, [%rd23], %f1;
	ld.global.u32 	%r34, [%rd17+-20];
	mul.wide.s32 	%rd24, %r34, 4;
	add.s64 	%rd25, %rd1, %rd24;
	atom.global.add.f32 	%f9, [%rd25], %f1;
	ld.global.u32 	%r35, [%rd17+-16];
	mul.wide.s32 	%rd26, %r35, 4;
	add.s64 	%rd27, %rd1, %rd26;
	atom.global.add.f32 	%f10, [%rd27], %f1;
	ld.global.u32 	%r36, [%rd17+-12];
	mul.wide.s32 	%rd28, %r36, 4;
	add.s64 	%rd29, %rd1, %rd28;
	atom.global.add.f32 	%f11, [%rd29], %f1;
	ld.global.u32 	%r37, [%rd17+-8];
	mul.wide.s32 	%rd30, %r37, 4;
	add.s64 	%rd31, %rd1, %rd30;
	atom.global.add.f32 	%f12, [%rd31], %f1;
	ld.global.u32 	%r38, [%rd17+-4];
	mul.wide.s32 	%rd32, %r38, 4;
	add.s64 	%rd33, %rd1, %rd32;
	atom.global.add.f32 	%f13, [%rd33], %f1;
	ld.global.u32 	%r39, [%rd17];
	mul.wide.s32 	%rd34, %r39, 4;
	add.s64 	%rd35, %rd1, %rd34;
	atom.global.add.f32 	%f14, [%rd35], %f1;
	ld.global.u32 	%r40, [%rd17+4];
	mul.wide.s32 	%rd36, %r40, 4;
	add.s64 	%rd37, %rd1, %rd36;
	atom.global.add.f32 	%f15, [%rd37], %f1;
	ld.global.u32 	%r41, [%rd17+8];
	mul.wide.s32 	%rd38, %r41, 4;
	add.s64 	%rd39, %rd1, %rd38;
	atom.global.add.f32 	%f16, [%rd39], %f1;
	ld.global.u32 	%r42, [%rd17+12];
	mul.wide.s32 	%rd40, %r42, 4;
	add.s64 	%rd41, %rd1, %rd40;
	atom.global.add.f32 	%f17, [%rd41], %f1;
	ld.global.u32 	%r43, [%rd17+16];
	mul.wide.s32 	%rd42, %r43, 4;
	add.s64 	%rd43, %rd1, %rd42;
	atom.global.add.f32 	%f18, [%rd43], %f1;
	ld.global.u32 	%r44, [%rd17+20];
	mul.wide.s32 	%rd44, %r44, 4;
	add.s64 	%rd45, %rd1, %rd44;
	atom.global.add.f32 	%f19, [%rd45], %f1;
	ld.global.u32 	%r45, [%rd17+24];
	mul.wide.s32 	%rd46, %r45, 4;
	add.s64 	%rd47, %rd1, %rd46;
	atom.global.add.f32 	%f20, [%rd47], %f1;
	ld.global.u32 	%r46, [%rd17+28];
	mul.wide.s32 	%rd48, %r46, 4;
	add.s64 	%rd49, %rd1, %rd48;
	atom.global.add.f32 	%f21, [%rd49], %f1;
	add.s32 	%r62, %r62, 16;
	add.s32 	%r60, %r60, 16;
	setp.ne.s32 	%p4, %r60, 0;
	@%p4 bra 	$L__BB30_4;
$L__BB30_5:
	setp.eq.s32 	%p5, %r5, 0;
	@%p5 bra 	$L__BB30_14;
	and.b32  	%r12, %r4, 7;
	setp.lt.u32 	%p6, %r5, 8;
	@%p6 bra 	$L__BB30_8;
	mul.wide.s32 	%rd50, %r62, 4;
	add.s64 	%rd51, %rd2, %rd50;
	ld.global.u32 	%r47, [%rd51];
	mul.wide.s32 	%rd52, %r47, 4;
	add.s64 	%rd53, %rd1, %rd52;
	atom.global.add.f32 	%f22, [%rd53], %f1;
	ld.global.u32 	%r48, [%rd51+4];
	mul.wide.s32 	%rd54, %r48, 4;
	add.s64 	%rd55, %rd1, %rd54;
	atom.global.add.f32 	%f23, [%rd55], %f1;
	ld.global.u32 	%r49, [%rd51+8];
	mul.wide.s32 	%rd56, %r49, 4;
	add.s64 	%rd57, %rd1, %rd56;
	atom.global.add.f32 	%f24, [%rd57], %f1;
	ld.global.u32 	%r50, [%rd51+12];
	mul.wide.s32 	%rd58, %r50, 4;
	add.s64 	%rd59, %rd1, %rd58;
	atom.global.add.f32 	%f25, [%rd59], %f1;
	ld.global.u32 	%r51, [%rd51+16];
	mul.wide.s32 	%rd60, %r51, 4;
	add.s64 	%rd61, %rd1, %rd60;
	atom.global.add.f32 	%f26, [%rd61], %f1;
	ld.global.u32 	%r52, [%rd51+20];
	mul.wide.s32 	%rd62, %r52, 4;
	add.s64 	%rd63, %rd1, %rd62;
	atom.global.add.f32 	%f27, [%rd63], %f1;
	ld.global.u32 	%r53, [%rd51+24];
	mul.wide.s32 	%rd64, %r53, 4;
	add.s64 	%rd65, %rd1, %rd64;
	atom.global.add.f32 	%f28, [%rd65], %f1;
	ld.global.u32 	%r54, [%rd51+28];
	mul.wide.s32 	%rd66, %r54, 4;
	add.s64 	%rd67, %rd1, %rd66;
	atom.global.add.f32 	%f29, [%rd67], %f1;
	add.s32 	%r62, %r62, 8;
$L__BB30_8:
	setp.eq.s32 	%p7, %r12, 0;
	@%p7 bra 	$L__BB30_14;
	and.b32  	%r15, %r4, 3;
	setp.lt.u32 	%p8, %r12, 4;
	@%p8 bra 	$L__BB30_11;
	mul.wide.s32 	%rd68, %r62, 4;
	add.s64 	%rd69, %rd2, %rd68;
	ld.global.u32 	%r55, [%rd69];
	mul.wide.s32 	%rd70, %r55, 4;
	add.s64 	%rd71, %rd1, %rd70;
	atom.global.add.f32 	%f30, [%rd71], %f1;
	ld.global.u32 	%r56, [%rd69+4];
	mul.wide.s32 	%rd72, %r56, 4;
	add.s64 	%rd73, %rd1, %rd72;
	atom.global.add.f32 	%f31, [%rd73], %f1;
	ld.global.u32 	%r57, [%rd69+8];
	mul.wide.s32 	%rd74, %r57, 4;
	add.s64 	%rd75, %rd1, %rd74;
	atom.global.add.f32 	%f32, [%rd75], %f1;
	ld.global.u32 	%r58, [%rd69+12];
	mul.wide.s32 	%rd76, %r58, 4;
	add.s64 	%rd77, %rd1, %rd76;
	atom.global.add.f32 	%f33, [%rd77], %f1;
	add.s32 	%r62, %r62, 4;
$L__BB30_11:
	setp.eq.s32 	%p9, %r15, 0;
	@%p9 bra 	$L__BB30_14;
	neg.s32 	%r65, %r15;
$L__BB30_13:
	.pragma "nounroll";
	mul.wide.s32 	%rd78, %r62, 4;
	add.s64 	%rd79, %rd2, %rd78;
	ld.global.u32 	%r59, [%rd79];
	mul.wide.s32 	%rd80, %r59, 4;
	add.s64 	%rd81, %rd1, %rd80;
	atom.global.add.f32 	%f34, [%rd81], %f1;
	add.s32 	%r62, %r62, 1;
	add.s32 	%r65, %r65, 1;
	setp.ne.s32 	%p10, %r65, 0;
	@%p10 bra 	$L__BB30_13;
$L__BB30_14:
	ret;

}
	// .globl	pagerank_basic_f64
.visible .entry pagerank_basic_f64(
	.param .u64 .ptr .align 1 pagerank_basic_f64_param_0,
	.param .u64 .ptr .align 1 pagerank_basic_f64_param_1,
	.param .u64 .ptr .align 1 pagerank_basic_f64_param_2,
	.param .u64 .ptr .align 1 pagerank_basic_f64_param_3,
	.param .u64 .ptr .align 1 pagerank_basic_f64_param_4,
	.param .f64 pagerank_basic_f64_param_5,
	.param .u32 pagerank_basic_f64_param_6
)
{
	.reg .pred 	%p<11>;
	.reg .b32 	%r<67>;
	.reg .b64 	%rd<88>;
	.reg .b64 	%fd<35>;

	ld.param.u64 	%rd3, [pagerank_basic_f64_param_0];
	ld.param.u64 	%rd5, [pagerank_basic_f64_param_2];
	ld.param.u64 	%rd6, [pagerank_basic_f64_param_3];
	ld.param.f64 	%fd2, [pagerank_basic_f64_param_5];
	ld.param.u32 	%r23, [pagerank_basic_f64_param_6];
	mov.u32 	%r24, %ctaid.x;
	mov.u32 	%r25, %ntid.x;
	mov.u32 	%r26, %tid.x;
	mad.lo.s32 	%r1, %r24, %r25, %r26;
	setp.ge.s32 	%p1, %r1, %r23;
	@%p1 bra 	$L__BB31_14;
	cvta.to.global.u64 	%rd8, %rd3;
	cvta.to.global.u64 	%rd9, %rd5;
	cvta.to.global.u64 	%rd10, %rd6;
	mul.wide.s32 	%rd11, %r1, 4;
	add.s64 	%rd12, %rd8, %rd11;
	ld.global.u32 	%r62, [%rd12];
	ld.global.u32 	%r3, [%rd12+4];
	add.s64 	%rd13, %rd9, %rd11;
	ld.global.u32 	%r27, [%rd13];
	max.s32 	%r28, %r27, 1;
	mul.wide.s32 	%rd14, %r1, 8;
	add.s64 	%rd15, %rd10, %rd14;
	ld.global.f64 	%fd3, [%rd15];
	mul.f64 	%fd4, %fd2, %fd3;
	cvt.rn.f64.u32 	%fd5, %r28;
	div.rn.f64 	%fd1, %fd4, %fd5;
	setp.ge.s32 	%p2, %r62, %r3;
	@%p2 bra 	$L__BB31_14;
	sub.s32 	%r4, %r3, %r62;
	sub.s32 	%r29, %r62, %r3;
	setp.gt.u32 	%p3, %r29, -16;
	@%p3 bra 	$L__BB31_5;
	and.b32  	%r30, %r4, -16;
	neg.s32 	%r60, %r30;
$L__BB31_4:
	.pragma "nounroll";
	ld.param.u64 	%rd86, [pagerank_basic_f64_param_4];
	ld.param.u64 	%rd84, [pagerank_basic_f64_param_1];
	mul.wide.s32 	%rd16, %r62, 4;
	cvta.to.global.u64 	%rd17, %rd84;
	add.s64 	%rd18, %rd17, %rd16;
	ld.global.u32 	%r31, [%rd18];
	cvta.to.global.u64 	%rd19, %rd86;
	mul.wide.s32 	%rd20, %r31, 8;
	add.s64 	%rd21, %rd19, %rd20;
	atom.global.add.f64 	%fd6, [%rd21], %fd1;
	ld.global.u32 	%r32, [%rd18+4];
	mul.wide.s32 	%rd22, %r32, 8;
	add.s64 	%rd23, %rd19, %rd22;
	atom.global.add.f64 	%fd7, [%rd23], %fd1;
	ld.global.u32 	%r33, [%rd18+8];
	mul.wide.s32 	%rd24, %r33, 8;
	add.s64 	%rd25, %rd19, %rd24;
	atom.global.add.f64 	%fd8, [%rd25], %fd1;
	ld.global.u32 	%r34, [%rd18+12];
	mul.wide.s32 	%rd26, %r34, 8;
	add.s64 	%rd27, %rd19, %rd26;
	atom.global.add.f64 	%fd9, [%rd27], %fd1;
	ld.global.u32 	%r35, [%rd18+16];
	mul.wide.s32 	%rd28, %r35, 8;
	add.s64 	%rd29, %rd19, %rd28;
	atom.global.add.f64 	%fd10, [%rd29], %fd1;
	ld.global.u32 	%r36, [%rd18+20];
	mul.wide.s32 	%rd30, %r36, 8;
	add.s64 	%rd31, %rd19, %rd30;
	atom.global.add.f64 	%fd11, [%rd31], %fd1;
	ld.global.u32 	%r37, [%rd18+24];
	mul.wide.s32 	%rd32, %r37, 8;
	add.s64 	%rd33, %rd19, %rd32;
	atom.global.add.f64 	%fd12, [%rd33], %fd1;
	ld.global.u32 	%r38, [%rd18+28];
	mul.wide.s32 	%rd34, %r38, 8;
	add.s64 	%rd35, %rd19, %rd34;
	atom.global.add.f64 	%fd13, [%rd35], %fd1;
	ld.global.u32 	%r39, [%rd18+32];
	mul.wide.s32 	%rd36, %r39, 8;
	add.s64 	%rd37, %rd19, %rd36;
	atom.global.add.f64 	%fd14, [%rd37], %fd1;
	ld.global.u32 	%r40, [%rd18+36];
	mul.wide.s32 	%rd38, %r40, 8;
	add.s64 	%rd39, %rd19, %rd38;
	atom.global.add.f64 	%fd15, [%rd39], %fd1;
	ld.global.u32 	%r41, [%rd18+40];
	mul.wide.s32 	%rd40, %r41, 8;
	add.s64 	%rd41, %rd19, %rd40;
	atom.global.add.f64 	%fd16, [%rd41], %fd1;
	ld.global.u32 	%r42, [%rd18+44];
	mul.wide.s32 	%rd42, %r42, 8;
	add.s64 	%rd43, %rd19, %rd42;
	atom.global.add.f64 	%fd17, [%rd43], %fd1;
	ld.global.u32 	%r43, [%rd18+48];
	mul.wide.s32 	%rd44, %r43, 8;
	add.s64 	%rd45, %rd19, %rd44;
	atom.global.add.f64 	%fd18, [%rd45], %fd1;
	ld.global.u32 	%r44, [%rd18+52];
	mul.wide.s32 	%rd46, %r44, 8;
	add.s64 	%rd47, %rd19, %rd46;
	atom.global.add.f64 	%fd19, [%rd47], %fd1;
	ld.global.u32 	%r45, [%rd18+56];
	mul.wide.s32 	%rd48, %r45, 8;
	add.s64 	%rd49, %rd19, %rd48;
	atom.global.add.f64 	%fd20, [%rd49], %fd1;
	ld.global.u32 	%r46, [%rd18+60];
	mul.wide.s32 	%rd50, %r46, 8;
	add.s64 	%rd51, %rd19, %rd50;
	atom.global.add.f64 	%fd21, [%rd51], %fd1;
	add.s32 	%r62, %r62, 16;
	add.s32 	%r60, %r60, 16;
	setp.ne.s32 	%p4, %r60, 0;
	@%p4 bra 	$L__BB31_4;
$L__BB31_5:
	and.b32  	%r11, %r4, 15;
	setp.eq.s32 	%p5, %r11, 0;
	@%p5 bra 	$L__BB31_14;
	ld.param.u64 	%rd87, [pagerank_basic_f64_param_4];
	ld.param.u64 	%rd85, [pagerank_basic_f64_param_1];
	cvta.to.global.u64 	%rd1, %rd87;
	cvta.to.global.u64 	%rd2, %rd85;
	and.b32  	%r12, %r4, 7;
	setp.lt.u32 	%p6, %r11, 8;
	@%p6 bra 	$L__BB31_8;
	mul.wide.s32 	%rd52, %r62, 4;
	add.s64 	%rd53, %rd2, %rd52;
	ld.global.u32 	%r47, [%rd53];
	mul.wide.s32 	%rd54, %r47, 8;
	add.s64 	%rd55, %rd1, %rd54;
	atom.global.add.f64 	%fd22, [%rd55], %fd1;
	ld.global.u32 	%r48, [%rd53+4];
	mul.wide.s32 	%rd56, %r48, 8;
	add.s64 	%rd57, %rd1, %rd56;
	atom.global.add.f64 	%fd23, [%rd57], %fd1;
	ld.global.u32 	%r49, [%rd53+8];
	mul.wide.s32 	%rd58, %r49, 8;
	add.s64 	%rd59, %rd1, %rd58;
	atom.global.add.f64 	%fd24, [%rd59], %fd1;
	ld.global.u32 	%r50, [%rd53+12];
	mul.wide.s32 	%rd60, %r50, 8;
	add.s64 	%rd61, %rd1, %rd60;
	atom.global.add.f64 	%fd25, [%rd61], %fd1;
	ld.global.u32 	%r51, [%rd53+16];
	mul.wide.s32 	%rd62, %r51, 8;
	add.s64 	%rd63, %rd1, %rd62;
	atom.global.add.f64 	%fd26, [%rd63], %fd1;
	ld.global.u32 	%r52, [%rd53+20];
	mul.wide.s32 	%rd64, %r52, 8;
	add.s64 	%rd65, %rd1, %rd64;
	atom.global.add.f64 	%fd27, [%rd65], %fd1;
	ld.global.u32 	%r53, [%rd53+24];
	mul.wide.s32 	%rd66, %r53, 8;
	add.s64 	%rd67, %rd1, %rd66;
	atom.global.add.f64 	%fd28, [%rd67], %fd1;
	ld.global.u32 	%r54, [%rd53+28];
	mul.wide.s32 	%rd68, %r54, 8;
	add.s64 	%rd69, %rd1, %rd68;
	atom.global.add.f64 	%fd29, [%rd69], %fd1;
	add.s32 	%r62, %r62, 8;
$L__BB31_8:
	setp.eq.s32 	%p7, %r12, 0;
	@%p7 bra 	$L__BB31_14;
	and.b32  	%r15, %r4, 3;
	setp.lt.u32 	%p8, %r12, 4;
	@%p8 bra 	$L__BB31_11;
	mul.wide.s32 	%rd70, %r62, 4;
	add.s64 	%rd71, %rd2, %rd70;
	ld.global.u32 	%r55, [%rd71];
	mul.wide.s32 	%rd72, %r55, 8;
	add.s64 	%rd73, %rd1, %rd72;
	atom.global.add.f64 	%fd30, [%rd73], %fd1;
	ld.global.u32 	%r56, [%rd71+4];
	mul.wide.s32 	%rd74, %r56, 8;
	add.s64 	%rd75, %rd1, %rd74;
	atom.global.add.f64 	%fd31, [%rd75], %fd1;
	ld.global.u32 	%r57, [%rd71+8];
	mul.wide.s32 	%rd76, %r57, 8;
	add.s64 	%rd77, %rd1, %rd76;
	atom.global.add.f64 	%fd32, [%rd77], %fd1;
	ld.global.u32 	%r58, [%rd71+12];
	mul.wide.s32 	%rd78, %r58, 8;
	add.s64 	%rd79, %rd1, %rd78;
	atom.global.add.f64 	%fd33, [%rd79], %fd1;
	add.s32 	%r62, %r62, 4;
$L__BB31_11:
	setp.eq.s32 	%p9, %r15, 0;
	@%p9 bra 	$L__BB31_14;
	neg.s32 	%r65, %r15;
$L__BB31_13:
	.pragma "nounroll";
	mul.wide.s32 	%rd80, %r62, 4;
	add.s64 	%rd81, %rd2, %rd80;
	ld.global.u32 	%r59, [%rd81];
	mul.wide.s32 	%rd82, %r59, 8;
	add.s64 	%rd83, %rd1, %rd82;
	atom.global.add.f64 	%fd34, [%rd83], %fd1;
	add.s32 	%r62, %r62, 1;
	add.s32 	%r65, %r65, 1;
	setp.ne.s32 	%p10, %r65, 0;
	@%p10 bra 	$L__BB31_13;
$L__BB31_14:
	ret;

}
	// .globl	softmax_basic_f32
.visible .entry softmax_basic_f32(
	.param .u64 .ptr .align 1 softmax_basic_f32_param_0,
	.param .u64 .ptr .align 1 softmax_basic_f32_param_1,
	.param .u32 softmax_basic_f32_param_2
)
{
	.reg .pred 	%p<10>;
	.reg .b32 	%r<22>;
	.reg .b32 	%f<30>;
	.reg .b64 	%rd<9>;
	// demoted variable
	.shared .align 4 .b8 _ZZ17softmax_basic_f32E4smax[1024];
	// demoted variable
	.shared .align 4 .b8 _ZZ17softmax_basic_f32E4ssum[1024];
	ld.param.u64 	%rd1, [softmax_basic_f32_param_0];
	ld.param.u64 	%rd2, [softmax_basic_f32_param_1];
	ld.param.u32 	%r9, [softmax_basic_f32_param_2];
	mov.u32 	%r1, %tid.x;
	setp.ge.s32 	%p1, %r1, %r9;
	mov.f32 	%f28, 0fFF7FFFFF;
	@%p1 bra 	$L__BB32_2;
	cvta.to.global.u64 	%rd3, %rd1;
	mul.wide.u32 	%rd4, %r1, 4;
	add.s64 	%rd5, %rd3, %rd4;
	ld.global.f32 	%f28, [%rd5];
$L__BB32_2:
	shl.b32 	%r10, %r1, 2;
	mov.u32 	%r11, _ZZ17softmax_basic_f32E4smax;
	add.s32 	%r2, %r11, %r10;
	st.shared.f32 	[%r2], %f28;
	bar.sync 	0;
	mov.u32 	%r21, %ntid.x;
	setp.lt.u32 	%p2, %r21, 2;
	@%p2 bra 	$L__BB32_7;
	mov.u32 	%r20, %r21;
$L__BB32_4:
	shr.u32 	%r5, %r20, 1;
	setp.ge.u32 	%p3, %r1, %r5;
	@%p3 bra 	$L__BB32_6;
	ld.shared.f32 	%f6, [%r2];
	shl.b32 	%r12, %r5, 2;
	add.s32 	%r13, %r2, %r12;
	ld.shared.f32 	%f7, [%r13];
	max.f32 	%f8, %f6, %f7;
	st.shared.f32 	[%r2], %f8;
$L__BB32_6:
	bar.sync 	0;
	setp.gt.u32 	%p4, %r20, 3;
	mov.u32 	%r20, %r5;
	@%p4 bra 	$L__BB32_4;
$L__BB32_7:
	setp.ge.s32 	%p5, %r1, %r9;
	mov.f32 	%f29, 0f00000000;
	@%p5 bra 	$L__BB32_9;
	ld.shared.f32 	%f10, [_ZZ17softmax_basic_f32E4smax];
	sub.f32 	%f11, %f28, %f10;
	fma.rn.f32 	%f12, %f11, 0f3BBB989D, 0f3F000000;
	cvt.sat.f32.f32 	%f13, %f12;
	mov.f32 	%f14, 0f4B400001;
	mov.f32 	%f15, 0f437C0000;
	fma.rm.f32 	%f16, %f13, %f15, %f14;
	add.f32 	%f17, %f16, 0fCB40007F;
	neg.f32 	%f18, %f17;
	fma.rn.f32 	%f19, %f11, 0f3FB8AA3B, %f18;
	fma.rn.f32 	%f20, %f11, 0f32A57060, %f19;
	mov.b32 	%r14, %f16;
	shl.b32 	%r15, %r14, 23;
	mov.b32 	%f21, %r15;
	ex2.approx.ftz.f32 	%f22, %f20;
	mul.f32 	%f29, %f22, %f21;
$L__BB32_9:
	setp.lt.u32 	%p6, %r21, 2;
	mov.u32 	%r17, _ZZ17softmax_basic_f32E4ssum;
	add.s32 	%r6, %r17, %r10;
	st.shared.f32 	[%r6], %f29;
	bar.sync 	0;
	@%p6 bra 	$L__BB32_13;
$L__BB32_10:
	shr.u32 	%r8, %r21, 1;
	setp.ge.u32 	%p7, %r1, %r8;
	@%p7 bra 	$L__BB32_12;
	shl.b32 	%r18, %r8, 2;
	add.s32 	%r19, %r6, %r18;
	ld.shared.f32 	%f23, [%r19];
	ld.shared.f32 	%f24, [%r6];
	add.f32 	%f25, %f23, %f24;
	st.shared.f32 	[%r6], %f25;
$L__BB32_12:
	bar.sync 	0;
	setp.gt.u32 	%p8, %r21, 3;
	mov.u32 	%r21, %r8;
	@%p8 bra 	$L__BB32_10;
$L__BB32_13:
	setp.ge.s32 	%p9, %r1, %r9;
	@%p9 bra 	$L__BB32_15;
	ld.shared.f32 	%f26, [_ZZ17softmax_basic_f32E4ssum];
	div.rn.f32 	%f27, %f29, %f26;
	cvta.to.global.u64 	%rd6, %rd2;
	mul.wide.u32 	%rd7, %r1, 4;
	add.s64 	%rd8, %rd6, %rd7;
	st.global.f32 	[%rd8], %f27;
$L__BB32_15:
	ret;

}
	// .globl	softmax_basic_f64
.visible .entry softmax_basic_f64(
	.param .u64 .ptr .align 1 softmax_basic_f64_param_0,
	.param .u64 .ptr .align 1 softmax_basic_f64_param_1,
	.param .u32 softmax_basic_f64_param_2
)
{
	.reg .pred 	%p<13>;
	.reg .b32 	%r<35>;
	.reg .b32 	%f<3>;
	.reg .b64 	%rd<9>;
	.reg .b64 	%fd<40>;
	// demoted variable
	.shared .align 8 .b8 _ZZ17softmax_basic_f64E4smax[2048];
	// demoted variable
	.shared .align 8 .b8 _ZZ17softmax_basic_f64E4ssum[2048];
	ld.param.u64 	%rd1, [softmax_basic_f64_param_0];
	ld.param.u64 	%rd2, [softmax_basic_f64_param_1];
	ld.param.u32 	%r12, [softmax_basic_f64_param_2];
	mov.u32 	%r1, %tid.x;
	setp.ge.s32 	%p1, %r1, %r12;
	mov.f64 	%fd38, 0dFFEFFFFFFFFFFFFF;
	@%p1 bra 	$L__BB33_2;
	cvta.to.global.u64 	%rd3, %rd1;
	mul.wide.u32 	%rd4, %r1, 8;
	add.s64 	%rd5, %rd3, %rd4;
	ld.global.f64 	%fd38, [%rd5];
$L__BB33_2:
	shl.b32 	%r13, %r1, 3;
	mov.u32 	%r14, _ZZ17softmax_basic_f64E4smax;
	add.s32 	%r2, %r14, %r13;
	st.shared.f64 	[%r2], %fd38;
	bar.sync 	0;
	mov.u32 	%r34, %ntid.x;
	setp.lt.u32 	%p2, %r34, 2;
	@%p2 bra 	$L__BB33_7;
	mov.u32 	%r33, %r34;
$L__BB33_4:
	shr.u32 	%r5, %r33, 1;
	setp.ge.u32 	%p3, %r1, %r5;
	@%p3 bra 	$L__BB33_6;
	ld.shared.f64 	%fd9, [%r2];
	shl.b32 	%r15, %r5, 3;
	add.s32 	%r16, %r2, %r15;
	ld.shared.f64 	%fd10, [%r16];
	max.f64 	%fd11, %fd9, %fd10;
	st.shared.f64 	[%r2], %fd11;
$L__BB33_6:
	bar.sync 	0;
	setp.gt.u32 	%p4, %r33, 3;
	mov.u32 	%r33, %r5;
	@%p4 bra 	$L__BB33_4;
$L__BB33_7:
	setp.ge.s32 	%p5, %r1, %r12;
	mov.f64 	%fd39, 0d0000000000000000;
	@%p5 bra 	$L__BB33_11;
	ld.shared.f64 	%fd13, [_ZZ17softmax_basic_f64E4smax];
	sub.f64 	%fd3, %fd38, %fd13;
	fma.rn.f64 	%fd14, %fd3, 0d3FF71547652B82FE, 0d4338000000000000;
	{
	.reg .b32 %temp; 
	mov.b64 	{%r6, %temp}, %fd14;
	}
	mov.f64 	%fd15, 0dC338000000000000;
	add.rn.f64 	%fd16, %fd14, %fd15;
	fma.rn.f64 	%fd17, %fd16, 0dBFE62E42FEFA39EF, %fd3;
	fma.rn.f64 	%fd18, %fd16, 0dBC7ABC9E3B39803F, %fd17;
	fma.rn.f64 	%fd19, %fd18, 0d3E5ADE1569CE2BDF, 0d3E928AF3FCA213EA;
	fma.rn.f64 	%fd20, %fd19, %fd18, 0d3EC71DEE62401315;
	fma.rn.f64 	%fd21, %fd20, %fd18, 0d3EFA01997C89EB71;
	fma.rn.f64 	%fd22, %fd21, %fd18, 0d3F2A01A014761F65;
	fma.rn.f64 	%fd23, %fd22, %fd18, 0d3F56C16C1852B7AF;
	fma.rn.f64 	%fd24, %fd23, %fd18, 0d3F81111111122322;
	fma.rn.f64 	%fd25, %fd24, %fd18, 0d3FA55555555502A1;
	fma.rn.f64 	%fd26, %fd25, %fd18, 0d3FC5555555555511;
	fma.rn.f64 	%fd27, %fd26, %fd18, 0d3FE000000000000B;
	fma.rn.f64 	%fd28, %fd27, %fd18, 0d3FF0000000000000;
	fma.rn.f64 	%fd29, %fd28, %fd18, 0d3FF0000000000000;
	{
	.reg .b32 %temp; 
	mov.b64 	{%r7, %temp}, %fd29;
	}
	{
	.reg .b32 %temp; 
	mov.b64 	{%temp, %r8}, %fd29;
	}
	shl.b32 	%r17, %r6, 20;
	add.s32 	%r18, %r17, %r8;
	mov.b64 	%fd39, {%r7, %r18};
	{
	.reg .b32 %temp; 
	mov.b64 	{%temp, %r19}, %fd3;
	}
	mov.b32 	%f2, %r19;
	abs.f32 	%f1, %f2;
	setp.lt.f32 	%p6, %f1, 0f4086232B;
	@%p6 bra 	$L__BB33_11;
	setp.lt.f64 	%p7, %fd3, 0d0000000000000000;
	add.f64 	%fd30, %fd3, 0d7FF0000000000000;
	selp.f64 	%fd39, 0d0000000000000000, %fd30, %p7;
	setp.geu.f32 	%p8, %f1, 0f40874800;
	@%p8 bra 	$L__BB33_11;
	shr.u32 	%r20, %r6, 31;
	add.s32 	%r21, %r6, %r20;
	shr.s32 	%r22, %r21, 1;
	shl.b32 	%r23, %r22, 20;
	add.s32 	%r24, %r8, %r23;
	mov.b64 	%fd31, {%r7, %r24};
	sub.s32 	%r25, %r6, %r22;
	shl.b32 	%r26, %r25, 20;
	add.s32 	%r27, %r26, 1072693248;
	mov.b32 	%r28, 0;
	mov.b64 	%fd32, {%r28, %r27};
	mul.f64 	%fd39, %fd32, %fd31;
$L__BB33_11:
	setp.lt.u32 	%p9, %r34, 2;
	mov.u32 	%r30, _ZZ17softmax_basic_f64E4ssum;
	add.s32 	%r9, %r30, %r13;
	st.shared.f64 	[%r9], %fd39;
	bar.sync 	0;
	@%p9 bra 	$L__BB33_15;
$L__BB33_12:
	shr.u32 	%r11, %r34, 1;
	setp.ge.u32 	%p10, %r1, %r11;
	@%p10 bra 	$L__BB33_14;
	shl.b32 	%r31, %r11, 3;
	add.s32 	%r32, %r9, %r31;
	ld.shared.f64 	%fd33, [%r32];
	ld.shared.f64 	%fd34, [%r9];
	add.f64 	%fd35, %fd33, %fd34;
	st.shared.f64 	[%r9], %fd35;
$L__BB33_14:
	bar.sync 	0;
	setp.gt.u32 	%p11, %r34, 3;
	mov.u32 	%r34, %r11;
	@%p11 bra 	$L__BB33_12;
$L__BB33_15:
	setp.ge.s32 	%p12, %r1, %r12;
	@%p12 bra 	$L__BB33_17;
	ld.shared.f64 	%fd36, [_ZZ17softmax_basic_f64E4ssum];
	div.rn.f64 	%fd37, %fd39, %fd36;
	cvta.to.global.u64 	%rd6, %rd2;
	mul.wide.u32 	%rd7, %r1, 8;
	add.s64 	%rd8, %rd6, %rd7;
	st.global.f64 	[%rd8], %fd37;
$L__BB33_17:
	ret;

}
	// .globl	layernorm_basic_f32
.visible .entry layernorm_basic_f32(
	.param .u64 .ptr .align 1 layernorm_basic_f32_param_0,
	.param .u64 .ptr .align 1 layernorm_basic_f32_param_1,
	.param .u32 layernorm_basic_f32_param_2,
	.param .f32 layernorm_basic_f32_param_3
)
{
	.reg .pred 	%p<10>;
	.reg .b32 	%r<20>;
	.reg .b32 	%f<25>;
	.reg .b64 	%rd<9>;
	// demoted variable
	.shared .align 4 .b8 _ZZ19layernorm_basic_f32E2s0[1024];
	// demoted variable
	.shared .align 4 .b8 _ZZ19layernorm_basic_f32E2s1[1024];
	ld.param.u64 	%rd3, [layernorm_basic_f32_param_0];
	ld.param.u64 	%rd2, [layernorm_basic_f32_param_1];
	ld.param.u32 	%r9, [layernorm_basic_f32_param_2];
	ld.param.f32 	%f6, [layernorm_basic_f32_param_3];
	cvta.to.global.u64 	%rd4, %rd3;
	mov.u32 	%r1, %tid.x;
	setp.ge.s32 	%p1, %r1, %r9;
	mul.wide.u32 	%rd5, %r1, 4;
	add.s64 	%rd1, %rd4, %rd5;
	mov.f32 	%f24, 0f00000000;
	@%p1 bra 	$L__BB34_2;
	ld.global.f32 	%f24, [%rd1];
$L__BB34_2:
	shl.b32 	%r10, %r1, 2;
	mov.u32 	%r11, _ZZ19layernorm_basic_f32E2s0;
	add.s32 	%r2, %r11, %r10;
	st.shared.f32 	[%r2], %f24;
	bar.sync 	0;
	mov.u32 	%r19, %ntid.x;
	setp.lt.u32 	%p2, %r19, 2;
	@%p2 bra 	$L__BB34_7;
	mov.u32 	%r18, %r19;
$L__BB34_4:
	shr.u32 	%r5, %r18, 1;
	setp.ge.u32 	%p3, %r1, %r5;
	@%p3 bra 	$L__BB34_6;
	shl.b32 	%r12, %r5, 2;
	add.s32 	%r13, %r2, %r12;
	ld.shared.f32 	%f8, [%r13];
	ld.shared.f32 	%f9, [%r2];
	add.f32 	%f10, %f8, %f9;
	st.shared.f32 	[%r2], %f10;
$L__BB34_6:
	bar.sync 	0;
	setp.gt.u32 	%p4, %r18, 3;
	mov.u32 	%r18, %r5;
	@%p4 bra 	$L__BB34_4;
$L__BB34_7:
	setp.lt.u32 	%p5, %r19, 2;
	setp.lt.s32 	%p6, %r1, %r9;
	ld.shared.f32 	%f11, [_ZZ19layernorm_basic_f32E2s0];
	cvt.rn.f32.s32 	%f3, %r9;
	div.rn.f32 	%f4, %f11, %f3;
	sub.f32 	%f12, %f24, %f4;
	mul.f32 	%f13, %f12, %f12;
	selp.f32 	%f14, %f13, 0f00000000, %p6;
	mov.u32 	%r15, _ZZ19layernorm_basic_f32E2s1;
	add.s32 	%r6, %r15, %r10;
	st.shared.f32 	[%r6], %f14;
	bar.sync 	0;
	@%p5 bra 	$L__BB34_11;
$L__BB34_8:
	shr.u32 	%r8, %r19, 1;
	setp.ge.u32 	%p7, %r1, %r8;
	@%p7 bra 	$L__BB34_10;
	shl.b32 	%r16, %r8, 2;
	add.s32 	%r17, %r6, %r16;
	ld.shared.f32 	%f15, [%r17];
	ld.shared.f32 	%f16, [%r6];
	add.f32 	%f17, %f15, %f16;
	st.shared.f32 	[%r6], %f17;
$L__BB34_10:
	bar.sync 	0;
	setp.gt.u32 	%p8, %r19, 3;
	mov.u32 	%r19, %r8;
	@%p8 bra 	$L__BB34_8;
$L__BB34_11:
	setp.ge.s32 	%p9, %r1, %r9;
	ld.shared.f32 	%f18, [_ZZ19layernorm_basic_f32E2s1];
	div.rn.f32 	%f19, %f18, %f3;
	add.f32 	%f5, %f6, %f19;
	@%p9 bra 	$L__BB34_13;
	rsqrt.approx.f32 	%f20, %f5;
	ld.global.f32 	%f21, [%rd1];
	sub.f32 	%f22, %f21, %f4;
	mul.f32 	%f23, %f20, %f22;
	cvta.to.global.u64 	%rd6, %rd2;
	add.s64 	%rd8, %rd6, %rd5;
	st.global.f32 	[%rd8], %f23;
$L__BB34_13:
	ret;

}
	// .globl	layernorm_basic_f64
.visible .entry layernorm_basic_f64(
	.param .u64 .ptr .align 1 layernorm_basic_f64_param_0,
	.param .u64 .ptr .align 1 layernorm_basic_f64_param_1,
	.param .u32 layernorm_basic_f64_param_2,
	.param .f64 layernorm_basic_f64_param_3
)
{
	.reg .pred 	%p<10>;
	.reg .b32 	%r<20>;
	.reg .b64 	%rd<9>;
	.reg .b64 	%fd<26>;
	// demoted variable
	.shared .align 8 .b8 _ZZ19layernorm_basic_f64E2s0[2048];
	// demoted variable
	.shared .align 8 .b8 _ZZ19layernorm_basic_f64E2s1[2048];
	ld.param.u64 	%rd3, [layernorm_basic_f64_param_0];
	ld.param.u64 	%rd2, [layernorm_basic_f64_param_1];
	ld.param.u32 	%r9, [layernorm_basic_f64_param_2];
	ld.param.f64 	%fd6, [layernorm_basic_f64_param_3];
	cvta.to.global.u64 	%rd4, %rd3;
	mov.u32 	%r1, %tid.x;
	setp.ge.s32 	%p1, %r1, %r9;
	mul.wide.u32 	%rd5, %r1, 8;
	add.s64 	%rd1, %rd4, %rd5;
	mov.f64 	%fd25, 0d0000000000000000;
	@%p1 bra 	$L__BB35_2;
	ld.global.f64 	%fd25, [%rd1];
$L__BB35_2:
	shl.b32 	%r10, %r1, 3;
	mov.u32 	%r11, _ZZ19layernorm_basic_f64E2s0;
	add.s32 	%r2, %r11, %r10;
	st.shared.f64 	[%r2], %fd25;
	bar.sync 	0;
	mov.u32 	%r19, %ntid.x;
	setp.lt.u32 	%p2, %r19, 2;
	@%p2 bra 	$L__BB35_7;
	mov.u32 	%r18, %r19;
$L__BB35_4:
	shr.u32 	%r5, %r18, 1;
	setp.ge.u32 	%p3, %r1, %r5;
	@%p3 bra 	$L__BB35_6;
	shl.b32 	%r12, %r5, 3;
	add.s32 	%r13, %r2, %r12;
	ld.shared.f64 	%fd8, [%r13];
	ld.shared.f64 	%fd9, [%r2];
	add.f64 	%fd10, %fd8, %fd9;
	st.shared.f64 	[%r2], %fd10;
$L__BB35_6:
	bar.sync 	0;
	setp.gt.u32 	%p4, %r18, 3;
	mov.u32 	%r18, %r5;
	@%p4 bra 	$L__BB35_4;
$L__BB35_7:
	setp.lt.u32 	%p5, %r19, 2;
	setp.lt.s32 	%p6, %r1, %r9;
	ld.shared.f64 	%fd11, [_ZZ19layernorm_basic_f64E2s0];
	cvt.rn.f64.s32 	%fd3, %r9;
	div.rn.f64 	%fd4, %fd11, %fd3;
	sub.f64 	%fd12, %fd25, %fd4;
	mul.f64 	%fd13, %fd12, %fd12;
	selp.f64 	%fd14, %fd13, 0d0000000000000000, %p6;
	mov.u32 	%r15, _ZZ19layernorm_basic_f64E2s1;
	add.s32 	%r6, %r15, %r10;
	st.shared.f64 	[%r6], %fd14;
	bar.sync 	0;
	@%p5 bra 	$L__BB35_11;
$L__BB35_8:
	shr.u32 	%r8, %r19, 1;
	setp.ge.u32 	%p7, %r1, %r8;
	@%p7 bra 	$L__BB35_10;
	shl.b32 	%r16, %r8, 3;
	add.s32 	%r17, %r6, %r16;
	ld.shared.f64 	%fd15, [%r17];
	ld.shared.f64 	%fd16, [%r6];
	add.f64 	%fd17, %fd15, %fd16;
	st.shared.f64 	[%r6], %fd17;
$L__BB35_10:
	bar.sync 	0;
	setp.gt.u32 	%p8, %r19, 3;
	mov.u32 	%r19, %r8;
	@%p8 bra 	$L__BB35_8;
$L__BB35_11:
	setp.ge.s32 	%p9, %r1, %r9;
	ld.shared.f64 	%fd18, [_ZZ19layernorm_basic_f64E2s1];
	div.rn.f64 	%fd19, %fd18, %fd3;
	add.f64 	%fd5, %fd6, %fd19;
	@%p9 bra 	$L__BB35_13;
	sqrt.rn.f64 	%fd20, %fd5;
	rcp.rn.f64 	%fd21, %fd20;
	ld.global.f64 	%fd22, [%rd1];
	sub.f64 	%fd23, %fd22, %fd4;
	mul.f64 	%fd24, %fd21, %fd23;
	cvta.to.global.u64 	%rd6, %rd2;
	add.s64 	%rd8, %rd6, %rd5;
	st.global.f64 	[%rd8], %fd24;
$L__BB35_13:
	ret;

}
	// .globl	activation_relu_f32
.visible .entry activation_relu_f32(
	.param .u64 .ptr .align 1 activation_relu_f32_param_0,
	.param .u64 .ptr .align 1 activation_relu_f32_param_1,
	.param .u32 activation_relu_f32_param_2
)
{
	.reg .pred 	%p<2>;
	.reg .b32 	%r<6>;
	.reg .b32 	%f<3>;
	.reg .b64 	%rd<8>;

	ld.param.u64 	%rd1, [activation_relu_f32_param_0];
	ld.param.u64 	%rd2, [activation_relu_f32_param_1];
	ld.param.u32 	%r2, [activation_relu_f32_param_2];
	mov.u32 	%r3, %ctaid.x;
	mov.u32 	%r4, %ntid.x;
	mov.u32 	%r5, %tid.x;
	mad.lo.s32 	%r1, %r3, %r4, %r5;
	setp.ge.s32 	%p1, %r1, %r2;
	@%p1 bra 	$L__BB36_2;
	cvta.to.global.u64 	%rd3, %rd2;
	cvta.to.global.u64 	%rd4, %rd1;
	mul.wide.s32 	%rd5, %r1, 4;
	add.s64 	%rd6, %rd4, %rd5;
	ld.global.f32 	%f1, [%rd6];
	max.f32 	%f2, %f1, 0f00000000;
	add.s64 	%rd7, %rd3, %rd5;
	st.global.f32 	[%rd7], %f2;
$L__BB36_2:
	ret;

}
	// .globl	activation_relu_f64
.visible .entry activation_relu_f64(
	.param .u64 .ptr .align 1 activation_relu_f64_param_0,
	.param .u64 .ptr .align 1 activation_relu_f64_param_1,
	.param .u32 activation_relu_f64_param_2
)
{
	.reg .pred 	%p<2>;
	.reg .b32 	%r<6>;
	.reg .b64 	%rd<8>;
	.reg .b64 	%fd<3>;

	ld.param.u64 	%rd1, [activation_relu_f64_param_0];
	ld.param.u64 	%rd2, [activation_relu_f64_param_1];
	ld.param.u32 	%r2, [activation_relu_f64_param_2];
	mov.u32 	%r3, %ctaid.x;
	mov.u32 	%r4, %ntid.x;
	mov.u32 	%r5, %tid.x;
	mad.lo.s32 	%r1, %r3, %r4, %r5;
	setp.ge.s32 	%p1, %r1, %r2;
	@%p1 bra 	$L__BB37_2;
	cvta.to.global.u64 	%rd3, %rd2;
	cvta.to.global.u64 	%rd4, %rd1;
	mul.wide.s32 	%rd5, %r1, 8;
	add.s64 	%rd6, %rd4, %rd5;
	ld.global.f64 	%fd1, [%rd6];
	max.f64 	%fd2, %fd1, 0d0000000000000000;
	add.s64 	%rd7, %rd3, %rd5;
	st.global.f64 	[%rd7], %fd2;
$L__BB37_2:
	ret;

}
	// .globl	activation_gelu_f32
.visible .entry activation_gelu_f32(
	.param .u64 .ptr .align 1 activation_gelu_f32_param_0,
	.param .u64 .ptr .align 1 activation_gelu_f32_param_1,
	.param .u32 activation_gelu_f32_param_2
)
{
	.reg .pred 	%p<4>;
	.reg .b32 	%r<6>;
	.reg .b32 	%f<31>;
	.reg .b64 	%rd<9>;

	ld.param.u64 	%rd1, [activation_gelu_f32_param_0];
	ld.param.u64 	%rd2, [activation_gelu_f32_param_1];
	ld.param.u32 	%r2, [activation_gelu_f32_param_2];
	mov.u32 	%r3, %ctaid.x;
	mov.u32 	%r4, %ntid.x;
	mov.u32 	%r5, %tid.x;
	mad.lo.s32 	%r1, %r3, %r4, %r5;
	setp.ge.s32 	%p1, %r1, %r2;
	@%p1 bra 	$L__BB38_4;
	cvta.to.global.u64 	%rd3, %rd1;
	mul.wide.s32 	%rd4, %r1, 4;
	add.s64 	%rd5, %rd3, %rd4;
	ld.global.f32 	%f1, [%rd5];
	mul.f32 	%f2, %f1, 0f3F3504F3;
	abs.f32 	%f6, %f2;
	setp.ltu.f32 	%p2, %f6, 0f3F8060FE;
	setp.ge.f32 	%p3, %f6, 0f3F8060FE;
	mul.f32 	%f7, %f2, %f2;
	selp.f32 	%f8, %f6, %f7, %p3;
	selp.f32 	%f9, 0f38EB4C3A, 0f38B1E96A, %p3;
	selp.f32 	%f10, 0fBAAE005B, 0fBA574D20, %p3;
	fma.rn.f32 	%f11, %f9, %f8, %f10;
	selp.f32 	%f12, 0f3C09919F, 0f3BAAD5EA, %p3;
	fma.rn.f32 	%f13, %f11, %f8, %f12;
	selp.f32 	%f14, 0fBD24D99A, 0fBCDC1BE7, %p3;
	fma.rn.f32 	%f15, %f13, %f8, %f14;
	selp.f32 	%f16, 0f3E235519, 0f3DE718AF, %p3;
	fma.rn.f32 	%f17, %f15, %f8, %f16;
	selp.f32 	%f18, 0f3F69B4F9, 0fBEC093AC, %p3;
	fma.rn.f32 	%f19, %f17, %f8, %f18;
	selp.f32 	%f20, 0f3F210A14, 0f3E0375D3, %p3;
	fma.rn.f32 	%f21, %f19, %f8, %f20;
	neg.f32 	%f22, %f8;
	selp.f32 	%f23, %f22, %f2, %p3;
	fma.rn.f32 	%f30, %f21, %f23, %f23;
	@%p2 bra 	$L__BB38_3;
	ex2.approx.ftz.f32 	%f24, %f30;
	mov.f32 	%f25, 0f3F800000;
	sub.f32 	%f26, %f25, %f24;
	copysign.f32 	%f30, %f2, %f26;
$L__BB38_3:
	add.f32 	%f27, %f30, 0f3F800000;
	mul.f32 	%f28, %f1, 0f3F000000;
	mul.f32 	%f29, %f28, %f27;
	cvta.to.global.u64 	%rd6, %rd2;
	add.s64 	%rd8, %rd6, %rd4;
	st.global.f32 	[%rd8], %f29;
$L__BB38_4:
	ret;

}
	// .globl	activation_gelu_f64
.visible .entry activation_gelu_f64(
	.param .u64 .ptr .align 1 activation_gelu_f64_param_0,
	.param .u64 .ptr .align 1 activation_gelu_f64_param_1,
	.param .u32 activation_gelu_f64_param_2
)
{
	.reg .pred 	%p<3>;
	.reg .b32 	%r<6>;
	.reg .b32 	%f<5>;
	.reg .b64 	%rd<8>;
	.reg .b64 	%fd<56>;

	ld.param.u64 	%rd1, [activation_gelu_f64_param_0];
	ld.param.u64 	%rd2, [activation_gelu_f64_param_1];
	ld.param.u32 	%r2, [activation_gelu_f64_param_2];
	mov.u32 	%r3, %ctaid.x;
	mov.u32 	%r4, %ntid.x;
	mov.u32 	%r5, %tid.x;
	mad.lo.s32 	%r1, %r3, %r4, %r5;
	setp.ge.s32 	%p1, %r1, %r2;
	@%p1 bra 	$L__BB39_2;
	cvta.to.global.u64 	%rd3, %rd1;
	cvta.to.global.u64 	%rd4, %rd2;
	mul.wide.s32 	%rd5, %r1, 8;
	add.s64 	%rd6, %rd3, %rd5;
	ld.global.f64 	%fd1, [%rd6];
	mul.f64 	%fd2, %fd1, 0d3FE0000000000000;
	mul.f64 	%fd3, %fd1, 0d3FE6A09E667F3BCD;
	abs.f64 	%fd4, %fd3;
	fma.rn.f64 	%fd5, %fd4, 0dBCF0679AFBA6F279, 0d3D47088FDB46FA5F;
	fma.rn.f64 	%fd6, %fd5, %fd4, 0dBD8DF9F9B976A9B2;
	fma.rn.f64 	%fd7, %fd6, %fd4, 0d3DC7F1F5590CC332;
	fma.rn.f64 	%fd8, %fd7, %fd4, 0dBDFA28A3CD2D56C4;
	fma.rn.f64 	%fd9, %fd8, %fd4, 0d3E2485EE67835925;
	fma.rn.f64 	%fd10, %fd9, %fd4, 0dBE476DB45919F583;
	fma.rn.f64 	%fd11, %fd10, %fd4, 0d3E62D698D98C8D71;
	fma.rn.f64 	%fd12, %fd11, %fd4, 0dBE720A2C7155D5C6;
	fma.rn.f64 	%fd13, %fd12, %fd4, 0dBE41D29B37CA1397;
	fma.rn.f64 	%fd14, %fd13, %fd4, 0d3EA2EF6CC0F67A49;
	fma.rn.f64 	%fd15, %fd14, %fd4, 0dBEC102B892333B6F;
	fma.rn.f64 	%fd16, %fd15, %fd4, 0d3ECA30375BA9A84E;
	fma.rn.f64 	%fd17, %fd16, %fd4, 0d3ECAAD18DEDEA43E;
	fma.rn.f64 	%fd18, %fd17, %fd4, 0dBEFF05355BC5B225;
	fma.rn.f64 	%fd19, %fd18, %fd4, 0d3F10E37A3108BC8B;
	fma.rn.f64 	%fd20, %fd19, %fd4, 0d3EFB292D828E5CB2;
	fma.rn.f64 	%fd21, %fd20, %fd4, 0dBF4356626EBF9BFA;
	fma.rn.f64 	%fd22, %fd21, %fd4, 0d3F5BCA68F73D6AFC;
	fma.rn.f64 	%fd23, %fd22, %fd4, 0dBF2B6B69EBBC280B;
	fma.rn.f64 	%fd24, %fd23, %fd4, 0dBF9396685912A453;
	fma.rn.f64 	%fd25, %fd24, %fd4, 0d3FBA4F4E2A1ABEF8;
	fma.rn.f64 	%fd26, %fd25, %fd4, 0d3FE45F306DC9C8BB;
	fma.rn.f64 	%fd27, %fd26, %fd4, 0d3FC06EBA8214DB69;
	fma.rn.f64 	%fd28, %fd27, %fd4, %fd4;
	sub.f64 	%fd29, %fd4, %fd28;
	fma.rn.f64 	%fd30, %fd27, %fd4, %fd29;
	neg.f64 	%fd31, %fd28;
	neg.f64 	%fd32, %fd30;
	cvt.rn.f32.f64 	%f1, %fd28;
	mul.f32 	%f2, %f1, 0fBFB8AA3B;
	cvt.rni.f32.f32 	%f3, %f2;
	cvt.f64.f32 	%fd33, %f3;
	fma.rn.f64 	%fd34, %fd33, 0dBFE62E42FEFA39EF, %fd31;
	fma.rn.f64 	%fd35, %fd34, 0d3E5AE904A4741B81, 0d3E928A27F89B6999;
	fma.rn.f64 	%fd36, %fd35, %fd34, 0d3EC71DE715FF7E07;
	fma.rn.f64 	%fd37, %fd36, %fd34, 0d3EFA019A6B0AC45A;
	fma.rn.f64 	%fd38, %fd37, %fd34, 0d3F2A01A017EED94F;
	fma.rn.f64 	%fd39, %fd38, %fd34, 0d3F56C16C17F2A71B;
	fma.rn.f64 	%fd40, %fd39, %fd34, 0d3F811111111173C4;
	fma.rn.f64 	%fd41, %fd40, %fd34, 0d3FA555555555211A;
	fma.rn.f64 	%fd42, %fd41, %fd34, 0d3FC5555555555540;
	fma.rn.f64 	%fd43, %fd42, %fd34, 0d3FE0000000000005;
	mul.f64 	%fd44, %fd34, %fd43;
	fma.rn.f64 	%fd45, %fd44, %fd34, %fd32;
	add.f64 	%fd46, %fd34, %fd45;
	ex2.approx.ftz.f32 	%f4, %f3;
	cvt.f64.f32 	%fd47, %f4;
	mov.f64 	%fd48, 0d3FF0000000000000;
	sub.f64 	%fd49, %fd48, %fd47;
	neg.f64 	%fd50, %fd46;
	fma.rn.f64 	%fd51, %fd50, %fd47, %fd49;
	setp.ge.f64 	%p2, %fd4, 0d4017AFB48DC96626;
	selp.f64 	%fd52, 0d3FF0000000000000, %fd51, %p2;
	copysign.f64 	%fd53, %fd3, %fd52;
	add.f64 	%fd54, %fd53, 0d3FF0000000000000;
	mul.f64 	%fd55, %fd2, %fd54;
	add.s64 	%rd7, %rd4, %rd5;
	st.global.f64 	[%rd7], %fd55;
$L__BB39_2:
	ret;

}
	// .globl	stencil2d_3x3_f32
.visible .entry stencil2d_3x3_f32(
	.param .u64 .ptr .align 1 stencil2d_3x3_f32_param_0,
	.param .u64 .ptr .align 1 stencil2d_3x3_f32_param_1,
	.param .u32 stencil2d_3x3_f32_param_2,
	.param .u32 stencil2d_3x3_f32_param_3
)
{
	.reg .pred 	%p<32>;
	.reg .b32 	%r<51>;
	.reg .b32 	%f<40>;
	.reg .b64 	%rd<26>;

	ld.param.u64 	%rd7, [stencil2d_3x3_f32_param_0];
	ld.param.u64 	%rd6, [stencil2d_3x3_f32_param_1];
	ld.param.u32 	%r26, [stencil2d_3x3_f32_param_2];
	ld.param.u32 	%r25, [stencil2d_3x3_f32_param_3];
	cvta.to.global.u64 	%rd1, %rd7;
	mov.u32 	%r27, %ctaid.x;
	mov.u32 	%r28, %ntid.x;
	mov.u32 	%r29, %tid.x;
	mad.lo.s32 	%r1, %r27, %r28, %r29;
	mov.u32 	%r30, %ctaid.y;
	mov.u32 	%r31, %ntid.y;
	mov.u32 	%r32, %tid.y;
	mad.lo.s32 	%r33, %r30, %r31, %r32;
	setp.ge.s32 	%p3, %r1, %r25;
	setp.ge.s32 	%p4, %r33, %r26;
	or.pred  	%p5, %p3, %p4;
	@%p5 bra 	$L__BB40_20;
	setp.eq.s32 	%p6, %r33, 0;
	add.s32 	%r35, %r33, -1;
	mul.lo.s32 	%r3, %r35, %r25;
	setp.lt.s32 	%p7, %r1, 1;
	cvt.s64.s32 	%rd8, %r3;
	cvt.s64.s32 	%rd2, %r1;
	add.s64 	%rd9, %rd2, %rd8;
	shl.b64 	%rd10, %rd9, 2;
	add.s64 	%rd3, %rd1, %rd10;
	mov.b32 	%r43, 0;
	mov.f32 	%f32, 0f00000000;
	or.pred  	%p8, %p6, %p7;
	@%p8 bra 	$L__BB40_3;
	ld.global.f32 	%f20, [%rd3+-4];
	add.f32 	%f32, %f20, 0f00000000;
	mov.b32 	%r43, 1;
$L__BB40_3:
	setp.eq.s32 	%p9, %r33, 0;
	setp.lt.s32 	%p10, %r1, 0;
	or.pred  	%p11, %p9, %p10;
	@%p11 bra 	$L__BB40_5;
	add.s32 	%r37, %r1, %r3;
	mul.wide.s32 	%rd11, %r37, 4;
	add.s64 	%rd12, %rd1, %rd11;
	ld.global.f32 	%f21, [%rd12];
	add.f32 	%f32, %f32, %f21;
	add.s32 	%r43, %r43, 1;
$L__BB40_5:
	setp.eq.s32 	%p12, %r33, 0;
	add.s32 	%r38, %r1, 1;
	setp.gt.s32 	%p13, %r1, -2;
	setp.lt.s32 	%p14, %r38, %r25;
	and.pred  	%p1, %p13, %p14;
	not.pred 	%p16, %p1;
	or.pred  	%p17, %p12, %p16;
	@%p17 bra 	$L__BB40_7;
	ld.global.f32 	%f22, [%rd3+4];
	add.f32 	%f32, %f32, %f22;
	add.s32 	%r43, %r43, 1;
$L__BB40_7:
	setp.gt.s32 	%p18, %r1, 0;
	mul.lo.s32 	%r9, %r33, %r25;
	setp.le.s32 	%p19, %r1, %r25;
	and.pred  	%p2, %p18, %p19;
	cvt.s64.s32 	%rd13, %r9;
	add.s64 	%rd14, %rd2, %rd13;
	shl.b64 	%rd15, %rd14, 2;
	add.s64 	%rd4, %rd1, %rd15;
	not.pred 	%p20, %p2;
	@%p20 bra 	$L__BB40_9;
	ld.global.f32 	%f23, [%rd4+-4];
	add.f32 	%f32, %f32, %f23;
	add.s32 	%r43, %r43, 1;
$L__BB40_9:
	setp.lt.s32 	%p21, %r1, 0;
	@%p21 bra 	$L__BB40_11;
	add.s32 	%r39, %r1, %r9;
	mul.wide.s32 	%rd16, %r39, 4;
	add.s64 	%rd17, %rd1, %rd16;
	ld.global.f32 	%f24, [%rd17];
	add.f32 	%f32, %f32, %f24;
	add.s32 	%r43, %r43, 1;
$L__BB40_11:
	@%p16 bra 	$L__BB40_13;
	ld.global.f32 	%f25, [%rd4+4];
	add.f32 	%f32, %f32, %f25;
	add.s32 	%r43, %r43, 1;
$L__BB40_13:
	add.s32 	%r16, %r33, 1;
	setp.ge.u32 	%p23, %r16, %r26;
	add.s32 	%r17, %r9, %r25;
	cvt.s64.s32 	%rd18, %r17;
	add.s64 	%rd19, %rd2, %rd18;
	shl.b64 	%rd20, %rd19, 2;
	add.s64 	%rd5, %rd1, %rd20;
	or.pred  	%p25, %p23, %p20;
	@%p25 bra 	$L__BB40_15;
	ld.global.f32 	%f26, [%rd5+-4];
	add.f32 	%f32, %f32, %f26;
	add.s32 	%r43, %r43, 1;
$L__BB40_15:
	setp.ge.u32 	%p26, %r16, %r26;
	setp.lt.s32 	%p27, %r1, 0;
	or.pred  	%p28, %p26, %p27;
	@%p28 bra 	$L__BB40_17;
	add.s32 	%r40, %r1, %r17;
	mul.wide.s32 	%rd21, %r40, 4;
	add.s64 	%rd22, %rd1, %rd21;
	ld.global.f32 	%f27, [%rd22];
	add.f32 	%f32, %f32, %f27;
	add.s32 	%r43, %r43, 1;
$L__BB40_17:
	setp.ge.u32 	%p29, %r16, %r26;
	or.pred  	%p31, %p29, %p16;
	@%p31 bra 	$L__BB40_19;
	ld.global.f32 	%f28, [%rd5+4];
	add.f32 	%f32, %f32, %f28;
	add.s32 	%r43, %r43, 1;
$L__BB40_19:
	cvt.rn.f32.u32 	%f29, %r43;
	div.rn.f32 	%f30, %f32, %f29;
	add.s32 	%r41, %r9, %r1;
	cvta.to.global.u64 	%rd23, %rd6;
	mul.wide.s32 	%rd24, %r41, 4;
	add.s64 	%rd25, %rd23, %rd24;
	st.global.f32 	[%rd25], %f30;
$L__BB40_20:
	ret;

}
	// .globl	stencil2d_3x3_f64
.visible .entry stencil2d_3x3_f64(
	.param .u64 .ptr .align 1 stencil2d_3x3_f64_param_0,
	.param .u64 .ptr .align 1 stencil2d_3x3_f64_param_1,
	.param .u32 stencil2d_3x3_f64_param_2,
	.param .u32 stencil2d_3x3_f64_param_3
)
{
	.reg .pred 	%p<32>;
	.reg .b32 	%r<51>;
	.reg .b64 	%rd<26>;
	.reg .b64 	%fd<40>;

	ld.param.u64 	%rd7, [stencil2d_3x3_f64_param_0];
	ld.param.u64 	%rd6, [stencil2d_3x3_f64_param_1];
	ld.param.u32 	%r26, [stencil2d_3x3_f64_param_2];
	ld.param.u32 	%r25, [stencil2d_3x3_f64_param_3];
	cvta.to.global.u64 	%rd1, %rd7;
	mov.u32 	%r27, %ctaid.x;
	mov.u32 	%r28, %ntid.x;
	mov.u32 	%r29, %tid.x;
	mad.lo.s32 	%r1, %r27, %r28, %r29;
	mov.u32 	%r30, %ctaid.y;
	mov.u32 	%r31, %ntid.y;
	mov.u32 	%r32, %tid.y;
	mad.lo.s32 	%r33, %r30, %r31, %r32;
	setp.ge.s32 	%p3, %r1, %r25;
	setp.ge.s32 	%p4, %r33, %r26;
	or.pred  	%p5, %p3, %p4;
	@%p5 bra 	$L__BB41_20;
	setp.eq.s32 	%p6, %r33, 0;
	add.s32 	%r35, %r33, -1;
	mul.lo.s32 	%r3, %r35, %r25;
	setp.lt.s32 	%p7, %r1, 1;
	cvt.s64.s32 	%rd8, %r3;
	cvt.s64.s32 	%rd2, %r1;
	add.s64 	%rd9, %rd2, %rd8;
	shl.b64 	%rd10, %rd9, 3;
	add.s64 	%rd3, %rd1, %rd10;
	mov.b32 	%r43, 0;
	mov.f64 	%fd32, 0d0000000000000000;
	or.pred  	%p8, %p6, %p7;
	@%p8 bra 	$L__BB41_3;
	ld.global.f64 	%fd20, [%rd3+-8];
	add.f64 	%fd32, %fd20, 0d0000000000000000;
	mov.b32 	%r43, 1;
$L__BB41_3:
	setp.eq.s32 	%p9, %r33, 0;
	setp.lt.s32 	%p10, %r1, 0;
	or.pred  	%p11, %p9, %p10;
	@%p11 bra 	$L__BB41_5;
	add.s32 	%r37, %r1, %r3;
	mul.wide.s32 	%rd11, %r37, 8;
	add.s64 	%rd12, %rd1, %rd11;
	ld.global.f64 	%fd21, [%rd12];
	add.f64 	%fd32, %fd32, %fd21;
	add.s32 	%r43, %r43, 1;
$L__BB41_5:
	setp.eq.s32 	%p12, %r33, 0;
	add.s32 	%r38, %r1, 1;
	setp.gt.s32 	%p13, %r1, -2;
	setp.lt.s32 	%p14, %r38, %r25;
	and.pred  	%p1, %p13, %p14;
	not.pred 	%p16, %p1;
	or.pred  	%p17, %p12, %p16;
	@%p17 bra 	$L__BB41_7;
	ld.global.f64 	%fd22, [%rd3+8];
	add.f64 	%fd32, %fd32, %fd22;
	add.s32 	%r43, %r43, 1;
$L__BB41_7:
	setp.gt.s32 	%p18, %r1, 0;
	mul.lo.s32 	%r9, %r33, %r25;
	setp.le.s32 	%p19, %r1, %r25;
	and.pred  	%p2, %p18, %p19;
	cvt.s64.s32 	%rd13, %r9;
	add.s64 	%rd14, %rd2, %rd13;
	shl.b64 	%rd15, %rd14, 3;
	add.s64 	%rd4, %rd1, %rd15;
	not.pred 	%p20, %p2;
	@%p20 bra 	$L__BB41_9;
	ld.global.f64 	%fd23, [%rd4+-8];
	add.f64 	%fd32, %fd32, %fd23;
	add.s32 	%r43, %r43, 1;
$L__BB41_9:
	setp.lt.s32 	%p21, %r1, 0;
	@%p21 bra 	$L__BB41_11;
	add.s32 	%r39, %r1, %r9;
	mul.wide.s32 	%rd16, %r39, 8;
	add.s64 	%rd17, %rd1, %rd16;
	ld.global.f64 	%fd24, [%rd17];
	add.f64 	%fd32, %fd32, %fd24;
	add.s32 	%r43, %r43, 1;
$L__BB41_11:
	@%p16 bra 	$L__BB41_13;
	ld.global.f64 	%fd25, [%rd4+8];
	add.f64 	%fd32, %fd32, %fd25;
	add.s32 	%r43, %r43, 1;
$L__BB41_13:
	add.s32 	%r16, %r33, 1;
	setp.ge.u32 	%p23, %r16, %r26;
	add.s32 	%r17, %r9, %r25;
	cvt.s64.s32 	%rd18, %r17;
	add.s64 	%rd19, %rd2, %rd18;
	shl.b64 	%rd20, %rd19, 3;
	add.s64 	%rd5, %rd1, %rd20;
	or.pred  	%p25, %p23, %p20;
	@%p25 bra 	$L__BB41_15;
	ld.global.f64 	%fd26, [%rd5+-8];
	add.f64 	%fd32, %fd32, %fd26;
	add.s32 	%r43, %r43, 1;
$L__BB41_15:
	setp.ge.u32 	%p26, %r16, %r26;
	setp.lt.s32 	%p27, %r1, 0;
	or.pred  	%p28, %p26, %p27;
	@%p28 bra 	$L__BB41_17;
	add.s32 	%r40, %r1, %r17;
	mul.wide.s32 	%rd21, %r40, 8;
	add.s64 	%rd22, %rd1, %rd21;
	ld.global.f64 	%fd27, [%rd22];
	add.f64 	%fd32, %fd32, %fd27;
	add.s32 	%r43, %r43, 1;
$L__BB41_17:
	setp.ge.u32 	%p29, %r16, %r26;
	or.pred  	%p31, %p29, %p16;
	@%p31 bra 	$L__BB41_19;
	ld.global.f64 	%fd28, [%rd5+8];
	add.f64 	%fd32, %fd32, %fd28;
	add.s32 	%r43, %r43, 1;
$L__BB41_19:
	cvt.rn.f64.u32 	%fd29, %r43;
	div.rn.f64 	%fd30, %fd32, %fd29;
	add.s32 	%r41, %r9, %r1;
	cvta.to.global.u64 	%rd23, %rd6;
	mul.wide.s32 	%rd24, %r41, 8;
	add.s64 	%rd25, %rd23, %rd24;
	st.global.f64 	[%rd25], %fd30;
$L__BB41_20:
	ret;

}
	// .globl	stencil2d_5x5_f32
.visible .entry stencil2d_5x5_f32(
	.param .u64 .ptr .align 1 stencil2d_5x5_f32_param_0,
	.param .u64 .ptr .align 1 stencil2d_5x5_f32_param_1,
	.param .u32 stencil2d_5x5_f32_param_2,
	.param .u32 stencil2d_5x5_f32_param_3
)
{
	.reg .pred 	%p<81>;
	.reg .b32 	%r<107>;
	.reg .b32 	%f<104>;
	.reg .b64 	%rd<38>;

	ld.param.u64 	%rd9, [stencil2d_5x5_f32_param_0];
	ld.param.u64 	%rd8, [stencil2d_5x5_f32_param_1];
	ld.param.u32 	%r62, [stencil2d_5x5_f32_param_2];
	ld.param.u32 	%r61, [stencil2d_5x5_f32_param_3];
	cvta.to.global.u64 	%rd1, %rd9;
	mov.u32 	%r63, %ctaid.x;
	mov.u32 	%r64, %ntid.x;
	mov.u32 	%r65, %tid.x;
	mad.lo.s32 	%r1, %r63, %r64, %r65;
	mov.u32 	%r66, %ctaid.y;
	mov.u32 	%r67, %ntid.y;
	mov.u32 	%r68, %tid.y;
	mad.lo.s32 	%r69, %r66, %r67, %r68;
	setp.ge.s32 	%p6, %r1, %r61;
	setp.ge.s32 	%p7, %r69, %r62;
	or.pred  	%p8, %p6, %p7;
	@%p8 bra 	$L__BB42_52;
	add.s32 	%r71, %r69, -2;
	setp.gt.u32 	%p9, %r69, 1;
	setp.lt.s32 	%p10, %r71, %r62;
	and.pred  	%p1, %p9, %p10;
	mul.lo.s32 	%r3, %r71, %r61;
	add.s32 	%r72, %r1, -2;
	setp.gt.s32 	%p11, %r1, 1;
	setp.lt.s32 	%p12, %r72, %r61;
	and.pred  	%p2, %p11, %p12;
	and.pred  	%p14, %p1, %p2;
	cvt.s64.s32 	%rd10, %r3;
	cvt.s64.s32 	%rd2, %r1;
	add.s64 	%rd11, %rd2, %rd10;
	shl.b64 	%rd12, %rd11, 2;
	add.s64 	%rd3, %rd1, %rd12;
	mov.b32 	%r83, 0;
	mov.f32 	%f80, 0f00000000;
	not.pred 	%p15, %p14;
	@%p15 bra 	$L__BB42_3;
	ld.global.f32 	%f52, [%rd3+-8];
	add.f32 	%f80, %f52, 0f00000000;
	mov.b32 	%r83, 1;
$L__BB42_3:
	setp.gt.s32 	%p16, %r1, 0;
	setp.le.s32 	%p17, %r1, %r61;
	and.pred  	%p3, %p16, %p17;
	and.pred  	%p18, %p1, %p3;
	not.pred 	%p19, %p18;
	@%p19 bra 	$L__BB42_5;
	ld.global.f32 	%f53, [%rd3+-4];
	add.f32 	%f80, %f80, %f53;
	add.s32 	%r83, %r83, 1;
$L__BB42_5:
	setp.lt.s32 	%p20, %r1, 0;
	not.pred 	%p21, %p1;
	or.pred  	%p22, %p21, %p20;
	@%p22 bra 	$L__BB42_7;
	add.s32 	%r74, %r1, %r3;
	mul.wide.s32 	%rd13, %r74, 4;
	add.s64 	%rd14, %rd1, %rd13;
	ld.global.f32 	%f54, [%rd14];
	add.f32 	%f80, %f80, %f54;
	add.s32 	%r83, %r83, 1;
$L__BB42_7:
	add.s32 	%r75, %r1, 1;
	setp.gt.s32 	%p23, %r1, -2;
	setp.lt.s32 	%p24, %r75, %r61;
	and.pred  	%p4, %p23, %p24;
	and.pred  	%p25, %p1, %p4;
	not.pred 	%p26, %p25;
	@%p26 bra 	$L__BB42_9;
	ld.global.f32 	%f55, [%rd3+4];
	add.f32 	%f80, %f80, %f55;
	add.s32 	%r83, %r83, 1;
$L__BB42_9:
	add.s32 	%r76, %r1, 2;
	setp.gt.s32 	%p27, %r1, -3;
	setp.lt.s32 	%p28, %r76, %r61;
	and.pred  	%p5, %p27, %p28;
	and.pred  	%p29, %p1, %p5;
	not.pred 	%p30, %p29;
	@%p30 bra 	$L__BB42_11;
	ld.global.f32 	%f56, [%rd3+8];
	add.f32 	%f80, %f80, %f56;
	add.s32 	%r83, %r83, 1;
$L__BB42_11:
	add.s32 	%r13, %r69, -1;
	setp.ge.u32 	%p31, %r13, %r62;
	add.s32 	%r14, %r3, %r61;
	not.pred 	%p32, %p2;
	cvt.s64.s32 	%rd15, %r14;
	add.s64 	%rd16, %rd2, %rd15;
	shl.b64 	%rd17, %rd16, 2;
	add.s64 	%rd4, %rd1, %rd17;
	or.pred  	%p33, %p31, %p32;
	@%p33 bra 	$L__BB42_13;
	ld.global.f32 	%f57, [%rd4+-8];
	add.f32 	%f80, %f80, %f57;
	add.s32 	%r83, %r83, 1;
$L__BB42_13:
	setp.ge.u32 	%p34, %r13, %r62;
	not.pred 	%p35, %p3;
	or.pred  	%p36, %p34, %p35;
	@%p36 bra 	$L__BB42_15;
	ld.global.f32 	%f58, [%rd4+-4];
	add.f32 	%f80, %f80, %f58;
	add.s32 	%r83, %r83, 1;
$L__BB42_15:
	setp.ge.u32 	%p37, %r13, %r62;
	setp.lt.s32 	%p38, %r1, 0;
	or.pred  	%p39, %p37, %p38;
	@%p39 bra 	$L__BB42_17;
	add.s32 	%r77, %r1, %r14;
	mul.wide.s32 	%rd18, %r77, 4;
	add.s64 	%rd19, %rd1, %rd18;
	ld.global.f32 	%f59, [%rd19];
	add.f32 	%f80, %f80, %f59;
	add.s32 	%r83, %r83, 1;
$L__BB42_17:
	setp.ge.u32 	%p40, %r13, %r62;
	not.pred 	%p41, %p4;
	or.pred  	%p42, %p40, %p41;
	@%p42 bra 	$L__BB42_19;
	ld.global.f32 	%f60, [%rd4+4];
	add.f32 	%f80, %f80, %f60;
	add.s32 	%r83, %r83, 1;
$L__BB42_19:
	setp.ge.u32 	%p43, %r13, %r62;
	not.pred 	%p44, %p5;
	or.pred  	%p45, %p43, %p44;
	@%p45 bra 	$L__BB42_21;
	ld.global.f32 	%f61, [%rd4+8];
	add.f32 	%f80, %f80, %f61;
	add.s32 	%r83, %r83, 1;
$L__BB42_21:
	add.s32 	%r25, %r14, %r61;
	cvt.s64.s32 	%rd20, %r25;
	add.s64 	%rd21, %rd2, %rd20;
	shl.b64 	%rd22, %rd21, 2;
	add.s64 	%rd5, %rd1, %rd22;
	not.pred 	%p46, %p2;
	@%p46 bra 	$L__BB42_23;
	ld.global.f32 	%f62, [%rd5+-8];
	add.f32 	%f80, %f80, %f62;
	add.s32 	%r83, %r83, 1;
$L__BB42_23:
	not.pred 	%p47, %p3;
	@%p47 bra 	$L__BB42_25;
	ld.global.f32 	%f63, [%rd5+-4];
	add.f32 	%f80, %f80, %f63;
	add.s32 	%r83, %r83, 1;
$L__BB42_25:
	setp.lt.s32 	%p48, %r1, 0;
	@%p48 bra 	$L__BB42_27;
	add.s32 	%r78, %r1, %r25;
	mul.wide.s32 	%rd23, %r78, 4;
	add.s64 	%rd24, %rd1, %rd23;
	ld.global.f32 	%f64, [%rd24];
	add.f32 	%f80, %f80, %f64;
	add.s32 	%r83, %r83, 1;
$L__BB42_27:
	not.pred 	%p49, %p4;
	@%p49 bra 	$L__BB42_29;
	ld.global.f32 	%f65, [%rd5+4];
	add.f32 	%f80, %f80, %f65;
	add.s32 	%r83, %r83, 1;
$L__BB42_29:
	@%p44 bra 	$L__BB42_31;
	ld.global.f32 	%f66, [%rd5+8];
	add.f32 	%f80, %f80, %f66;
	add.s32 	%r83, %r83, 1;
$L__BB42_31:
	add.s32 	%r36, %r69, 1;
	setp.ge.u32 	%p51, %r36, %r62;
	add.s32 	%r37, %r25, %r61;
	not.pred 	%p52, %p2;
	cvt.s64.s32 	%rd25, %r37;
	add.s64 	%rd26, %rd2, %rd25;
	shl.b64 	%rd27, %rd26, 2;
	add.s64 	%rd6, %rd1, %rd27;
	or.pred  	%p53, %p51, %p52;
	@%p53 bra 	$L__BB42_33;
	ld.global.f32 	%f67, [%rd6+-8];
	add.f32 	%f80, %f80, %f67;
	add.s32 	%r83, %r83, 1;
$L__BB42_33:
	setp.ge.u32 	%p54, %r36, %r62;
	not.pred 	%p55, %p3;
	or.pred  	%p56, %p54, %p55;
	@%p56 bra 	$L__BB42_35;
	ld.global.f32 	%f68, [%rd6+-4];
	add.f32 	%f80, %f80, %f68;
	add.s32 	%r83, %r83, 1;
$L__BB42_35:
	setp.ge.u32 	%p57, %r36, %r62;
	setp.lt.s32 	%p58, %r1, 0;
	or.pred  	%p59, %p57, %p58;
	@%p59 bra 	$L__BB42_37;
	add.s32 	%r79, %r1, %r37;
	mul.wide.s32 	%rd28, %r79, 4;
	add.s64 	%rd29, %rd1, %rd28;
	ld.global.f32 	%f69, [%rd29];
	add.f32 	%f80, %f80, %f69;
	add.s32 	%r83, %r83, 1;
$L__BB42_37:
	setp.ge.u32 	%p60, %r36, %r62;
	not.pred 	%p61, %p4;
	or.pred  	%p62, %p60, %p61;
	@%p62 bra 	$L__BB42_39;
	ld.global.f32 	%f70, [%rd6+4];
	add.f32 	%f80, %f80, %f70;
	add.s32 	%r83, %r83, 1;
$L__BB42_39:
	setp.ge.u32 	%p63, %r36, %r62;
	not.pred 	%p64, %p5;
	or.pred  	%p65, %p63, %p64;
	@%p65 bra 	$L__BB42_41;
	ld.global.f32 	%f71, [%rd6+8];
	add.f32 	%f80, %f80, %f71;
	add.s32 	%r83, %r83, 1;
$L__BB42_41:
	add.s32 	%r48, %r69, 2;
	setp.ge.u32 	%p66, %r48, %r62;
	add.s32 	%r49, %r37, %r61;
	not.pred 	%p67, %p2;
	cvt.s64.s32 	%rd30, %r49;
	add.s64 	%rd31, %rd2, %rd30;
	shl.b64 	%rd32, %rd31, 2;
	add.s64 	%rd7, %rd1, %rd32;
	or.pred  	%p68, %p66, %p67;
	@%p68 bra 	$L__BB42_43;
	ld.global.f32 	%f72, [%rd7+-8];
	add.f32 	%f80, %f80, %f72;
	add.s32 	%r83, %r83, 1;
$L__BB42_43:
	setp.ge.u32 	%p69, %r48, %r62;
	not.pred 	%p70, %p3;
	or.pred  	%p71, %p69, %p70;
	@%p71 bra 	$L__BB42_45;
	ld.global.f32 	%f73, [%rd7+-4];
	add.f32 	%f80, %f80, %f73;
	add.s32 	%r83, %r83, 1;
$L__BB42_45:
	setp.ge.u32 	%p72, %r48, %r62;
	setp.lt.s32 	%p73, %r1, 0;
	or.pred  	%p74, %p72, %p73;
	@%p74 bra 	$L__BB42_47;
	add.s32 	%r80, %r1, %r49;
	mul.wide.s32 	%rd33, %r80, 4;
	add.s64 	%rd34, %rd1, %rd33;
	ld.global.f32 	%f74, [%rd34];
	add.f32 	%f80, %f80, %f74;
	add.s32 	%r83, %r83, 1;
$L__BB42_47:
	setp.ge.u32 	%p75, %r48, %r62;
	not.pred 	%p76, %p4;
	or.pred  	%p77, %p75, %p76;
	@%p77 bra 	$L__BB42_49;
	ld.global.f32 	%f75, [%rd7+4];
	add.f32 	%f80, %f80, %f75;
	add.s32 	%r83, %r83, 1;
$L__BB42_49:
	setp.ge.u32 	%p78, %r48, %r62;
	or.pred  	%p80, %p78, %p64;
	@%p80 bra 	$L__BB42_51;
	ld.global.f32 	%f76, [%rd7+8];
	add.f32 	%f80, %f80, %f76;
	add.s32 	%r83, %r83, 1;
$L__BB42_51:
	cvt.rn.f32.u32 	%f77, %r83;
	div.rn.f32 	%f78, %f80, %f77;
	add.s32 	%r81, %r25, %r1;
	cvta.to.global.u64 	%rd35, %rd8;
	mul.wide.s32 	%rd36, %r81, 4;
	add.s64 	%rd37, %rd35, %rd36;
	st.global.f32 	[%rd37], %f78;
$L__BB42_52:
	ret;

}
	// .globl	stencil2d_5x5_f64
.visible .entry stencil2d_5x5_f64(
	.param .u64 .ptr .align 1 stencil2d_5x5_f64_param_0,
	.param .u64 .ptr .align 1 stencil2d_5x5_f64_param_1,
	.param .u32 stencil2d_5x5_f64_param_2,
	.param .u32 stencil2d_5x5_f64_param_3
)
{
	.reg .pred 	%p<81>;
	.reg .b32 	%r<107>;
	.reg .b64 	%rd<38>;
	.reg .b64 	%fd<104>;

	ld.param.u64 	%rd9, [stencil2d_5x5_f64_param_0];
	ld.param.u64 	%rd8, [stencil2d_5x5_f64_param_1];
	ld.param.u32 	%r62, [stencil2d_5x5_f64_param_2];
	ld.param.u32 	%r61, [stencil2d_5x5_f64_param_3];
	cvta.to.global.u64 	%rd1, %rd9;
	mov.u32 	%r63, %ctaid.x;
	mov.u32 	%r64, %ntid.x;
	mov.u32 	%r65, %tid.x;
	mad.lo.s32 	%r1, %r63, %r64, %r65;
	mov.u32 	%r66, %ctaid.y;
	mov.u32 	%r67, %ntid.y;
	mov.u32 	%r68, %tid.y;
	mad.lo.s32 	%r69, %r66, %r67, %r68;
	setp.ge.s32 	%p6, %r1, %r61;
	setp.ge.s32 	%p7, %r69, %r62;
	or.pred  	%p8, %p6, %p7;
	@%p8 bra 	$L__BB43_52;
	add.s32 	%r71, %r69, -2;
	setp.gt.u32 	%p9, %r69, 1;
	setp.lt.s32 	%p10, %r71, %r62;
	and.pred  	%p1, %p9, %p10;
	mul.lo.s32 	%r3, %r71, %r61;
	add.s32 	%r72, %r1, -2;
	setp.gt.s32 	%p11, %r1, 1;
	setp.lt.s32 	%p12, %r72, %r61;
	and.pred  	%p2, %p11, %p12;
	and.pred  	%p14, %p1, %p2;
	cvt.s64.s32 	%rd10, %r3;
	cvt.s64.s32 	%rd2, %r1;
	add.s64 	%rd11, %rd2, %rd10;
	shl.b64 	%rd12, %rd11, 3;
	add.s64 	%rd3, %rd1, %rd12;
	mov.b32 	%r83, 0;
	mov.f64 	%fd80, 0d0000000000000000;
	not.pred 	%p15, %p14;
	@%p15 bra 	$L__BB43_3;
	ld.global.f64 	%fd52, [%rd3+-16];
	add.f64 	%fd80, %fd52, 0d0000000000000000;
	mov.b32 	%r83, 1;
$L__BB43_3:
	setp.gt.s32 	%p16, %r1, 0;
	setp.le.s32 	%p17, %r1, %r61;
	and.pred  	%p3, %p16, %p17;
	and.pred  	%p18, %p1, %p3;
	not.pred 	%p19, %p18;
	@%p19 bra 	$L__BB43_5;
	ld.global.f64 	%fd53, [%rd3+-8];
	add.f64 	%fd80, %fd80, %fd53;
	add.s32 	%r83, %r83, 1;
$L__BB43_5:
	setp.lt.s32 	%p20, %r1, 0;
	not.pred 	%p21, %p1;
	or.pred  	%p22, %p21, %p20;
	@%p22 bra 	$L__BB43_7;
	add.s32 	%r74, %r1, %r3;
	mul.wide.s32 	%rd13, %r74, 8;
	add.s64 	%rd14, %rd1, %rd13;
	ld.global.f64 	%fd54, [%rd14];
	add.f64 	%fd80, %fd80, %fd54;
	add.s32 	%r83, %r83, 1;
$L__BB43_7:
	add.s32 	%r75, %r1, 1;
	setp.gt.s32 	%p23, %r1, -2;
	setp.lt.s32 	%p24, %r75, %r61;
	and.pred  	%p4, %p23, %p24;
	and.pred  	%p25, %p1, %p4;
	not.pred 	%p26, %p25;
	@%p26 bra 	$L__BB43_9;
	ld.global.f64 	%fd55, [%rd3+8];
	add.f64 	%fd80, %fd80, %fd55;
	add.s32 	%r83, %r83, 1;
$L__BB43_9:
	add.s32 	%r76, %r1, 2;
	setp.gt.s32 	%p27, %r1, -3;
	setp.lt.s32 	%p28, %r76, %r61;
	and.pred  	%p5, %p27, %p28;
	and.pred  	%p29, %p1, %p5;
	not.pred 	%p30, %p29;
	@%p30 bra 	$L__BB43_11;
	ld.global.f64 	%fd56, [%rd3+16];
	add.f64 	%fd80, %fd80, %fd56;
	add.s32 	%r83, %r83, 1;
$L__BB43_11:
	add.s32 	%r13, %r69, -1;
	setp.ge.u32 	%p31, %r13, %r62;
	add.s32 	%r14, %r3, %r61;
	not.pred 	%p32, %p2;
	cvt.s64.s32 	%rd15, %r14;
	add.s64 	%rd16, %rd2, %rd15;
	shl.b64 	%rd17, %rd16, 3;
	add.s64 	%rd4, %rd1, %rd17;
	or.pred  	%p33, %p31, %p32;
	@%p33 bra 	$L__BB43_13;
	ld.global.f64 	%fd57, [%rd4+-16];
	add.f64 	%fd80, %fd80, %fd57;
	add.s32 	%r83, %r83, 1;
$L__BB43_13:
	setp.ge.u32 	%p34, %r13, %r62;
	not.pred 	%p35, %p3;
	or.pred  	%p36, %p34, %p35;
	@%p36 bra 	$L__BB43_15;
	ld.global.f64 	%fd58, [%rd4+-8];
	add.f64 	%fd80, %fd80, %fd58;
	add.s32 	%r83, %r83, 1;
$L__BB43_15:
	setp.ge.u32 	%p37, %r13, %r62;
	setp.lt.s32 	%p38, %r1, 0;
	or.pred  	%p39, %p37, %p38;
	@%p39 bra 	$L__BB43_17;
	add.s32 	%r77, %r1, %r14;
	mul.wide.s32 	%rd18, %r77, 8;
	add.s64 	%rd19, %rd1, %rd18;
	ld.global.f64 	%fd59, [%rd19];
	add.f64 	%fd80, %fd80, %fd59;
	add.s32 	%r83, %r83, 1;
$L__BB43_17:
	setp.ge.u32 	%p40, %r13, %r62;
	not.pred 	%p41, %p4;
	or.pred  	%p42, %p40, %p41;
	@%p42 bra 	$L__BB43_19;
	ld.global.f64 	%fd60, [%rd4+8];
	add.f64 	%fd80, %fd80, %fd60;
	add.s32 	%r83, %r83, 1;
$L__BB43_19:
	setp.ge.u32 	%p43, %r13, %r62;
	not.pred 	%p44, %p5;
	or.pred  	%p45, %p43, %p44;
	@%p45 bra 	$L__BB43_21;
	ld.global.f64 	%fd61, [%rd4+16];
	add.f64 	%fd80, %fd80, %fd61;
	add.s32 	%r83, %r83, 1;
$L__BB43_21:
	add.s32 	%r25, %r14, %r61;
	cvt.s64.s32 	%rd20, %r25;
	add.s64 	%rd21, %rd2, %rd20;
	shl.b64 	%rd22, %rd21, 3;
	add.s64 	%rd5, %rd1, %rd22;
	not.pred 	%p46, %p2;
	@%p46 bra 	$L__BB43_23;
	ld.global.f64 	%fd62, [%rd5+-16];
	add.f64 	%fd80, %fd80, %fd62;
	add.s32 	%r83, %r83, 1;
$L__BB43_23:
	not.pred 	%p47, %p3;
	@%p47 bra 	$L__BB43_25;
	ld.global.f64 	%fd63, [%rd5+-8];
	add.f64 	%fd80, %fd80, %fd63;
	add.s32 	%r83, %r83, 1;
$L__BB43_25:
	setp.lt.s32 	%p48, %r1, 0;
	@%p48 bra 	$L__BB43_27;
	add.s32 	%r78, %r1, %r25;
	mul.wide.s32 	%rd23, %r78, 8;
	add.s64 	%rd24, %rd1, %rd23;
	ld.global.f64 	%fd64, [%rd24];
	add.f64 	%fd80, %fd80, %fd64;
	add.s32 	%r83, %r83, 1;
$L__BB43_27:
	not.pred 	%p49, %p4;
	@%p49 bra 	$L__BB43_29;
	ld.global.f64 	%fd65, [%rd5+8];
	add.f64 	%fd80, %fd80, %fd65;
	add.s32 	%r83, %r83, 1;
$L__BB43_29:
	@%p44 bra 	$L__BB43_31;
	ld.global.f64 	%fd66, [%rd5+16];
	add.f64 	%fd80, %fd80, %fd66;
	add.s32 	%r83, %r83, 1;
$L__BB43_31:
	add.s32 	%r36, %r69, 1;
	setp.ge.u32 	%p51, %r36, %r62;
	add.s32 	%r37, %r25, %r61;
	not.pred 	%p52, %p2;
	cvt.s64.s32 	%rd25, %r37;
	add.s64 	%rd26, %rd2, %rd25;
	shl.b64 	%rd27, %rd26, 3;
	add.s64 	%rd6, %rd1, %rd27;
	or.pred  	%p53, %p51, %p52;
	@%p53 bra 	$L__BB43_33;
	ld.global.f64 	%fd67, [%rd6+-16];
	add.f64 	%fd80, %fd80, %fd67;
	add.s32 	%r83, %r83, 1;
$L__BB43_33:
	setp.ge.u32 	%p54, %r36, %r62;
	not.pred 	%p55, %p3;
	or.pred  	%p56, %p54, %p55;
	@%p56 bra 	$L__BB43_35;
	ld.global.f64 	%fd68, [%rd6+-8];
	add.f64 	%fd80, %fd80, %fd68;
	add.s32 	%r83, %r83, 1;
$L__BB43_35:
	setp.ge.u32 	%p57, %r36, %r62;
	setp.lt.s32 	%p58, %r1, 0;
	or.pred  	%p59, %p57, %p58;
	@%p59 bra 	$L__BB43_37;
	add.s32 	%r79, %r1, %r37;
	mul.wide.s32 	%rd28, %r79, 8;
	add.s64 	%rd29, %rd1, %rd28;
	ld.global.f64 	%fd69, [%rd29];
	add.f64 	%fd80, %fd80, %fd69;
	add.s32 	%r83, %r83, 1;
$L__BB43_37:
	setp.ge.u32 	%p60, %r36, %r62;
	not.pred 	%p61, %p4;
	or.pred  	%p62, %p60, %p61;
	@%p62 bra 	$L__BB43_39;
	ld.global.f64 	%fd70, [%rd6+8];
	add.f64 	%fd80, %fd80, %fd70;
	add.s32 	%r83, %r83, 1;
$L__BB43_39:
	setp.ge.u32 	%p63, %r36, %r62;
	not.pred 	%p64, %p5;
	or.pred  	%p65, %p63, %p64;
	@%p65 bra 	$L__BB43_41;
	ld.global.f64 	%fd71, [%rd6+16];
	add.f64 	%fd80, %fd80, %fd71;
	add.s32 	%r83, %r83, 1;
$L__BB43_41:
	add.s32 	%r48, %r69, 2;
	setp.ge.u32 	%p66, %r48, %r62;
	add.s32 	%r49, %r37, %r61;
	not.pred 	%p67, %p2;
	cvt.s64.s32 	%rd30, %r49;
	add.s64 	%rd31, %rd2, %rd30;
	shl.b64 	%rd32, %rd31, 3;
	add.s64 	%rd7, %rd1, %rd32;
	or.pred  	%p68, %p66, %p67;
	@%p68 bra 	$L__BB43_43;
	ld.global.f64 	%fd72, [%rd7+-16];
	add.f64 	%fd80, %fd80, %fd72;
	add.s32 	%r83, %r83, 1;
$L__BB43_43:
	setp.ge.u32 	%p69, %r48, %r62;
	not.pred 	%p70, %p3;
	or.pred  	%p71, %p69, %p70;
	@%p71 bra 	$L__BB43_45;
	ld.global.f64 	%fd73, [%rd7+-8];
	add.f64 	%fd80, %fd80, %fd73;
	add.s32 	%r83, %r83, 1;
$L__BB43_45:
	setp.ge.u32 	%p72, %r48, %r62;
	setp.lt.s32 	%p73, %r1, 0;
	or.pred  	%p74, %p72, %p73;
	@%p74 bra 	$L__BB43_47;
	add.s32 	%r80, %r1, %r49;
	mul.wide.s32 	%rd33, %r80, 8;
	add.s64 	%rd34, %rd1, %rd33;
	ld.global.f64 	%fd74, [%rd34];
	add.f64 	%fd80, %fd80, %fd74;
	add.s32 	%r83, %r83, 1;
$L__BB43_47:
	setp.ge.u32 	%p75, %r48, %r62;
	not.pred 	%p76, %p4;
	or.pred  	%p77, %p75, %p76;
	@%p77 bra 	$L__BB43_49;
	ld.global.f64 	%fd75, [%rd7+8];
	add.f64 	%fd80, %fd80, %fd75;
	add.s32 	%r83, %r83, 1;
$L__BB43_49:
	setp.ge.u32 	%p78, %r48, %r62;
	or.pred  	%p80, %p78, %p64;
	@%p80 bra 	$L__BB43_51;
	ld.global.f64 	%fd76, [%rd7+16];
	add.f64 	%fd80, %fd80, %fd76;
	add.s32 	%r83, %r83, 1;
$L__BB43_51:
	cvt.rn.f64.u32 	%fd77, %r83;
	div.rn.f64 	%fd78, %fd80, %fd77;
	add.s32 	%r81, %r25, %r1;
	cvta.to.global.u64 	%rd35, %rd8;
	mul.wide.s32 	%rd36, %r81, 8;
	add.s64 	%rd37, %rd35, %rd36;
	st.global.f64 	[%rd37], %fd78;
$L__BB43_52:
	ret;

}
	// .globl	stencil3d_global_f32
.visible .entry stencil3d_global_f32(
	.param .u64 .ptr .align 1 stencil3d_global_f32_param_0,
	.param .u64 .ptr .align 1 stencil3d_global_f32_param_1,
	.param .u32 stencil3d_global_f32_param_2,
	.param .u32 stencil3d_global_f32_param_3,
	.param .u32 stencil3d_global_f32_param_4
)
{
	.reg .pred 	%p<93>;
	.reg .b32 	%r<50>;
	.reg .b32 	%f<110>;
	.reg .b64 	%rd<62>;

	ld.param.u64 	%rd13, [stencil3d_global_f32_param_0];
	ld.param.u64 	%rd12, [stencil3d_global_f32_param_1];
	ld.param.u32 	%r20, [stencil3d_global_f32_param_2];
	ld.param.u32 	%r23, [stencil3d_global_f32_param_3];
	ld.param.u32 	%r22, [stencil3d_global_f32_param_4];
	cvta.to.global.u64 	%rd1, %rd13;
	mov.u32 	%r24, %ctaid.x;
	mov.u32 	%r25, %ntid.x;
	mov.u32 	%r26, %tid.x;
	mad.lo.s32 	%r1, %r24, %r25, %r26;
	mov.u32 	%r27, %ctaid.y;
	mov.u32 	%r28, %ntid.y;
	mov.u32 	%r29, %tid.y;
	mad.lo.s32 	%r30, %r27, %r28, %r29;
	mov.u32 	%r31, %ctaid.z;
	mov.u32 	%r32, %ntid.z;
	mov.u32 	%r33, %tid.z;
	mad.lo.s32 	%r3, %r31, %r32, %r33;
	setp.ge.s32 	%p7, %r1, %r22;
	setp.ge.s32 	%p8, %r30, %r23;
	or.pred  	%p9, %p7, %p8;
	setp.ge.s32 	%p10, %r3, %r20;
	or.pred  	%p11, %p10, %p9;
	@%p11 bra 	$L__BB44_56;
	setp.ne.s32 	%p12, %r3, 0;
	add.s32 	%r34, %r3, -1;
	mul.lo.s32 	%r4, %r34, %r23;
	add.s32 	%r5, %r30, -1;
	setp.ne.s32 	%p13, %r30, 0;
	and.pred  	%p1, %p12, %p13;
	not.pred 	%p14, %p1;
	add.s32 	%r6, %r5, %r4;
	mul.lo.s32 	%r7, %r6, %r22;
	setp.lt.s32 	%p15, %r1, 1;
	cvt.s64.s32 	%rd14, %r7;
	cvt.s64.s32 	%rd2, %r1;
	add.s64 	%rd15, %rd2, %rd14;
	shl.b64 	%rd16, %rd15, 2;
	add.s64 	%rd3, %rd1, %rd16;
	mov.f32 	%f84, 0f00000000;
	or.pred  	%p16, %p14, %p15;
	@%p16 bra 	$L__BB44_3;
	ld.global.f32 	%f56, [%rd3+-4];
	add.f32 	%f84, %f56, 0f00000000;
$L__BB44_3:
	setp.lt.s32 	%p17, %r1, 0;
	or.pred  	%p19, %p14, %p17;
	@%p19 bra 	$L__BB44_5;
	add.s32 	%r35, %r1, %r7;
	mul.wide.s32 	%rd17, %r35, 4;
	add.s64 	%rd18, %rd1, %rd17;
	ld.global.f32 	%f57, [%rd18];
	add.f32 	%f84, %f84, %f57;
$L__BB44_5:
	add.s32 	%r36, %r1, 1;
	setp.gt.s32 	%p20, %r1, -2;
	setp.lt.s32 	%p21, %r36, %r22;
	and.pred  	%p2, %p20, %p21;
	and.pred  	%p23, %p1, %p2;
	not.pred 	%p24, %p23;
	@%p24 bra 	$L__BB44_7;
	ld.global.f32 	%f58, [%rd3+4];
	add.f32 	%f84, %f84, %f58;
$L__BB44_7:
	setp.gt.s32 	%p25, %r1, 0;
	setp.eq.s32 	%p26, %r3, 0;
	add.s32 	%r37, %r30, %r4;
	mul.lo.s32 	%r8, %r37, %r22;
	setp.le.s32 	%p27, %r1, %r22;
	and.pred  	%p3, %p25, %p27;
	not.pred 	%p28, %p3;
	cvt.s64.s32 	%rd19, %r8;
	add.s64 	%rd20, %rd2, %rd19;
	shl.b64 	%rd21, %rd20, 2;
	add.s64 	%rd4, %rd1, %rd21;
	or.pred  	%p29, %p26, %p28;
	@%p29 bra 	$L__BB44_9;
	ld.global.f32 	%f59, [%rd4+-4];
	add.f32 	%f84, %f84, %f59;
$L__BB44_9:
	setp.lt.s32 	%p30, %r1, 0;
	setp.eq.s32 	%p31, %r3, 0;
	or.pred  	%p32, %p31, %p30;
	@%p32 bra 	$L__BB44_11;
	add.s32 	%r38, %r1, %r8;
	mul.wide.s32 	%rd22, %r38, 4;
	add.s64 	%rd23, %rd1, %rd22;
	ld.global.f32 	%f60, [%rd23];
	add.f32 	%f84, %f84, %f60;
$L__BB44_11:
	setp.eq.s32 	%p33, %r3, 0;
	not.pred 	%p34, %p2;
	or.pred  	%p35, %p33, %p34;
	@%p35 bra 	$L__BB44_13;
	ld.global.f32 	%f61, [%rd4+4];
	add.f32 	%f84, %f84, %f61;
$L__BB44_13:
	setp.ne.s32 	%p36, %r3, 0;
	add.s32 	%r9, %r30, 1;
	setp.lt.u32 	%p37, %r9, %r23;
	and.pred  	%p4, %p36, %p37;
	add.s32 	%r39, %r6, 2;
	mul.lo.s32 	%r10, %r39, %r22;
	and.pred  	%p38, %p4, %p3;
	cvt.s64.s32 	%rd24, %r10;
	add.s64 	%rd25, %rd2, %rd24;
	shl.b64 	%rd26, %rd25, 2;
	add.s64 	%rd5, %rd1, %rd26;
	not.pred 	%p39, %p38;
	@%p39 bra 	$L__BB44_15;
	ld.global.f32 	%f62, [%rd5+-4];
	add.f32 	%f84, %f84, %f62;
$L__BB44_15:
	setp.lt.s32 	%p40, %r1, 0;
	not.pred 	%p41, %p4;
	or.pred  	%p42, %p41, %p40;
	@%p42 bra 	$L__BB44_17;
	add.s32 	%r40, %r1, %r10;
	mul.wide.s32 	%rd27, %r40, 4;
	add.s64 	%rd28, %rd1, %rd27;
	ld.global.f32 	%f63, [%rd28];
	add.f32 	%f84, %f84, %f63;
$L__BB44_17:
	and.pred  	%p43, %p4, %p2;
	not.pred 	%p44, %p43;
	@%p44 bra 	$L__BB44_19;
	ld.global.f32 	%f64, [%rd5+4];
	add.f32 	%f84, %f84, %f64;
$L__BB44_19:
	setp.ge.u32 	%p45, %r5, %r23;
	add.s32 	%r11, %r6, %r23;
	mul.lo.s32 	%r12, %r11, %r22;
	cvt.s64.s32 	%rd29, %r12;
	add.s64 	%rd30, %rd2, %rd29;
	shl.b64 	%rd31, %rd30, 2;
	add.s64 	%rd6, %rd1, %rd31;
	or.pred  	%p47, %p45, %p28;
	@%p47 bra 	$L__BB44_21;
	ld.global.f32 	%f65, [%rd6+-4];
	add.f32 	%f84, %f84, %f65;
$L__BB44_21:
	setp.ge.u32 	%p48, %r5, %r23;
	setp.lt.s32 	%p49, %r1, 0;
	or.pred  	%p50, %p48, %p49;
	@%p50 bra 	$L__BB44_23;
	add.s32 	%r41, %r1, %r12;
	mul.wide.s32 	%rd32, %r41, 4;
	add.s64 	%rd33, %rd1, %rd32;
	ld.global.f32 	%f66, [%rd33];
	add.f32 	%f84, %f84, %f66;
$L__BB44_23:
	setp.ge.u32 	%p51, %r5, %r23;
	not.pred 	%p52, %p2;
	or.pred  	%p53, %p51, %p52;
	@%p53 bra 	$L__BB44_25;
	ld.global.f32 	%f67, [%rd6+4];
	add.f32 	%f84, %f84, %f67;
$L__BB44_25:
	mad.lo.s32 	%r13, %r22, %r11, %r22;
	cvt.s64.s32 	%rd34, %r13;
	add.s64 	%rd35, %rd2, %rd34;
	shl.b64 	%rd36, %rd35, 2;
	add.s64 	%rd7, %rd1, %rd36;
	@%p28 bra 	$L__BB44_27;
	ld.global.f32 	%f68, [%rd7+-4];
	add.f32 	%f84, %f84, %f68;
$L__BB44_27:
	setp.lt.s32 	%p55, %r1, 0;
	@%p55 bra 	$L__BB44_29;
	add.s32 	%r42, %r1, %r13;
	mul.wide.s32 	%rd37, %r42, 4;
	add.s64 	%rd38, %rd1, %rd37;
	ld.global.f32 	%f69, [%rd38];
	add.f32 	%f84, %f84, %f69;
$L__BB44_29:
	@%p52 bra 	$L__BB44_31;
	ld.global.f32 	%f70, [%rd7+4];
	add.f32 	%f84, %f84, %f70;
$L__BB44_31:
	setp.ge.u32 	%p57, %r9, %r23;
	add.s32 	%r43, %r11, 2;
	mul.lo.s32 	%r14, %r43, %r22;
	cvt.s64.s32 	%rd39, %r14;
	add.s64 	%rd40, %rd2, %rd39;
	shl.b64 	%rd41, %rd40, 2;
	add.s64 	%rd8, %rd1, %rd41;
	or.pred  	%p59, %p57, %p28;
	@%p59 bra 	$L__BB44_33;
	ld.global.f32 	%f71, [%rd8+-4];
	add.f32 	%f84, %f84, %f71;
$L__BB44_33:
	setp.ge.u32 	%p60, %r9, %r23;
	setp.lt.s32 	%p61, %r1, 0;
	or.pred  	%p62, %p60, %p61;
	@%p62 bra 	$L__BB44_35;
	add.s32 	%r44, %r1, %r14;
	mul.wide.s32 	%rd42, %r44, 4;
	add.s64 	%rd43, %rd1, %rd42;
	ld.global.f32 	%f72, [%rd43];
	add.f32 	%f84, %f84, %f72;
$L__BB44_35:
	setp.ge.u32 	%p63, %r9, %r23;
	or.pred  	%p65, %p63, %p52;
	@%p65 bra 	$L__BB44_37;
	ld.global.f32 	%f73, [%rd8+4];
	add.f32 	%f84, %f84, %f73;
$L__BB44_37:
	setp.lt.u32 	%p66, %r5, %r23;
	add.s32 	%r15, %r3, 1;
	setp.lt.u32 	%p67, %r15, %r20;
	and.pred  	%p5, %p67, %p66;
	add.s32 	%r16, %r11, %r23;
	mul.lo.s32 	%r17, %r16, %r22;
	and.pred  	%p68, %p5, %p3;
	cvt.s64.s32 	%rd44, %r17;
	add.s64 	%rd45, %rd2, %rd44;
	shl.b64 	%rd46, %rd45, 2;
	add.s64 	%rd9, %rd1, %rd46;
	not.pred 	%p69, %p68;
	@%p69 bra 	$L__BB44_39;
	ld.global.f32 	%f74, [%rd9+-4];
	add.f32 	%f84, %f84, %f74;
$L__BB44_39:
	setp.lt.s32 	%p70, %r1, 0;
	not.pred 	%p71, %p5;
	or.pred  	%p72, %p71, %p70;
	@%p72 bra 	$L__BB44_41;
	add.s32 	%r45, %r1, %r17;
	mul.wide.s32 	%rd47, %r45, 4;
	add.s64 	%rd48, %rd1, %rd47;
	ld.global.f32 	%f75, [%rd48];
	add.f32 	%f84, %f84, %f75;
$L__BB44_41:
	and.pred  	%p73, %p5, %p2;
	not.pred 	%p74, %p73;
	@%p74 bra 	$L__BB44_43;
	ld.global.f32 	%f76, [%rd9+4];
	add.f32 	%f84, %f84, %f76;
$L__BB44_43:
	setp.ge.u32 	%p75, %r15, %r20;
	mad.lo.s32 	%r18, %r22, %r16, %r22;
	cvt.s64.s32 	%rd49, %r18;
	add.s64 	%rd50, %rd2, %rd49;
	shl.b64 	%rd51, %rd50, 2;
	add.s64 	%rd10, %rd1, %rd51;
	or.pred  	%p77, %p75, %p28;
	@%p77 bra 	$L__BB44_45;
	ld.global.f32 	%f77, [%rd10+-4];
	add.f32 	%f84, %f84, %f77;
$L__BB44_45:
	setp.ge.u32 	%p78, %r15, %r20;
	setp.lt.s32 	%p79, %r1, 0;
	or.pred  	%p80, %p78, %p79;
	@%p80 bra 	$L__BB44_47;
	add.s32 	%r46, %r1, %r18;
	mul.wide.s32 	%rd52, %r46, 4;
	add.s64 	%rd53, %rd1, %rd52;
	ld.global.f32 	%f78, [%rd53];
	add.f32 	%f84, %f84, %f78;
$L__BB44_47:
	setp.ge.u32 	%p81, %r15, %r20;
	not.pred 	%p82, %p2;
	or.pred  	%p83, %p81, %p82;
	@%p83 bra 	$L__BB44_49;
	ld.global.f32 	%f79, [%rd10+4];
	add.f32 	%f84, %f84, %f79;
$L__BB44_49:
	setp.lt.u32 	%p84, %r15, %r20;
	setp.lt.u32 	%p85, %r9, %r23;
	and.pred  	%p6, %p84, %p85;
	add.s32 	%r47, %r16, 2;
	mul.lo.s32 	%r19, %r47, %r22;
	and.pred  	%p86, %p6, %p3;
	cvt.s64.s32 	%rd54, %r19;
	add.s64 	%rd55, %rd2, %rd54;
	shl.b64 	%rd56, %rd55, 2;
	add.s64 	%rd11, %rd1, %rd56;
	not.pred 	%p87, %p86;
	@%p87 bra 	$L__BB44_51;
	ld.global.f32 	%f80, [%rd11+-4];
	add.f32 	%f84, %f84, %f80;
$L__BB44_51:
	setp.lt.s32 	%p88, %r1, 0;
	not.pred 	%p89, %p6;
	or.pred  	%p90, %p89, %p88;
	@%p90 bra 	$L__BB44_53;
	add.s32 	%r48, %r1, %r19;
	mul.wide.s32 	%rd57, %r48, 4;
	add.s64 	%rd58, %rd1, %rd57;
	ld.global.f32 	%f81, [%rd58];
	add.f32 	%f84, %f84, %f81;
$L__BB44_53:
	and.pred  	%p91, %p6, %p2;
	not.pred 	%p92, %p91;
	@%p92 bra 	$L__BB44_55;
	ld.global.f32 	%f82, [%rd11+4];
	add.f32 	%f84, %f84, %f82;
$L__BB44_55:
	add.s32 	%r49, %r13, %r1;
	cvta.to.global.u64 	%rd59, %rd12;
	mul.wide.s32 	%rd60, %r49, 4;
	add.s64 	%rd61, %rd59, %rd60;
	st.global.f32 	[%rd61], %f84;
$L__BB44_56:
	ret;

}
	// .globl	stencil3d_global_f64
.visible .entry stencil3d_global_f64(
	.param .u64 .ptr .align 1 stencil3d_global_f64_param_0,
	.param .u64 .ptr .align 1 stencil3d_global_f64_param_1,
	.param .u32 stencil3d_global_f64_param_2,
	.param .u32 stencil3d_global_f64_param_3,
	.param .u32 stencil3d_global_f64_param_4
)
{
	.reg .pred 	%p<93>;
	.reg .b32 	%r<50>;
	.reg .b64 	%rd<62>;
	.reg .b64 	%fd<110>;

	ld.param.u64 	%rd13, [stencil3d_global_f64_param_0];
	ld.param.u64 	%rd12, [stencil3d_global_f64_param_1];
	ld.param.u32 	%r20, [stencil3d_global_f64_param_2];
	ld.param.u32 	%r23, [stencil3d_global_f64_param_3];
	ld.param.u32 	%r22, [stencil3d_global_f64_param_4];
	cvta.to.global.u64 	%rd1, %rd13;
	mov.u32 	%r24, %ctaid.x;
	mov.u32 	%r25, %ntid.x;
	mov.u32 	%r26, %tid.x;
	mad.lo.s32 	%r1, %r24, %r25, %r26;
	mov.u32 	%r27, %ctaid.y;
	mov.u32 	%r28, %ntid.y;
	mov.u32 	%r29, %tid.y;
	mad.lo.s32 	%r30, %r27, %r28, %r29;
	mov.u32 	%r31, %ctaid.z;
	mov.u32 	%r32, %ntid.z;
	mov.u32 	%r33, %tid.z;
	mad.lo.s32 	%r3, %r31, %r32, %r33;
	setp.ge.s32 	%p7, %r1, %r22;
	setp.ge.s32 	%p8, %r30, %r23;
	or.pred  	%p9, %p7, %p8;
	setp.ge.s32 	%p10, %r3, %r20;
	or.pred  	%p11, %p10, %p9;
	@%p11 bra 	$L__BB45_56;
	setp.ne.s32 	%p12, %r3, 0;
	add.s32 	%r34, %r3, -1;
	mul.lo.s32 	%r4, %r34, %r23;
	add.s32 	%r5, %r30, -1;
	setp.ne.s32 	%p13, %r30, 0;
	and.pred  	%p1, %p12, %p13;
	not.pred 	%p14, %p1;
	add.s32 	%r6, %r5, %r4;
	mul.lo.s32 	%r7, %r6, %r22;
	setp.lt.s32 	%p15, %r1, 1;
	cvt.s64.s32 	%rd14, %r7;
	cvt.s64.s32 	%rd2, %r1;
	add.s64 	%rd15, %rd2, %rd14;
	shl.b64 	%rd16, %rd15, 3;
	add.s64 	%rd3, %rd1, %rd16;
	mov.f64 	%fd84, 0d0000000000000000;
	or.pred  	%p16, %p14, %p15;
	@%p16 bra 	$L__BB45_3;
	ld.global.f64 	%fd56, [%rd3+-8];
	add.f64 	%fd84, %fd56, 0d0000000000000000;
$L__BB45_3:
	setp.lt.s32 	%p17, %r1, 0;
	or.pred  	%p19, %p14, %p17;
	@%p19 bra 	$L__BB45_5;
	add.s32 	%r35, %r1, %r7;
	mul.wide.s32 	%rd17, %r35, 8;
	add.s64 	%rd18, %rd1, %rd17;
	ld.global.f64 	%fd57, [%rd18];
	add.f64 	%fd84, %fd84, %fd57;
$L__BB45_5:
	add.s32 	%r36, %r1, 1;
	setp.gt.s32 	%p20, %r1, -2;
	setp.lt.s32 	%p21, %r36, %r22;
	and.pred  	%p2, %p20, %p21;
	and.pred  	%p23, %p1, %p2;
	not.pred 	%p24, %p23;
	@%p24 bra 	$L__BB45_7;
	ld.global.f64 	%fd58, [%rd3+8];
	add.f64 	%fd84, %fd84, %fd58;
$L__BB45_7:
	setp.gt.s32 	%p25, %r1, 0;
	setp.eq.s32 	%p26, %r3, 0;
	add.s32 	%r37, %r30, %r4;
	mul.lo.s32 	%r8, %r37, %r22;
	setp.le.s32 	%p27, %r1, %r22;
	and.pred  	%p3, %p25, %p27;
	not.pred 	%p28, %p3;
	cvt.s64.s32 	%rd19, %r8;
	add.s64 	%rd20, %rd2, %rd19;
	shl.b64 	%rd21, %rd20, 3;
	add.s64 	%rd4, %rd1, %rd21;
	or.pred  	%p29, %p26, %p28;
	@%p29 bra 	$L__BB45_9;
	ld.global.f64 	%fd59, [%rd4+-8];
	add.f64 	%fd84, %fd84, %fd59;
$L__BB45_9:
	setp.lt.s32 	%p30, %r1, 0;
	setp.eq.s32 	%p31, %r3, 0;
	or.pred  	%p32, %p31, %p30;
	@%p32 bra 	$L__BB45_11;
	add.s32 	%r38, %r1, %r8;
	mul.wide.s32 	%rd22, %r38, 8;
	add.s64 	%rd23, %rd1, %rd22;
	ld.global.f64 	%fd60, [%rd23];
	add.f64 	%fd84, %fd84, %fd60;
$L__BB45_11:
	setp.eq.s32 	%p33, %r3, 0;
	not.pred 	%p34, %p2;
	or.pred  	%p35, %p33, %p34;
	@%p35 bra 	$L__BB45_13;
	ld.global.f64 	%fd61, [%rd4+8];
	add.f64 	%fd84, %fd84, %fd61;
$L__BB45_13:
	setp.ne.s32 	%p36, %r3, 0;
	add.s32 	%r9, %r30, 1;
	setp.lt.u32 	%p37, %r9, %r23;
	and.pred  	%p4, %p36, %p37;
	add.s32 	%r39, %r6, 2;
	mul.lo.s32 	%r10, %r39, %r22;
	and.pred  	%p38, %p4, %p3;
	cvt.s64.s32 	%rd24, %r10;
	add.s64 	%rd25, %rd2, %rd24;
	shl.b64 	%rd26, %rd25, 3;
	add.s64 	%rd5, %rd1, %rd26;
	not.pred 	%p39, %p38;
	@%p39 bra 	$L__BB45_15;
	ld.global.f64 	%fd62, [%rd5+-8];
	add.f64 	%fd84, %fd84, %fd62;
$L__BB45_15:
	setp.lt.s32 	%p40, %r1, 0;
	not.pred 	%p41, %p4;
	or.pred  	%p42, %p41, %p40;
	@%p42 bra 	$L__BB45_17;
	add.s32 	%r40, %r1, %r10;
	mul.wide.s32 	%rd27, %r40, 8;
	add.s64 	%rd28, %rd1, %rd27;
	ld.global.f64 	%fd63, [%rd28];
	add.f64 	%fd84, %fd84, %fd63;
$L__BB45_17:
	and.pred  	%p43, %p4, %p2;
	not.pred 	%p44, %p43;
	@%p44 bra 	$L__BB45_19;
	ld.global.f64 	%fd64, [%rd5+8];
	add.f64 	%fd84, %fd84, %fd64;
$L__BB45_19:
	setp.ge.u32 	%p45, %r5, %r23;
	add.s32 	%r11, %r6, %r23;
	mul.lo.s32 	%r12, %r11, %r22;
	cvt.s64.s32 	%rd29, %r12;
	add.s64 	%rd30, %rd2, %rd29;
	shl.b64 	%rd31, %rd30, 3;
	add.s64 	%rd6, %rd1, %rd31;
	or.pred  	%p47, %p45, %p28;
	@%p47 bra 	$L__BB45_21;
	ld.global.f64 	%fd65, [%rd6+-8];
	add.f64 	%fd84, %fd84, %fd65;
$L__BB45_21:
	setp.ge.u32 	%p48, %r5, %r23;
	setp.lt.s32 	%p49, %r1, 0;
	or.pred  	%p50, %p48, %p49;
	@%p50 bra 	$L__BB45_23;
	add.s32 	%r41, %r1, %r12;
	mul.wide.s32 	%rd32, %r41, 8;
	add.s64 	%rd33, %rd1, %rd32;
	ld.global.f64 	%fd66, [%rd33];
	add.f64 	%fd84, %fd84, %fd66;
$L__BB45_23:
	setp.ge.u32 	%p51, %r5, %r23;
	not.pred 	%p52, %p2;
	or.pred  	%p53, %p51, %p52;
	@%p53 bra 	$L__BB45_25;
	ld.global.f64 	%fd67, [%rd6+8];
	add.f64 	%fd84, %fd84, %fd67;
$L__BB45_25:
	mad.lo.s32 	%r13, %r22, %r11, %r22;
	cvt.s64.s32 	%rd34, %r13;
	add.s64 	%rd35, %rd2, %rd34;
	shl.b64 	%rd36, %rd35, 3;
	add.s64 	%rd7, %rd1, %rd36;
	@%p28 bra 	$L__BB45_27;
	ld.global.f64 	%fd68, [%rd7+-8];
	add.f64 	%fd84, %fd84, %fd68;
$L__BB45_27:
	setp.lt.s32 	%p55, %r1, 0;
	@%p55 bra 	$L__BB45_29;
	add.s32 	%r42, %r1, %r13;
	mul.wide.s32 	%rd37, %r42, 8;
	add.s64 	%rd38, %rd1, %rd37;
	ld.global.f64 	%fd69, [%rd38];
	add.f64 	%fd84, %fd84, %fd69;
$L__BB45_29:
	@%p52 bra 	$L__BB45_31;
	ld.global.f64 	%fd70, [%rd7+8];
	add.f64 	%fd84, %fd84, %fd70;
$L__BB45_31:
	setp.ge.u32 	%p57, %r9, %r23;
	add.s32 	%r43, %r11, 2;
	mul.lo.s32 	%r14, %r43, %r22;
	cvt.s64.s32 	%rd39, %r14;
	add.s64 	%rd40, %rd2, %rd39;
	shl.b64 	%rd41, %rd40, 3;
	add.s64 	%rd8, %rd1, %rd41;
	or.pred  	%p59, %p57, %p28;
	@%p59 bra 	$L__BB45_33;
	ld.global.f64 	%fd71, [%rd8+-8];
	add.f64 	%fd84, %fd84, %fd71;
$L__BB45_33:
	setp.ge.u32 	%p60, %r9, %r23;
	setp.lt.s32 	%p61, %r1, 0;
	or.pred  	%p62, %p60, %p61;
	@%p62 bra 	$L__BB45_35;
	add.s32 	%r44, %r1, %r14;
	mul.wide.s32 	%rd42, %r44, 8;
	add.s64 	%rd43, %rd1, %rd42;
	ld.global.f64 	%fd72, [%rd43];
	add.f64 	%fd84, %fd84, %fd72;
$L__BB45_35:
	setp.ge.u32 	%p63, %r9, %r23;
	or.pred  	%p65, %p63, %p52;
	@%p65 bra 	$L__BB45_37;
	ld.global.f64 	%fd73, [%rd8+8];
	add.f64 	%fd84, %fd84, %fd73;
$L__BB45_37:
	setp.lt.u32 	%p66, %r5, %r23;
	add.s32 	%r15, %r3, 1;
	setp.lt.u32 	%p67, %r15, %r20;
	and.pred  	%p5, %p67, %p66;
	add.s32 	%r16, %r11, %r23;
	mul.lo.s32 	%r17, %r16, %r22;
	and.pred  	%p68, %p5, %p3;
	cvt.s64.s32 	%rd44, %r17;
	add.s64 	%rd45, %rd2, %rd44;
	shl.b64 	%rd46, %rd45, 3;
	add.s64 	%rd9, %rd1, %rd46;
	not.pred 	%p69, %p68;
	@%p69 bra 	$L__BB45_39;
	ld.global.f64 	%fd74, [%rd9+-8];
	add.f64 	%fd84, %fd84, %fd74;
$L__BB45_39:
	setp.lt.s32 	%p70, %r1, 0;
	not.pred 	%p71, %p5;
	or.pred  	%p72, %p71, %p70;
	@%p72 bra 	$L__BB45_41;
	add.s32 	%r45, %r1, %r17;
	mul.wide.s32 	%rd47, %r45, 8;
	add.s64 	%rd48, %rd1, %rd47;
	ld.global.f64 	%fd75, [%rd48];
	add.f64 	%fd84, %fd84, %fd75;
$L__BB45_41:
	and.pred  	%p73, %p5, %p2;
	not.pred 	%p74, %p73;
	@%p74 bra 	$L__BB45_43;
	ld.global.f64 	%fd76, [%rd9+8];
	add.f64 	%fd84, %fd84, %fd76;
$L__BB45_43:
	setp.ge.u32 	%p75, %r15, %r20;
	mad.lo.s32 	%r18, %r22, %r16, %r22;
	cvt.s64.s32 	%rd49, %r18;
	add.s64 	%rd50, %rd2, %rd49;
	shl.b64 	%rd51, %rd50, 3;
	add.s64 	%rd10, %rd1, %rd51;
	or.pred  	%p77, %p75, %p28;
	@%p77 bra 	$L__BB45_45;
	ld.global.f64 	%fd77, [%rd10+-8];
	add.f64 	%fd84, %fd84, %fd77;
$L__BB45_45:
	setp.ge.u32 	%p78, %r15, %r20;
	setp.lt.s32 	%p79, %r1, 0;
	or.pred  	%p80, %p78, %p79;
	@%p80 bra 	$L__BB45_47;
	add.s32 	%r46, %r1, %r18;
	mul.wide.s32 	%rd52, %r46, 8;
	add.s64 	%rd53, %rd1, %rd52;
	ld.global.f64 	%fd78, [%rd53];
	add.f64 	%fd84, %fd84, %fd78;
$L__BB45_47:
	setp.ge.u32 	%p81, %r15, %r20;
	not.pred 	%p82, %p2;
	or.pred  	%p83, %p81, %p82;
	@%p83 bra 	$L__BB45_49;
	ld.global.f64 	%fd79, [%rd10+8];
	add.f64 	%fd84, %fd84, %fd79;
$L__BB45_49:
	setp.lt.u32 	%p84, %r15, %r20;
	setp.lt.u32 	%p85, %r9, %r23;
	and.pred  	%p6, %p84, %p85;
	add.s32 	%r47, %r16, 2;
	mul.lo.s32 	%r19, %r47, %r22;
	and.pred  	%p86, %p6, %p3;
	cvt.s64.s32 	%rd54, %r19;
	add.s64 	%rd55, %rd2, %rd54;
	shl.b64 	%rd56, %rd55, 3;
	add.s64 	%rd11, %rd1, %rd56;
	not.pred 	%p87, %p86;
	@%p87 bra 	$L__BB45_51;
	ld.global.f64 	%fd80, [%rd11+-8];
	add.f64 	%fd84, %fd84, %fd80;
$L__BB45_51:
	setp.lt.s32 	%p88, %r1, 0;
	not.pred 	%p89, %p6;
	or.pred  	%p90, %p89, %p88;
	@%p90 bra 	$L__BB45_53;
	add.s32 	%r48, %r1, %r19;
	mul.wide.s32 	%rd57, %r48, 8;
	add.s64 	%rd58, %rd1, %rd57;
	ld.global.f64 	%fd81, [%rd58];
	add.f64 	%fd84, %fd84, %fd81;
$L__BB45_53:
	and.pred  	%p91, %p6, %p2;
	not.pred 	%p92, %p91;
	@%p92 bra 	$L__BB45_55;
	ld.global.f64 	%fd82, [%rd11+8];
	add.f64 	%fd84, %fd84, %fd82;
$L__BB45_55:
	add.s32 	%r49, %r13, %r1;
	cvta.to.global.u64 	%rd59, %rd12;
	mul.wide.s32 	%rd60, %r49, 8;
	add.s64 	%rd61, %rd59, %rd60;
	st.global.f64 	[%rd61], %fd84;
$L__BB45_56:
	ret;

}
	// .globl	stencil3d_shared_f32
.visible .entry stencil3d_shared_f32(
	.param .u64 .ptr .align 1 stencil3d_shared_f32_param_0,
	.param .u64 .ptr .align 1 stencil3d_shared_f32_param_1,
	.param .u32 stencil3d_shared_f32_param_2,
	.param .u32 stencil3d_shared_f32_param_3,
	.param .u32 stencil3d_shared_f32_param_4
)
{
	.reg .pred 	%p<93>;
	.reg .b32 	%r<50>;
	.reg .b32 	%f<110>;
	.reg .b64 	%rd<62>;

	ld.param.u64 	%rd13, [stencil3d_shared_f32_param_0];
	ld.param.u64 	%rd12, [stencil3d_shared_f32_param_1];
	ld.param.u32 	%r20, [stencil3d_shared_f32_param_2];
	ld.param.u32 	%r23, [stencil3d_shared_f32_param_3];
	ld.param.u32 	%r22, [stencil3d_shared_f32_param_4];
	cvta.to.global.u64 	%rd1, %rd13;
	mov.u32 	%r24, %ctaid.x;
	mov.u32 	%r25, %ntid.x;
	mov.u32 	%r26, %tid.x;
	mad.lo.s32 	%r1, %r24, %r25, %r26;
	mov.u32 	%r27, %ctaid.y;
	mov.u32 	%r28, %ntid.y;
	mov.u32 	%r29, %tid.y;
	mad.lo.s32 	%r30, %r27, %r28, %r29;
	mov.u32 	%r31, %ctaid.z;
	mov.u32 	%r32, %ntid.z;
	mov.u32 	%r33, %tid.z;
	mad.lo.s32 	%r3, %r31, %r32, %r33;
	setp.ge.s32 	%p7, %r1, %r22;
	setp.ge.s32 	%p8, %r30, %r23;
	or.pred  	%p9, %p7, %p8;
	setp.ge.s32 	%p10, %r3, %r20;
	or.pred  	%p11, %p10, %p9;
	@%p11 bra 	$L__BB46_56;
	setp.ne.s32 	%p12, %r3, 0;
	add.s32 	%r34, %r3, -1;
	mul.lo.s32 	%r4, %r34, %r23;
	add.s32 	%r5, %r30, -1;
	setp.ne.s32 	%p13, %r30, 0;
	and.pred  	%p1, %p12, %p13;
	not.pred 	%p14, %p1;
	add.s32 	%r6, %r5, %r4;
	mul.lo.s32 	%r7, %r6, %r22;
	setp.lt.s32 	%p15, %r1, 1;
	cvt.s64.s32 	%rd14, %r7;
	cvt.s64.s32 	%rd2, %r1;
	add.s64 	%rd15, %rd2, %rd14;
	shl.b64 	%rd16, %rd15, 2;
	add.s64 	%rd3, %rd1, %rd16;
	mov.f32 	%f84, 0f00000000;
	or.pred  	%p16, %p14, %p15;
	@%p16 bra 	$L__BB46_3;
	ld.global.f32 	%f56, [%rd3+-4];
	add.f32 	%f84, %f56, 0f00000000;
$L__BB46_3:
	setp.lt.s32 	%p17, %r1, 0;
	or.pred  	%p19, %p14, %p17;
	@%p19 bra 	$L__BB46_5;
	add.s32 	%r35, %r1, %r7;
	mul.wide.s32 	%rd17, %r35, 4;
	add.s64 	%rd18, %rd1, %rd17;
	ld.global.f32 	%f57, [%rd18];
	add.f32 	%f84, %f84, %f57;
$L__BB46_5:
	add.s32 	%r36, %r1, 1;
	setp.gt.s32 	%p20, %r1, -2;
	setp.lt.s32 	%p21, %r36, %r22;
	and.pred  	%p2, %p20, %p21;
	and.pred  	%p23, %p1, %p2;
	not.pred 	%p24, %p23;
	@%p24 bra 	$L__BB46_7;
	ld.global.f32 	%f58, [%rd3+4];
	add.f32 	%f84, %f84, %f58;
$L__BB46_7:
	setp.gt.s32 	%p25, %r1, 0;
	setp.eq.s32 	%p26, %r3, 0;
	add.s32 	%r37, %r30, %r4;
	mul.lo.s32 	%r8, %r37, %r22;
	setp.le.s32 	%p27, %r1, %r22;
	and.pred  	%p3, %p25, %p27;
	not.pred 	%p28, %p3;
	cvt.s64.s32 	%rd19, %r8;
	add.s64 	%rd20, %rd2, %rd19;
	shl.b64 	%rd21, %rd20, 2;
	add.s64 	%rd4, %rd1, %rd21;
	or.pred  	%p29, %p26, %p28;
	@%p29 bra 	$L__BB46_9;
	ld.global.f32 	%f59, [%rd4+-4];
	add.f32 	%f84, %f84, %f59;
$L__BB46_9:
	setp.lt.s32 	%p30, %r1, 0;
	setp.eq.s32 	%p31, %r3, 0;
	or.pred  	%p32, %p31, %p30;
	@%p32 bra 	$L__BB46_11;
	add.s32 	%r38, %r1, %r8;
	mul.wide.s32 	%rd22, %r38, 4;
	add.s64 	%rd23, %rd1, %rd22;
	ld.global.f32 	%f60, [%rd23];
	add.f32 	%f84, %f84, %f60;
$L__BB46_11:
	setp.eq.s32 	%p33, %r3, 0;
	not.pred 	%p34, %p2;
	or.pred  	%p35, %p33, %p34;
	@%p35 bra 	$L__BB46_13;
	ld.global.f32 	%f61, [%rd4+4];
	add.f32 	%f84, %f84, %f61;
$L__BB46_13:
	setp.ne.s32 	%p36, %r3, 0;
	add.s32 	%r9, %r30, 1;
	setp.lt.u32 	%p37, %r9, %r23;
	and.pred  	%p4, %p36, %p37;
	add.s32 	%r39, %r6, 2;
	mul.lo.s32 	%r10, %r39, %r22;
	and.pred  	%p38, %p4, %p3;
	cvt.s64.s32 	%rd24, %r10;
	add.s64 	%rd25, %rd2, %rd24;
	shl.b64 	%rd26, %rd25, 2;
	add.s64 	%rd5, %rd1, %rd26;
	not.pred 	%p39, %p38;
	@%p39 bra 	$L__BB46_15;
	ld.global.f32 	%f62, [%rd5+-4];
	add.f32 	%f84, %f84, %f62;
$L__BB46_15:
	setp.lt.s32 	%p40, %r1, 0;
	not.pred 	%p41, %p4;
	or.pred  	%p42, %p41, %p40;
	@%p42 bra 	$L__BB46_17;
	add.s32 	%r40, %r1, %r10;
	mul.wide.s32 	%rd27, %r40, 4;
	add.s64 	%rd28, %rd1, %rd27;
	ld.global.f32 	%f63, [%rd28];
	add.f32 	%f84, %f84, %f63;
$L__BB46_17:
	and.pred  	%p43, %p4, %p2;
	not.pred 	%p44, %p43;
	@%p44 bra 	$L__BB46_19;
	ld.global.f32 	%f64, [%rd5+4];
	add.f32 	%f84, %f84, %f64;
$L__BB46_19:
	setp.ge.u32 	%p45, %r5, %r23;
	add.s32 	%r11, %r6, %r23;
	mul.lo.s32 	%r12, %r11, %r22;
	cvt.s64.s32 	%rd29, %r12;
	add.s64 	%rd30, %rd2, %rd29;
	shl.b64 	%rd31, %rd30, 2;
	add.s64 	%rd6, %rd1, %rd31;
	or.pred  	%p47, %p45, %p28;
	@%p47 bra 	$L__BB46_21;
	ld.global.f32 	%f65, [%rd6+-4];
	add.f32 	%f84, %f84, %f65;
$L__BB46_21:
	setp.ge.u32 	%p48, %r5, %r23;
	setp.lt.s32 	%p49, %r1, 0;
	or.pred  	%p50, %p48, %p49;
	@%p50 bra 	$L__BB46_23;
	add.s32 	%r41, %r1, %r12;
	mul.wide.s32 	%rd32, %r41, 4;
	add.s64 	%rd33, %rd1, %rd32;
	ld.global.f32 	%f66, [%rd33];
	add.f32 	%f84, %f84, %f66;
$L__BB46_23:
	setp.ge.u32 	%p51, %r5, %r23;
	not.pred 	%p52, %p2;
	or.pred  	%p53, %p51, %p52;
	@%p53 bra 	$L__BB46_25;
	ld.global.f32 	%f67, [%rd6+4];
	add.f32 	%f84, %f84, %f67;
$L__BB46_25:
	mad.lo.s32 	%r13, %r22, %r11, %r22;
	cvt.s64.s32 	%rd34, %r13;
	add.s64 	%rd35, %rd2, %rd34;
	shl.b64 	%rd36, %rd35, 2;
	add.s64 	%rd7, %rd1, %rd36;
	@%p28 bra 	$L__BB46_27;
	ld.global.f32 	%f68, [%rd7+-4];
	add.f32 	%f84, %f84, %f68;
$L__BB46_27:
	setp.lt.s32 	%p55, %r1, 0;
	@%p55 bra 	$L__BB46_29;
	add.s32 	%r42, %r1, %r13;
	mul.wide.s32 	%rd37, %r42, 4;
	add.s64 	%rd38, %rd1, %rd37;
	ld.global.f32 	%f69, [%rd38];
	add.f32 	%f84, %f84, %f69;
$L__BB46_29:
	@%p52 bra 	$L__BB46_31;
	ld.global.f32 	%f70, [%rd7+4];
	add.f32 	%f84, %f84, %f70;
$L__BB46_31:
	setp.ge.u32 	%p57, %r9, %r23;
	add.s32 	%r43, %r11, 2;
	mul.lo.s32 	%r14, %r43, %r22;
	cvt.s64.s32 	%rd39, %r14;
	add.s64 	%rd40, %rd2, %rd39;
	shl.b64 	%rd41, %rd40, 2;
	add.s64 	%rd8, %rd1, %rd41;
	or.pred  	%p59, %p57, %p28;
	@%p59 bra 	$L__BB46_33;
	ld.global.f32 	%f71, [%rd8+-4];
	add.f32 	%f84, %f84, %f71;
$L__BB46_33:
	setp.ge.u32 	%p60, %r9, %r23;
	setp.lt.s32 	%p61, %r1, 0;
	or.pred  	%p62, %p60, %p61;
	@%p62 bra 	$L__BB46_35;
	add.s32 	%r44, %r1, %r14;
	mul.wide.s32 	%rd42, %r44, 4;
	add.s64 	%rd43, %rd1, %rd42;
	ld.global.f32 	%f72, [%rd43];
	add.f32 	%f84, %f84, %f72;
$L__BB46_35:
	setp.ge.u32 	%p63, %r9, %r23;
	or.pred  	%p65, %p63, %p52;
	@%p65 bra 	$L__BB46_37;
	ld.global.f32 	%f73, [%rd8+4];
	add.f32 	%f84, %f84, %f73;
$L__BB46_37:
	setp.lt.u32 	%p66, %r5, %r23;
	add.s32 	%r15, %r3, 1;
	setp.lt.u32 	%p67, %r15, %r20;
	and.pred  	%p5, %p67, %p66;
	add.s32 	%r16, %r11, %r23;
	mul.lo.s32 	%r17, %r16, %r22;
	and.pred  	%p68, %p5, %p3;
	cvt.s64.s32 	%rd44, %r17;
	add.s64 	%rd45, %rd2, %rd44;
	shl.b64 	%rd46, %rd45, 2;
	add.s64 	%rd9, %rd1, %rd46;
	not.pred 	%p69, %p68;
	@%p69 bra 	$L__BB46_39;
	ld.global.f32 	%f74, [%rd9+-4];
	add.f32 	%f84, %f84, %f74;
$L__BB46_39:
	setp.lt.s32 	%p70, %r1, 0;
	not.pred 	%p71, %p5;
	or.pred  	%p72, %p71, %p70;
	@%p72 bra 	$L__BB46_41;
	add.s32 	%r45, %r1, %r17;
	mul.wide.s32 	%rd47, %r45, 4;
	add.s64 	%rd48, %rd1, %rd47;
	ld.global.f32 	%f75, [%rd48];
	add.f32 	%f84, %f84, %f75;
$L__BB46_41:
	and.pred  	%p73, %p5, %p2;
	not.pred 	%p74, %p73;
	@%p74 bra 	$L__BB46_43;
	ld.global.f32 	%f76, [%rd9+4];
	add.f32 	%f84, %f84, %f76;
$L__BB46_43:
	setp.ge.u32 	%p75, %r15, %r20;
	mad.lo.s32 	%r18, %r22, %r16, %r22;
	cvt.s64.s32 	%rd49, %r18;
	add.s64 	%rd50, %rd2, %rd49;
	shl.b64 	%rd51, %rd50, 2;
	add.s64 	%rd10, %rd1, %rd51;
	or.pred  	%p77, %p75, %p28;
	@%p77 bra 	$L__BB46_45;
	ld.global.f32 	%f77, [%rd10+-4];
	add.f32 	%f84, %f84, %f77;
$L__BB46_45:
	setp.ge.u32 	%p78, %r15, %r20;
	setp.lt.s32 	%p79, %r1, 0;
	or.pred  	%p80, %p78, %p79;
	@%p80 bra 	$L__BB46_47;
	add.s32 	%r46, %r1, %r18;
	mul.wide.s32 	%rd52, %r46, 4;
	add.s64 	%rd53, %rd1, %rd52;
	ld.global.f32 	%f78, [%rd53];
	add.f32 	%f84, %f84, %f78;
$L__BB46_47:
	setp.ge.u32 	%p81, %r15, %r20;
	not.pred 	%p82, %p2;
	or.pred  	%p83, %p81, %p82;
	@%p83 bra 	$L__BB46_49;
	ld.global.f32 	%f79, [%rd10+4];
	add.f32 	%f84, %f84, %f79;
$L__BB46_49:
	setp.lt.u32 	%p84, %r15, %r20;
	setp.lt.u32 	%p85, %r9, %r23;
	and.pred  	%p6, %p84, %p85;
	add.s32 	%r47, %r16, 2;
	mul.lo.s32 	%r19, %r47, %r22;
	and.pred  	%p86, %p6, %p3;
	cvt.s64.s32 	%rd54, %r19;
	add.s64 	%rd55, %rd2, %rd54;
	shl.b64 	%rd56, %rd55, 2;
	add.s64 	%rd11, %rd1, %rd56;
	not.pred 	%p87, %p86;
	@%p87 bra 	$L__BB46_51;
	ld.global.f32 	%f80, [%rd11+-4];
	add.f32 	%f84, %f84, %f80;
$L__BB46_51:
	setp.lt.s32 	%p88, %r1, 0;
	not.pred 	%p89, %p6;
	or.pred  	%p90, %p89, %p88;
	@%p90 bra 	$L__BB46_53;
	add.s32 	%r48, %r1, %r19;
	mul.wide.s32 	%rd57, %r48, 4;
	add.s64 	%rd58, %rd1, %rd57;
	ld.global.f32 	%f81, [%rd58];
	add.f32 	%f84, %f84, %f81;
$L__BB46_53:
	and.pred  	%p91, %p6, %p2;
	not.pred 	%p92, %p91;
	@%p92 bra 	$L__BB46_55;
	ld.global.f32 	%f82, [%rd11+4];
	add.f32 	%f84, %f84, %f82;
$L__BB46_55:
	add.s32 	%r49, %r13, %r1;
	cvta.to.global.u64 	%rd59, %rd12;
	mul.wide.s32 	%rd60, %r49, 4;
	add.s64 	%rd61, %rd59, %rd60;
	st.global.f32 	[%rd61], %f84;
$L__BB46_56:
	ret;

}
	// .globl	stencil3d_shared_f64
.visible .entry stencil3d_shared_f64(
	.param .u64 .ptr .align 1 stencil3d_shared_f64_param_0,
	.param .u64 .ptr .align 1 stencil3d_shared_f64_param_1,
	.param .u32 stencil3d_shared_f64_param_2,
	.param .u32 stencil3d_shared_f64_param_3,
	.param .u32 stencil3d_shared_f64_param_4
)
{
	.reg .pred 	%p<93>;
	.reg .b32 	%r<50>;
	.reg .b64 	%rd<62>;
	.reg .b64 	%fd<110>;

	ld.param.u64 	%rd13, [stencil3d_shared_f64_param_0];
	ld.param.u64 	%rd12, [stencil3d_shared_f64_param_1];
	ld.param.u32 	%r20, [stencil3d_shared_f64_param_2];
	ld.param.u32 	%r23, [stencil3d_shared_f64_param_3];
	ld.param.u32 	%r22, [stencil3d_shared_f64_param_4];
	cvta.to.global.u64 	%rd1, %rd13;
	mov.u32 	%r24, %ctaid.x;
	mov.u32 	%r25, %ntid.x;
	mov.u32 	%r26, %tid.x;
	mad.lo.s32 	%r1, %r24, %r25, %r26;
	mov.u32 	%r27, %ctaid.y;
	mov.u32 	%r28, %ntid.y;
	mov.u32 	%r29, %tid.y;
	mad.lo.s32 	%r30, %r27, %r28, %r29;
	mov.u32 	%r31, %ctaid.z;
	mov.u32 	%r32, %ntid.z;
	mov.u32 	%r33, %tid.z;
	mad.lo.s32 	%r3, %r31, %r32, %r33;
	setp.ge.s32 	%p7, %r1, %r22;
	setp.ge.s32 	%p8, %r30, %r23;
	or.pred  	%p9, %p7, %p8;
	setp.ge.s32 	%p10, %r3, %r20;
	or.pred  	%p11, %p10, %p9;
	@%p11 bra 	$L__BB47_56;
	setp.ne.s32 	%p12, %r3, 0;
	add.s32 	%r34, %r3, -1;
	mul.lo.s32 	%r4, %r34, %r23;
	add.s32 	%r5, %r30, -1;
	setp.ne.s32 	%p13, %r30, 0;
	and.pred  	%p1, %p12, %p13;
	not.pred 	%p14, %p1;
	add.s32 	%r6, %r5, %r4;
	mul.lo.s32 	%r7, %r6, %r22;
	setp.lt.s32 	%p15, %r1, 1;
	cvt.s64.s32 	%rd14, %r7;
	cvt.s64.s32 	%rd2, %r1;
	add.s64 	%rd15, %rd2, %rd14;
	shl.b64 	%rd16, %rd15, 3;
	add.s64 	%rd3, %rd1, %rd16;
	mov.f64 	%fd84, 0d0000000000000000;
	or.pred  	%p16, %p14, %p15;
	@%p16 bra 	$L__BB47_3;
	ld.global.f64 	%fd56, [%rd3+-8];
	add.f64 	%fd84, %fd56, 0d0000000000000000;
$L__BB47_3:
	setp.lt.s32 	%p17, %r1, 0;
	or.pred  	%p19, %p14, %p17;
	@%p19 bra 	$L__BB47_5;
	add.s32 	%r35, %r1, %r7;
	mul.wide.s32 	%rd17, %r35, 8;
	add.s64 	%rd18, %rd1, %rd17;
	ld.global.f64 	%fd57, [%rd18];
	add.f64 	%fd84, %fd84, %fd57;
$L__BB47_5:
	add.s32 	%r36, %r1, 1;
	setp.gt.s32 	%p20, %r1, -2;
	setp.lt.s32 	%p21, %r36, %r22;
	and.pred  	%p2, %p20, %p21;
	and.pred  	%p23, %p1, %p2;
	not.pred 	%p24, %p23;
	@%p24 bra 	$L__BB47_7;
	ld.global.f64 	%fd58, [%rd3+8];
	add.f64 	%fd84, %fd84, %fd58;
$L__BB47_7:
	setp.gt.s32 	%p25, %r1, 0;
	setp.eq.s32 	%p26, %r3, 0;
	add.s32 	%r37, %r30, %r4;
	mul.lo.s32 	%r8, %r37, %r22;
	setp.le.s32 	%p27, %r1, %r22;
	and.pred  	%p3, %p25, %p27;
	not.pred 	%p28, %p3;
	cvt.s64.s32 	%rd19, %r8;
	add.s64 	%rd20, %rd2, %rd19;
	shl.b64 	%rd21, %rd20, 3;
	add.s64 	%rd4, %rd1, %rd21;
	or.pred  	%p29, %p26, %p28;
	@%p29 bra 	$L__BB47_9;
	ld.global.f64 	%fd59, [%rd4+-8];
	add.f64 	%fd84, %fd84, %fd59;
$L__BB47_9:
	setp.lt.s32 	%p30, %r1, 0;
	setp.eq.s32 	%p31, %r3, 0;
	or.pred  	%p32, %p31, %p30;
	@%p32 bra 	$L__BB47_11;
	add.s32 	%r38, %r1, %r8;
	mul.wide.s32 	%rd22, %r38, 8;
	add.s64 	%rd23, %rd1, %rd22;
	ld.global.f64 	%fd60, [%rd23];
	add.f64 	%fd84, %fd84, %fd60;
$L__BB47_11:
	setp.eq.s32 	%p33, %r3, 0;
	not.pred 	%p34, %p2;
	or.pred  	%p35, %p33, %p34;
	@%p35 bra 	$L__BB47_13;
	ld.global.f64 	%fd61, [%rd4+8];
	add.f64 	%fd84, %fd84, %fd61;
$L__BB47_13:
	setp.ne.s32 	%p36, %r3, 0;
	add.s32 	%r9, %r30, 1;
	setp.lt.u32 	%p37, %r9, %r23;
	and.pred  	%p4, %p36, %p37;
	add.s32 	%r39, %r6, 2;
	mul.lo.s32 	%r10, %r39, %r22;
	and.pred  	%p38, %p4, %p3;
	cvt.s64.s32 	%rd24, %r10;
	add.s64 	%rd25, %rd2, %rd24;
	shl.b64 	%rd26, %rd25, 3;
	add.s64 	%rd5, %rd1, %rd26;
	not.pred 	%p39, %p38;
	@%p39 bra 	$L__BB47_15;
	ld.global.f64 	%fd62, [%rd5+-8];
	add.f64 	%fd84, %fd84, %fd62;
$L__BB47_15:
	setp.lt.s32 	%p40, %r1, 0;
	not.pred 	%p41, %p4;
	or.pred  	%p42, %p41, %p40;
	@%p42 bra 	$L__BB47_17;
	add.s32 	%r40, %r1, %r10;
	mul.wide.s32 	%rd27, %r40, 8;
	add.s64 	%rd28, %rd1, %rd27;
	ld.global.f64 	%fd63, [%rd28];
	add.f64 	%fd84, %fd84, %fd63;
$L__BB47_17:
	and.pred  	%p43, %p4, %p2;
	not.pred 	%p44, %p43;
	@%p44 bra 	$L__BB47_19;
	ld.global.f64 	%fd64, [%rd5+8];
	add.f64 	%fd84, %fd84, %fd64;
$L__BB47_19:
	setp.ge.u32 	%p45, %r5, %r23;
	add.s32 	%r11, %r6, %r23;
	mul.lo.s32 	%r12, %r11, %r22;
	cvt.s64.s32 	%rd29, %r12;
	add.s64 	%rd30, %rd2, %rd29;
	shl.b64 	%rd31, %rd30, 3;
	add.s64 	%rd6, %rd1, %rd31;
	or.pred  	%p47, %p45, %p28;
	@%p47 bra 	$L__BB47_21;
	ld.global.f64 	%fd65, [%rd6+-8];
	add.f64 	%fd84, %fd84, %fd65;
$L__BB47_21:
	setp.ge.u32 	%p48, %r5, %r23;
	setp.lt.s32 	%p49, %r1, 0;
	or.pred  	%p50, %p48, %p49;
	@%p50 bra 	$L__BB47_23;
	add.s32 	%r41, %r1, %r12;
	mul.wide.s32 	%rd32, %r41, 8;
	add.s64 	%rd33, %rd1, %rd32;
	ld.global.f64 	%fd66, [%rd33];
	add.f64 	%fd84, %fd84, %fd66;
$L__BB47_23:
	setp.ge.u32 	%p51, %r5, %r23;
	not.pred 	%p52, %p2;
	or.pred  	%p53, %p51, %p52;
	@%p53 bra 	$L__BB47_25;
	ld.global.f64 	%fd67, [%rd6+8];
	add.f64 	%fd84, %fd84, %fd67;
$L__BB47_25:
	mad.lo.s32 	%r13, %r22, %r11, %r22;
	cvt.s64.s32 	%rd34, %r13;
	add.s64 	%rd35, %rd2, %rd34;
	shl.b64 	%rd36, %rd35, 3;
	add.s64 	%rd7, %rd1, %rd36;
	@%p28 bra 	$L__BB47_27;
	ld.global.f64 	%fd68, [%rd7+-8];
	add.f64 	%fd84, %fd84, %fd68;
$L__BB47_27:
	setp.lt.s32 	%p55, %r1, 0;
	@%p55 bra 	$L__BB47_29;
	add.s32 	%r42, %r1, %r13;
	mul.wide.s32 	%rd37, %r42, 8;
	add.s64 	%rd38, %rd1, %rd37;
	ld.global.f64 	%fd69, [%rd38];
	add.f64 	%fd84, %fd84, %fd69;
$L__BB47_29:
	@%p52 bra 	$L__BB47_31;
	ld.global.f64 	%fd70, [%rd7+8];
	add.f64 	%fd84, %fd84, %fd70;
$L__BB47_31:
	setp.ge.u32 	%p57, %r9, %r23;
	add.s32 	%r43, %r11, 2;
	mul.lo.s32 	%r14, %r43, %r22;
	cvt.s64.s32 	%rd39, %r14;
	add.s64 	%rd40, %rd2, %rd39;
	shl.b64 	%rd41, %rd40, 3;
	add.s64 	%rd8, %rd1, %rd41;
	or.pred  	%p59, %p57, %p28;
	@%p59 bra 	$L__BB47_33;
	ld.global.f64 	%fd71, [%rd8+-8];
	add.f64 	%fd84, %fd84, %fd71;
$L__BB47_33:
	setp.ge.u32 	%p60, %r9, %r23;
	setp.lt.s32 	%p61, %r1, 0;
	or.pred  	%p62, %p60, %p61;
	@%p62 bra 	$L__BB47_35;
	add.s32 	%r44, %r1, %r14;
	mul.wide.s32 	%rd42, %r44, 8;
	add.s64 	%rd43, %rd1, %rd42;
	ld.global.f64 	%fd72, [%rd43];
	add.f64 	%fd84, %fd84, %fd72;
$L__BB47_35:
	setp.ge.u32 	%p63, %r9, %r23;
	or.pred  	%p65, %p63, %p52;
	@%p65 bra 	$L__BB47_37;
	ld.global.f64 	%fd73, [%rd8+8];
	add.f64 	%fd84, %fd84, %fd73;
$L__BB47_37:
	setp.lt.u32 	%p66, %r5, %r23;
	add.s32 	%r15, %r3, 1;
	setp.lt.u32 	%p67, %r15, %r20;
	and.pred  	%p5, %p67, %p66;
	add.s32 	%r16, %r11, %r23;
	mul.lo.s32 	%r17, %r16, %r22;
	and.pred  	%p68, %p5, %p3;
	cvt.s64.s32 	%rd44, %r17;
	add.s64 	%rd45, %rd2, %rd44;
	shl.b64 	%rd46, %rd45, 3;
	add.s64 	%rd9, %rd1, %rd46;
	not.pred 	%p69, %p68;
	@%p69 bra 	$L__BB47_39;
	ld.global.f64 	%fd74, [%rd9+-8];
	add.f64 	%fd84, %fd84, %fd74;
$L__BB47_39:
	setp.lt.s32 	%p70, %r1, 0;
	not.pred 	%p71, %p5;
	or.pred  	%p72, %p71, %p70;
	@%p72 bra 	$L__BB47_41;
	add.s32 	%r45, %r1, %r17;
	mul.wide.s32 	%rd47, %r45, 8;
	add.s64 	%rd48, %rd1, %rd47;
	ld.global.f64 	%fd75, [%rd48];
	add.f64 	%fd84, %fd84, %fd75;
$L__BB47_41:
	and.pred  	%p73, %p5, %p2;
	not.pred 	%p74, %p73;
	@%p74 bra 	$L__BB47_43;
	ld.global.f64 	%fd76, [%rd9+8];
	add.f64 	%fd84, %fd84, %fd76;
$L__BB47_43:
	setp.ge.u32 	%p75, %r15, %r20;
	mad.lo.s32 	%r18, %r22, %r16, %r22;
	cvt.s64.s32 	%rd49, %r18;
	add.s64 	%rd50, %rd2, %rd49;
	shl.b64 	%rd51, %rd50, 3;
	add.s64 	%rd10, %rd1, %rd51;
	or.pred  	%p77, %p75, %p28;
	@%p77 bra 	$L__BB47_45;
	ld.global.f64 	%fd77, [%rd10+-8];
	add.f64 	%fd84, %fd84, %fd77;
$L__BB47_45:
	setp.ge.u32 	%p78, %r15, %r20;
	setp.lt.s32 	%p79, %r1, 0;
	or.pred  	%p80, %p78, %p79;
	@%p80 bra 	$L__BB47_47;
	add.s32 	%r46, %r1, %r18;
	mul.wide.s32 	%rd52, %r46, 8;
	add.s64 	%rd53, %rd1, %rd52;
	ld.global.f64 	%fd78, [%rd53];
	add.f64 	%fd84, %fd84, %fd78;
$L__BB47_47:
	setp.ge.u32 	%p81, %r15, %r20;
	not.pred 	%p82, %p2;
	or.pred  	%p83, %p81, %p82;
	@%p83 bra 	$L__BB47_49;
	ld.global.f64 	%fd79, [%rd10+8];
	add.f64 	%fd84, %fd84, %fd79;
$L__BB47_49:
	setp.lt.u32 	%p84, %r15, %r20;
	setp.lt.u32 	%p85, %r9, %r23;
	and.pred  	%p6, %p84, %p85;
	add.s32 	%r47, %r16, 2;
	mul.lo.s32 	%r19, %r47, %r22;
	and.pred  	%p86, %p6, %p3;
	cvt.s64.s32 	%rd54, %r19;
	add.s64 	%rd55, %rd2, %rd54;
	shl.b64 	%rd56, %rd55, 3;
	add.s64 	%rd11, %rd1, %rd56;
	not.pred 	%p87, %p86;
	@%p87 bra 	$L__BB47_51;
	ld.global.f64 	%fd80, [%rd11+-8];
	add.f64 	%fd84, %fd84, %fd80;
$L__BB47_51:
	setp.lt.s32 	%p88, %r1, 0;
	not.pred 	%p89, %p6;
	or.pred  	%p90, %p89, %p88;
	@%p90 bra 	$L__BB47_53;
	add.s32 	%r48, %r1, %r19;
	mul.wide.s32 	%rd57, %r48, 8;
	add.s64 	%rd58, %rd1, %rd57;
	ld.global.f64 	%fd81, [%rd58];
	add.f64 	%fd84, %fd84, %fd81;
$L__BB47_53:
	and.pred  	%p91, %p6, %p2;
	not.pred 	%p92, %p91;
	@%p92 bra 	$L__BB47_55;
	ld.global.f64 	%fd82, [%rd11+8];
	add.f64 	%fd84, %fd84, %fd82;
$L__BB47_55:
	add.s32 	%r49, %r13, %r1;
	cvta.to.global.u64 	%rd59, %rd12;
	mul.wide.s32 	%rd60, %r49, 8;
	add.s64 	%rd61, %rd59, %rd60;
	st.global.f64 	[%rd61], %fd84;
$L__BB47_56:
	ret;

}
	// .globl	histogram_global
.visible .entry histogram_global(
	.param .u64 .ptr .align 1 histogram_global_param_0,
	.param .u64 .ptr .align 1 histogram_global_param_1,
	.param .u32 histogram_global_param_2
)
{
	.reg .pred 	%p<7>;
	.reg .b32 	%r<36>;
	.reg .b64 	%rd<33>;

	ld.param.u64 	%rd3, [histogram_global_param_0];
	ld.param.u64 	%rd4, [histogram_global_param_1];
	ld.param.u32 	%r12, [histogram_global_param_2];
	cvta.to.global.u64 	%rd1, %rd4;
	cvta.to.global.u64 	%rd2, %rd3;
	mov.u32 	%r13, %ctaid.x;
	mov.u32 	%r14, %ntid.x;
	mov.u32 	%r15, %tid.x;
	mad.lo.s32 	%r34, %r13, %r14, %r15;
	mov.u32 	%r16, %nctaid.x;
	mul.lo.s32 	%r2, %r14, %r16;
	setp.ge.s32 	%p1, %r34, %r12;
	@%p1 bra 	$L__BB48_7;
	add.s32 	%r17, %r34, %r2;
	max.s32 	%r18, %r12, %r17;
	setp.lt.s32 	%p2, %r17, %r12;
	selp.u32 	%r19, 1, 0, %p2;
	add.s32 	%r20, %r17, %r19;
	sub.s32 	%r21, %r18, %r20;
	div.u32 	%r22, %r21, %r2;
	add.s32 	%r3, %r22, %r19;
	and.b32  	%r23, %r3, 3;
	setp.eq.s32 	%p3, %r23, 3;
	@%p3 bra 	$L__BB48_4;
	add.s32 	%r24, %r3, 1;
	and.b32  	%r25, %r24, 3;
	neg.s32 	%r32, %r25;
$L__BB48_3:
	.pragma "nounroll";
	mul.wide.s32 	%rd5, %r34, 4;
	add.s64 	%rd6, %rd2, %rd5;
	ld.global.u32 	%rd7, [%rd6];
	shl.b64 	%rd8, %rd7, 2;
	and.b64  	%rd9, %rd8, 1020;
	add.s64 	%rd10, %rd1, %rd9;
	atom.global.add.u32 	%r26, [%rd10], 1;
	add.s32 	%r34, %r34, %r2;
	add.s32 	%r32, %r32, 1;
	setp.ne.s32 	%p4, %r32, 0;
	@%p4 bra 	$L__BB48_3;
$L__BB48_4:
	setp.lt.u32 	%p5, %r3, 3;
	@%p5 bra 	$L__BB48_7;
	mul.wide.s32 	%rd17, %r2, 4;
	shl.b32 	%r31, %r2, 2;
$L__BB48_6:
	mul.wide.s32 	%rd11, %r34, 4;
	add.s64 	%rd12, %rd2, %rd11;
	ld.global.u32 	%rd13, [%rd12];
	shl.b64 	%rd14, %rd13, 2;
	and.b64  	%rd15, %rd14, 1020;
	add.s64 	%rd16, %rd1, %rd15;
	atom.global.add.u32 	%r27, [%rd16], 1;
	add.s64 	%rd18, %rd12, %rd17;
	ld.global.u32 	%rd19, [%rd18];
	shl.b64 	%rd20, %rd19, 2;
	and.b64  	%rd21, %rd20, 1020;
	add.s64 	%rd22, %rd1, %rd21;
	atom.global.add.u32 	%r28, [%rd22], 1;
	add.s64 	%rd23, %rd18, %rd17;
	ld.global.u32 	%rd24, [%rd23];
	shl.b64 	%rd25, %rd24, 2;
	and.b64  	%rd26, %rd25, 1020;
	add.s64 	%rd27, %rd1, %rd26;
	atom.global.add.u32 	%r29, [%rd27], 1;
	add.s64 	%rd28, %rd23, %rd17;
	ld.global.u32 	%rd29, [%rd28];
	shl.b64 	%rd30, %rd29, 2;
	and.b64  	%rd31, %rd30, 1020;
	add.s64 	%rd32, %rd1, %rd31;
	atom.global.add.u32 	%r30, [%rd32], 1;
	add.s32 	%r34, %r31, %r34;
	setp.lt.s32 	%p6, %r34, %r12;
	@%p6 bra 	$L__BB48_6;
$L__BB48_7:
	ret;

}
	// .globl	histogram_shared
.visible .entry histogram_shared(
	.param .u64 .ptr .align 1 histogram_shared_param_0,
	.param .u64 .ptr .align 1 histogram_shared_param_1,
	.param .u32 histogram_shared_param_2
)
{
	.reg .pred 	%p<24>;
	.reg .b32 	%r<167>;
	.reg .b64 	%rd<27>;
	// demoted variable
	.shared .align 4 .b8 _ZZ16histogram_sharedE4bins[1024];
	ld.param.u64 	%rd7, [histogram_shared_param_0];
	ld.param.u64 	%rd8, [histogram_shared_param_1];
	ld.param.u32 	%r69, [histogram_shared_param_2];
	cvta.to.global.u64 	%rd1, %rd7;
	cvta.to.global.u64 	%rd2, %rd8;
	mov.u32 	%r166, %tid.x;
	setp.gt.u32 	%p1, %r166, 255;
	@%p1 bra 	$L__BB49_7;
	mov.u32 	%r2, %ntid.x;
	add.s32 	%r70, %r166, %r2;
	max.u32 	%r71, %r70, 256;
	setp.lt.u32 	%p2, %r70, 256;
	selp.u32 	%r72, 1, 0, %p2;
	add.s32 	%r73, %r70, %r72;
	sub.s32 	%r74, %r71, %r73;
	div.u32 	%r75, %r74, %r2;
	add.s32 	%r3, %r75, %r72;
	and.b32  	%r76, %r3, 3;
	setp.eq.s32 	%p3, %r76, 3;
	mov.u32 	%r154, %r166;
	@%p3 bra 	$L__BB49_4;
	add.s32 	%r77, %r3, 1;
	and.b32  	%r78, %r77, 3;
	shl.b32 	%r79, %r166, 2;
	mov.u32 	%r80, _ZZ16histogram_sharedE4bins;
	add.s32 	%r151, %r80, %r79;
	shl.b32 	%r5, %r2, 2;
	neg.s32 	%r150, %r78;
	mad.lo.s32 	%r154, %r2, %r78, %r166;
$L__BB49_3:
	.pragma "nounroll";
	mov.b32 	%r81, 0;
	st.shared.u32 	[%r151], %r81;
	add.s32 	%r151, %r151, %r5;
	add.s32 	%r150, %r150, 1;
	setp.ne.s32 	%p4, %r150, 0;
	@%p4 bra 	$L__BB49_3;
$L__BB49_4:
	setp.lt.u32 	%p5, %r3, 3;
	@%p5 bra 	$L__BB49_7;
	shl.b32 	%r13, %r2, 2;
	shl.b32 	%r82, %r154, 2;
	mov.u32 	%r83, _ZZ16histogram_sharedE4bins;
	add.s32 	%r153, %r83, %r82;
	shl.b32 	%r15, %r2, 4;
	shl.b32 	%r16, %r2, 3;
	mul.lo.s32 	%r17, %r2, 12;
$L__BB49_6:
	mov.b32 	%r84, 0;
	st.shared.u32 	[%r153], %r84;
	add.s32 	%r85, %r153, %r13;
	st.shared.u32 	[%r85], %r84;
	add.s32 	%r86, %r153, %r16;
	st.shared.u32 	[%r86], %r84;
	add.s32 	%r87, %r153, %r17;
	st.shared.u32 	[%r87], %r84;
	add.s32 	%r154, %r154, %r13;
	add.s32 	%r153, %r153, %r15;
	setp.lt.u32 	%p6, %r154, 256;
	@%p6 bra 	$L__BB49_6;
$L__BB49_7:
	bar.sync 	0;
	mov.u32 	%r88, %ctaid.x;
	mov.u32 	%r22, %ntid.x;
	mad.lo.s32 	%r157, %r88, %r22, %r166;
	mov.u32 	%r89, %nctaid.x;
	mul.lo.s32 	%r24, %r22, %r89;
	setp.ge.s32 	%p7, %r157, %r69;
	@%p7 bra 	$L__BB49_14;
	add.s32 	%r90, %r157, %r24;
	max.s32 	%r91, %r69, %r90;
	setp.lt.s32 	%p8, %r90, %r69;
	selp.u32 	%r92, 1, 0, %p8;
	add.s32 	%r93, %r90, %r92;
	sub.s32 	%r94, %r91, %r93;
	div.u32 	%r95, %r94, %r24;
	add.s32 	%r25, %r95, %r92;
	and.b32  	%r96, %r25, 3;
	setp.eq.s32 	%p9, %r96, 3;
	@%p9 bra 	$L__BB49_11;
	add.s32 	%r97, %r25, 1;
	and.b32  	%r98, %r97, 3;
	neg.s32 	%r155, %r98;
$L__BB49_10:
	.pragma "nounroll";
	mul.wide.s32 	%rd9, %r157, 4;
	add.s64 	%rd10, %rd1, %rd9;
	ld.global.u32 	%r99, [%rd10];
	shl.b32 	%r100, %r99, 2;
	and.b32  	%r101, %r100, 1020;
	mov.u32 	%r102, _ZZ16histogram_sharedE4bins;
	add.s32 	%r103, %r102, %r101;
	atom.shared.add.u32 	%r104, [%r103], 1;
	add.s32 	%r157, %r157, %r24;
	add.s32 	%r155, %r155, 1;
	setp.ne.s32 	%p10, %r155, 0;
	@%p10 bra 	$L__BB49_10;
$L__BB49_11:
	setp.lt.u32 	%p11, %r25, 3;
	@%p11 bra 	$L__BB49_14;
	mov.u32 	%r108, _ZZ16histogram_sharedE4bins;
	mul.wide.s32 	%rd13, %r24, 4;
	shl.b32 	%r126, %r24, 2;
$L__BB49_13:
	mul.wide.s32 	%rd11, %r157, 4;
	add.s64 	%rd12, %rd1, %rd11;
	ld.global.u32 	%r105, [%rd12];
	shl.b32 	%r106, %r105, 2;
	and.b32  	%r107, %r106, 1020;
	add.s32 	%r109, %r108, %r107;
	atom.shared.add.u32 	%r110, [%r109], 1;
	add.s64 	%rd14, %rd12, %rd13;
	ld.global.u32 	%r111, [%rd14];
	shl.b32 	%r112, %r111, 2;
	and.b32  	%r113, %r112, 1020;
	add.s32 	%r114, %r108, %r113;
	atom.shared.add.u32 	%r115, [%r114], 1;
	add.s64 	%rd15, %rd14, %rd13;
	ld.global.u32 	%r116, [%rd15];
	shl.b32 	%r117, %r116, 2;
	and.b32  	%r118, %r117, 1020;
	add.s32 	%r119, %r108, %r118;
	atom.shared.add.u32 	%r120, [%r119], 1;
	add.s64 	%rd16, %rd15, %rd13;
	ld.global.u32 	%r121, [%rd16];
	shl.b32 	%r122, %r121, 2;
	and.b32  	%r123, %r122, 1020;
	add.s32 	%r124, %r108, %r123;
	atom.shared.add.u32 	%r125, [%r124], 1;
	add.s32 	%r157, %r126, %r157;
	setp.lt.s32 	%p12, %r157, %r69;
	@%p12 bra 	$L__BB49_13;
$L__BB49_14:
	setp.gt.u32 	%p13, %r166, 255;
	bar.sync 	0;
	@%p13 bra 	$L__BB49_31;
	add.s32 	%r127, %r166, %r22;
	max.u32 	%r128, %r127, 256;
	setp.lt.u32 	%p14, %r127, 256;
	selp.u32 	%r129, 1, 0, %p14;
	add.s32 	%r130, %r127, %r129;
	sub.s32 	%r131, %r128, %r130;
	div.u32 	%r132, %r131, %r22;
	add.s32 	%r34, %r132, %r129;
	and.b32  	%r133, %r34, 3;
	setp.eq.s32 	%p15, %r133, 3;
	@%p15 bra 	$L__BB49_20;
	add.s32 	%r134, %r34, 1;
	and.b32  	%r135, %r134, 3;
	mul.wide.u32 	%rd17, %r166, 4;
	add.s64 	%rd26, %rd2, %rd17;
	mul.wide.u32 	%rd4, %r22, 4;
	shl.b32 	%r136, %r166, 2;
	mov.u32 	%r137, _ZZ16histogram_sharedE4bins;
	add.s32 	%r160, %r137, %r136;
	shl.b32 	%r36, %r22, 2;
	neg.s32 	%r159, %r135;
	mad.lo.s32 	%r166, %r22, %r135, %r166;
$L__BB49_17:
	.pragma "nounroll";
	ld.shared.u32 	%r41, [%r160];
	setp.eq.s32 	%p16, %r41, 0;
	@%p16 bra 	$L__BB49_19;
	atom.global.add.u32 	%r138, [%rd26], %r41;
$L__BB49_19:
	add.s64 	%rd26, %rd26, %rd4;
	add.s32 	%r160, %r160, %r36;
	add.s32 	%r159, %r159, 1;
	setp.ne.s32 	%p17, %r159, 0;
	@%p17 bra 	$L__BB49_17;
$L__BB49_20:
	setp.lt.u32 	%p18, %r34, 3;
	@%p18 bra 	$L__BB49_31;
	shl.b32 	%r139, %r22, 1;
	add.s32 	%r165, %r166, %r139;
	shl.b32 	%r46, %r22, 2;
	mad.lo.s32 	%r164, %r22, 3, %r166;
	add.s32 	%r163, %r22, %r166;
	shl.b32 	%r140, %r166, 2;
	mov.u32 	%r141, _ZZ16histogram_sharedE4bins;
	add.s32 	%r162, %r141, %r140;
	shl.b32 	%r50, %r22, 4;
	shl.b32 	%r51, %r22, 3;
	mul.lo.s32 	%r52, %r22, 12;
$L__BB49_22:
	ld.shared.u32 	%r58, [%r162];
	setp.eq.s32 	%p19, %r58, 0;
	@%p19 bra 	$L__BB49_24;
	mul.wide.u32 	%rd18, %r166, 4;
	add.s64 	%rd19, %rd2, %rd18;
	atom.global.add.u32 	%r142, [%rd19], %r58;
$L__BB49_24:
	add.s32 	%r143, %r162, %r46;
	ld.shared.u32 	%r59, [%r143];
	setp.eq.s32 	%p20, %r59, 0;
	@%p20 bra 	$L__BB49_26;
	mul.wide.u32 	%rd20, %r163, 4;
	add.s64 	%rd21, %rd2, %rd20;
	atom.global.add.u32 	%r144, [%rd21], %r59;
$L__BB49_26:
	add.s32 	%r60, %r166, %r22;
	add.s32 	%r145, %r162, %r51;
	ld.shared.u32 	%r61, [%r145];
	setp.eq.s32 	%p21, %r61, 0;
	@%p21 bra 	$L__BB49_28;
	mul.wide.u32 	%rd22, %r165, 4;
	add.s64 	%rd23, %rd2, %rd22;
	atom.global.add.u32 	%r146, [%rd23], %r61;
$L__BB49_28:
	add.s32 	%r62, %r60, %r22;
	add.s32 	%r147, %r162, %r52;
	ld.shared.u32 	%r63, [%r147];
	setp.eq.s32 	%p22, %r63, 0;
	@%p22 bra 	$L__BB49_30;
	mul.wide.u32 	%rd24, %r164, 4;
	add.s64 	%rd25, %rd2, %rd24;
	atom.global.add.u32 	%r148, [%rd25], %r63;
$L__BB49_30:
	add.s32 	%r149, %r62, %r22;
	add.s32 	%r166, %r149, %r22;
	add.s32 	%r165, %r165, %r46;
	add.s32 	%r164, %r164, %r46;
	add.s32 	%r163, %r163, %r46;
	add.s32 	%r162, %r162, %r50;
	setp.lt.u32 	%p23, %r166, 256;
	@%p23 bra 	$L__BB49_22;
$L__BB49_31:
	ret;

}
	// .globl	sort_bitonic
.visible .entry sort_bitonic(
	.param .u64 .ptr .align 1 sort_bitonic_param_0,
	.param .u32 sort_bitonic_param_1,
	.param .u32 sort_bitonic_param_2,
	.param .u32 sort_bitonic_param_3
)
{
	.reg .pred 	%p<8>;
	.reg .b32 	%r<20>;
	.reg .b64 	%rd<7>;

	ld.param.u64 	%rd3, [sort_bitonic_param_0];
	ld.param.u32 	%r8, [sort_bitonic_param_1];
	ld.param.u32 	%r6, [sort_bitonic_param_2];
	ld.param.u32 	%r7, [sort_bitonic_param_3];
	mov.u32 	%r9, %ctaid.x;
	mov.u32 	%r10, %ntid.x;
	mov.u32 	%r11, %tid.x;
	mad.lo.s32 	%r1, %r9, %r10, %r11;
	shr.u32 	%r12, %r8, 31;
	add.s32 	%r13, %r8, %r12;
	shr.s32 	%r14, %r13, 1;
	setp.ge.s32 	%p1, %r1, %r14;
	@%p1 bra 	$L__BB50_4;
	shl.b32 	%r2, %r1, 1;
	xor.b32  	%r3, %r6, %r2;
	setp.le.s32 	%p2, %r3, %r2;
	@%p2 bra 	$L__BB50_4;
	cvta.to.global.u64 	%rd4, %rd3;
	and.b32  	%r15, %r7, %r2;
	setp.eq.s32 	%p3, %r15, 0;
	mul.wide.s32 	%rd5, %r2, 4;
	add.s64 	%rd1, %rd4, %rd5;
	ld.global.u32 	%r4, [%rd1];
	mul.wide.s32 	%rd6, %r3, 4;
	add.s64 	%rd2, %rd4, %rd6;
	ld.global.u32 	%r5, [%rd2];
	setp.gt.u32 	%p4, %r4, %r5;
	setp.lt.u32 	%p5, %r4, %r5;
	selp.u32 	%r16, -1, 0, %p5;
	selp.u32 	%r17, -1, 0, %p4;
	selp.b32 	%r18, %r17, %r16, %p3;
	and.b32  	%r19, %r18, 1;
	setp.eq.b32 	%p6, %r19, 1;
	not.pred 	%p7, %p6;
	@%p7 bra 	$L__BB50_4;
	st.global.u32 	[%rd1], %r5;
	st.global.u32 	[%rd2], %r4;
$L__BB50_4:
	ret;

}
	// .globl	montecarlo_basic_f32
.visible .entry montecarlo_basic_f32(
	.param .u64 .ptr .align 1 montecarlo_basic_f32_param_0,
	.param .u64 .ptr .align 1 montecarlo_basic_f32_param_1,
	.param .u32 montecarlo_basic_f32_param_2
)
{
	.reg .pred 	%p<12>;
	.reg .b32 	%r<66>;
	.reg .b32 	%f<21>;
	.reg .b64 	%rd<15>;

	ld.param.u64 	%rd3, [montecarlo_basic_f32_param_0];
	ld.param.u64 	%rd2, [montecarlo_basic_f32_param_1];
	ld.param.u32 	%r30, [montecarlo_basic_f32_param_2];
	cvta.to.global.u64 	%rd1, %rd3;
	mov.u32 	%r32, %ctaid.x;
	mov.u32 	%r33, %ntid.x;
	mov.u32 	%r34, %tid.x;
	mad.lo.s32 	%r1, %r32, %r33, %r34;
	mov.u32 	%r35, %nctaid.x;
	mul.lo.s32 	%r2, %r33, %r35;
	setp.ge.s32 	%p1, %r1, %r30;
	mov.b32 	%r65, 0;
	@%p1 bra 	$L__BB51_7;
	add.s32 	%r38, %r1, %r2;
	max.s32 	%r39, %r30, %r38;
	setp.lt.s32 	%p2, %r38, %r30;
	selp.u32 	%r40, 1, 0, %p2;
	add.s32 	%r41, %r38, %r40;
	sub.s32 	%r42, %r39, %r41;
	div.u32 	%r43, %r42, %r2;
	add.s32 	%r44, %r43, %r40;
	add.s32 	%r3, %r44, 1;
	and.b32  	%r4, %r3, 3;
	setp.lt.u32 	%p3, %r44, 3;
	mov.b32 	%r65, 0;
	mov.u32 	%r60, %r1;
	@%p3 bra 	$L__BB51_4;
	and.b32  	%r46, %r3, -4;
	shl.b32 	%r5, %r2, 2;
	shl.b32 	%r56, %r1, 1;
	shl.b32 	%r7, %r2, 3;
	neg.s32 	%r55, %r46;
	mov.b32 	%r65, 0;
	mul.wide.s32 	%rd6, %r2, 8;
	mov.u32 	%r60, %r1;
$L__BB51_3:
	mul.wide.s32 	%rd4, %r56, 4;
	add.s64 	%rd5, %rd1, %rd4;
	ld.global.f32 	%f1, [%rd5];
	ld.global.f32 	%f2, [%rd5+4];
	mul.f32 	%f3, %f2, %f2;
	fma.rn.f32 	%f4, %f1, %f1, %f3;
	setp.le.f32 	%p4, %f4, 0f3F800000;
	selp.u32 	%r47, 1, 0, %p4;
	add.s32 	%r48, %r65, %r47;
	add.s64 	%rd7, %rd5, %rd6;
	ld.global.f32 	%f5, [%rd7];
	ld.global.f32 	%f6, [%rd7+4];
	mul.f32 	%f7, %f6, %f6;
	fma.rn.f32 	%f8, %f5, %f5, %f7;
	setp.le.f32 	%p5, %f8, 0f3F800000;
	selp.u32 	%r49, 1, 0, %p5;
	add.s32 	%r50, %r48, %r49;
	add.s64 	%rd8, %rd7, %rd6;
	ld.global.f32 	%f9, [%rd8];
	ld.global.f32 	%f10, [%rd8+4];
	mul.f32 	%f11, %f10, %f10;
	fma.rn.f32 	%f12, %f9, %f9, %f11;
	setp.le.f32 	%p6, %f12, 0f3F800000;
	selp.u32 	%r51, 1, 0, %p6;
	add.s32 	%r52, %r50, %r51;
	add.s64 	%rd9, %rd8, %rd6;
	ld.global.f32 	%f13, [%rd9];
	ld.global.f32 	%f14, [%rd9+4];
	mul.f32 	%f15, %f14, %f14;
	fma.rn.f32 	%f16, %f13, %f13, %f15;
	setp.le.f32 	%p7, %f16, 0f3F800000;
	selp.u32 	%r53, 1, 0, %p7;
	add.s32 	%r65, %r52, %r53;
	add.s32 	%r60, %r60, %r5;
	add.s32 	%r56, %r56, %r7;
	add.s32 	%r55, %r55, 4;
	setp.ne.s32 	%p8, %r55, 0;
	@%p8 bra 	$L__BB51_3;
$L__BB51_4:
	setp.eq.s32 	%p9, %r4, 0;
	@%p9 bra 	$L__BB51_7;
	shl.b32 	%r63, %r60, 1;
	shl.b32 	%r21, %r2, 1;
	neg.s32 	%r62, %r4;
$L__BB51_6:
	.pragma "nounroll";
	mul.wide.s32 	%rd10, %r63, 4;
	add.s64 	%rd11, %rd1, %rd10;
	ld.global.f32 	%f17, [%rd11];
	ld.global.f32 	%f18, [%rd11+4];
	mul.f32 	%f19, %f18, %f18;
	fma.rn.f32 	%f20, %f17, %f17, %f19;
	setp.le.f32 	%p10, %f20, 0f3F800000;
	selp.u32 	%r54, 1, 0, %p10;
	add.s32 	%r65, %r65, %r54;
	add.s32 	%r63, %r63, %r21;
	add.s32 	%r62, %r62, 1;
	setp.ne.s32 	%p11, %r62, 0;
	@%p11 bra 	$L__BB51_6;
$L__BB51_7:
	cvta.to.global.u64 	%rd12, %rd2;
	mul.wide.s32 	%rd13, %r1, 4;
	add.s64 	%rd14, %rd12, %rd13;
	st.global.u32 	[%rd14], %r65;
	ret;

}
	// .globl	montecarlo_basic_f64
.visible .entry montecarlo_basic_f64(
	.param .u64 .ptr .align 1 montecarlo_basic_f64_param_0,
	.param .u64 .ptr .align 1 montecarlo_basic_f64_param_1,
	.param .u32 montecarlo_basic_f64_param_2
)
{
	.reg .pred 	%p<12>;
	.reg .b32 	%r<66>;
	.reg .b64 	%rd<15>;
	.reg .b64 	%fd<21>;

	ld.param.u64 	%rd3, [montecarlo_basic_f64_param_0];
	ld.param.u64 	%rd2, [montecarlo_basic_f64_param_1];
	ld.param.u32 	%r30, [montecarlo_basic_f64_param_2];
	cvta.to.global.u64 	%rd1, %rd3;
	mov.u32 	%r32, %ctaid.x;
	mov.u32 	%r33, %ntid.x;
	mov.u32 	%r34, %tid.x;
	mad.lo.s32 	%r1, %r32, %r33, %r34;
	mov.u32 	%r35, %nctaid.x;
	mul.lo.s32 	%r2, %r33, %r35;
	setp.ge.s32 	%p1, %r1, %r30;
	mov.b32 	%r65, 0;
	@%p1 bra 	$L__BB52_7;
	add.s32 	%r38, %r1, %r2;
	max.s32 	%r39, %r30, %r38;
	setp.lt.s32 	%p2, %r38, %r30;
	selp.u32 	%r40, 1, 0, %p2;
	add.s32 	%r41, %r38, %r40;
	sub.s32 	%r42, %r39, %r41;
	div.u32 	%r43, %r42, %r2;
	add.s32 	%r44, %r43, %r40;
	add.s32 	%r3, %r44, 1;
	and.b32  	%r4, %r3, 3;
	setp.lt.u32 	%p3, %r44, 3;
	mov.b32 	%r65, 0;
	mov.u32 	%r60, %r1;
	@%p3 bra 	$L__BB52_4;
	and.b32  	%r46, %r3, -4;
	shl.b32 	%r5, %r2, 2;
	shl.b32 	%r56, %r1, 1;
	shl.b32 	%r7, %r2, 3;
	neg.s32 	%r55, %r46;
	mov.b32 	%r65, 0;
	mul.wide.s32 	%rd6, %r2, 16;
	mov.u32 	%r60, %r1;
$L__BB52_3:
	mul.wide.s32 	%rd4, %r56, 8;
	add.s64 	%rd5, %rd1, %rd4;
	ld.global.f64 	%fd1, [%rd5];
	ld.global.f64 	%fd2, [%rd5+8];
	mul.f64 	%fd3, %fd2, %fd2;
	fma.rn.f64 	%fd4, %fd1, %fd1, %fd3;
	setp.le.f64 	%p4, %fd4, 0d3FF0000000000000;
	selp.u32 	%r47, 1, 0, %p4;
	add.s32 	%r48, %r65, %r47;
	add.s64 	%rd7, %rd5, %rd6;
	ld.global.f64 	%fd5, [%rd7];
	ld.global.f64 	%fd6, [%rd7+8];
	mul.f64 	%fd7, %fd6, %fd6;
	fma.rn.f64 	%fd8, %fd5, %fd5, %fd7;
	setp.le.f64 	%p5, %fd8, 0d3FF0000000000000;
	selp.u32 	%r49, 1, 0, %p5;
	add.s32 	%r50, %r48, %r49;
	add.s64 	%rd8, %rd7, %rd6;
	ld.global.f64 	%fd9, [%rd8];
	ld.global.f64 	%fd10, [%rd8+8];
	mul.f64 	%fd11, %fd10, %fd10;
	fma.rn.f64 	%fd12, %fd9, %fd9, %fd11;
	setp.le.f64 	%p6, %fd12, 0d3FF0000000000000;
	selp.u32 	%r51, 1, 0, %p6;
	add.s32 	%r52, %r50, %r51;
	add.s64 	%rd9, %rd8, %rd6;
	ld.global.f64 	%fd13, [%rd9];
	ld.global.f64 	%fd14, [%rd9+8];
	mul.f64 	%fd15, %fd14, %fd14;
	fma.rn.f64 	%fd16, %fd13, %fd13, %fd15;
	setp.le.f64 	%p7, %fd16, 0d3FF0000000000000;
	selp.u32 	%r53, 1, 0, %p7;
	add.s32 	%r65, %r52, %r53;
	add.s32 	%r60, %r60, %r5;
	add.s32 	%r56, %r56, %r7;
	add.s32 	%r55, %r55, 4;
	setp.ne.s32 	%p8, %r55, 0;
	@%p8 bra 	$L__BB52_3;
$L__BB52_4:
	setp.eq.s32 	%p9, %r4, 0;
	@%p9 bra 	$L__BB52_7;
	shl.b32 	%r63, %r60, 1;
	shl.b32 	%r21, %r2, 1;
	neg.s32 	%r62, %r4;
$L__BB52_6:
	.pragma "nounroll";
	mul.wide.s32 	%rd10, %r63, 8;
	add.s64 	%rd11, %rd1, %rd10;
	ld.global.f64 	%fd17, [%rd11];
	ld.global.f64 	%fd18, [%rd11+8];
	mul.f64 	%fd19, %fd18, %fd18;
	fma.rn.f64 	%fd20, %fd17, %fd17, %fd19;
	setp.le.f64 	%p10, %fd20, 0d3FF0000000000000;
	selp.u32 	%r54, 1, 0, %p10;
	add.s32 	%r65, %r65, %r54;
	add.s32 	%r63, %r63, %r21;
	add.s32 	%r62, %r62, 1;
	setp.ne.s32 	%p11, %r62, 0;
	@%p11 bra 	$L__BB52_6;
$L__BB52_7:
	cvta.to.global.u64 	%rd12, %rd2;
	mul.wide.s32 	%rd13, %r1, 4;
	add.s64 	%rd14, %rd12, %rd13;
	st.global.u32 	[%rd14], %r65;
	ret;

}
	// .globl	fft1d_global_f32
.visible .entry fft1d_global_f32(
	.param .u64 .ptr .align 1 fft1d_global_f32_param_0,
	.param .u32 fft1d_global_f32_param_1,
	.param .u32 fft1d_global_f32_param_2
)
{
	.reg .pred 	%p<10>;
	.reg .b32 	%r<36>;
	.reg .b32 	%f<11>;
	.reg .b64 	%rd<15>;
	.reg .b64 	%fd<77>;

	ld.param.u64 	%rd1, [fft1d_global_f32_param_0];
	ld.param.u32 	%r12, [fft1d_global_f32_param_1];
	ld.param.u32 	%r11, [fft1d_global_f32_param_2];
	mov.u32 	%r13, %ctaid.x;
	mov.u32 	%r14, %ntid.x;
	mov.u32 	%r15, %tid.x;
	mad.lo.s32 	%r1, %r13, %r14, %r15;
	shr.u32 	%r16, %r12, 31;
	add.s32 	%r17, %r12, %r16;
	shr.s32 	%r18, %r17, 1;
	setp.ge.s32 	%p1, %r1, %r18;
	@%p1 bra 	$L__BB53_11;
	div.s32 	%r19, %r1, %r11;
	mul.lo.s32 	%r20, %r11, %r19;
	sub.s32 	%r21, %r1, %r20;
	shl.b32 	%r22, %r20, 1;
	add.s32 	%r2, %r22, %r21;
	cvt.rn.f64.s32 	%fd13, %r21;
	mul.f64 	%fd14, %fd13, 0dC00921FB54442D18;
	cvt.rn.f64.s32 	%fd15, %r11;
	div.rn.f64 	%fd1, %fd14, %fd15;
	abs.f64 	%fd2, %fd1;
	setp.neu.f64 	%p2, %fd2, 0d7FF0000000000000;
	@%p2 bra 	$L__BB53_3;
	mov.f64 	%fd21, 0d0000000000000000;
	mul.rn.f64 	%fd75, %fd1, %fd21;
	mov.b32 	%r34, 1;
	bra.uni 	$L__BB53_6;
$L__BB53_3:
	mul.f64 	%fd16, %fd1, 0d3FE45F306DC9C883;
	cvt.rni.s32.f64 	%r33, %fd16;
	cvt.rn.f64.s32 	%fd17, %r33;
	fma.rn.f64 	%fd18, %fd17, 0dBFF921FB54442D18, %fd1;
	fma.rn.f64 	%fd19, %fd17, 0dBC91A62633145C00, %fd18;
	fma.rn.f64 	%fd75, %fd17, 0dB97B839A252049C0, %fd19;
	setp.ltu.f64 	%p3, %fd2, 0d41E0000000000000;
	@%p3 bra 	$L__BB53_5;
	{ // callseq 0, 0
	.param .b64 param0;
	st.param.f64 	[param0], %fd1;
	.param .align 16 .b8 retval0[16];
	call.uni (retval0), 
	__internal_trig_reduction_slowpathd, 
	(
	param0
	);
	ld.param.f64 	%fd75, [retval0];
	ld.param.b32 	%r33, [retval0+8];
	} // callseq 0
$L__BB53_5:
	add.s32 	%r34, %r33, 1;
$L__BB53_6:
	setp.neu.f64 	%p4, %fd2, 0d7FF0000000000000;
	shl.b32 	%r25, %r34, 6;
	cvt.u64.u32 	%rd2, %r25;
	and.b64  	%rd3, %rd2, 64;
	mov.u64 	%rd4, __cudart_sin_cos_coeffs;
	add.s64 	%rd5, %rd4, %rd3;
	mul.rn.f64 	%fd22, %fd75, %fd75;
	and.b32  	%r26, %r34, 1;
	setp.eq.b32 	%p5, %r26, 1;
	selp.f64 	%fd23, 0dBDA8FF8320FD8164, 0d3DE5DB65F9785EBA, %p5;
	ld.global.nc.v2.f64 	{%fd24, %fd25}, [%rd5];
	fma.rn.f64 	%fd26, %fd23, %fd22, %fd24;
	fma.rn.f64 	%fd27, %fd26, %fd22, %fd25;
	ld.global.nc.v2.f64 	{%fd28, %fd29}, [%rd5+16];
	fma.rn.f64 	%fd30, %fd27, %fd22, %fd28;
	fma.rn.f64 	%fd31, %fd30, %fd22, %fd29;
	ld.global.nc.v2.f64 	{%fd32, %fd33}, [%rd5+32];
	fma.rn.f64 	%fd34, %fd31, %fd22, %fd32;
	fma.rn.f64 	%fd35, %fd34, %fd22, %fd33;
	fma.rn.f64 	%fd36, %fd35, %fd75, %fd75;
	fma.rn.f64 	%fd37, %fd35, %fd22, 0d3FF0000000000000;
	selp.f64 	%fd38, %fd37, %fd36, %p5;
	and.b32  	%r27, %r34, 2;
	setp.eq.s32 	%p6, %r27, 0;
	mov.f64 	%fd39, 0d0000000000000000;
	sub.f64 	%fd40, %fd39, %fd38;
	selp.f64 	%fd8, %fd38, %fd40, %p6;
	@%p4 bra 	$L__BB53_8;
	mov.f64 	%fd46, 0d0000000000000000;
	mul.rn.f64 	%fd76, %fd1, %fd46;
	mov.b32 	%r35, 0;
	bra.uni 	$L__BB53_10;
$L__BB53_8:
	mul.f64 	%fd41, %fd1, 0d3FE45F306DC9C883;
	cvt.rni.s32.f64 	%r35, %fd41;
	cvt.rn.f64.s32 	%fd42, %r35;
	fma.rn.f64 	%fd43, %fd42, 0dBFF921FB54442D18, %fd1;
	fma.rn.f64 	%fd44, %fd42, 0dBC91A62633145C00, %fd43;
	fma.rn.f64 	%fd76, %fd42, 0dB97B839A252049C0, %fd44;
	setp.ltu.f64 	%p7, %fd2, 0d41E0000000000000;
	@%p7 bra 	$L__BB53_10;
	{ // callseq 1, 0
	.param .b64 param0;
	st.param.f64 	[param0], %fd1;
	.param .align 16 .b8 retval0[16];
	call.uni (retval0), 
	__internal_trig_reduction_slowpathd, 
	(
	param0
	);
	ld.param.f64 	%fd76, [retval0];
	ld.param.b32 	%r35, [retval0+8];
	} // callseq 1
$L__BB53_10:
	shl.b32 	%r30, %r35, 6;
	cvt.u64.u32 	%rd6, %r30;
	and.b64  	%rd7, %rd6, 64;
	add.s64 	%rd9, %rd4, %rd7;
	mul.rn.f64 	%fd47, %fd76, %fd76;
	and.b32  	%r31, %r35, 1;
	setp.eq.b32 	%p8, %r31, 1;
	selp.f64 	%fd48, 0dBDA8FF8320FD8164, 0d3DE5DB65F9785EBA, %p8;
	ld.global.nc.v2.f64 	{%fd49, %fd50}, [%rd9];
	fma.rn.f64 	%fd51, %fd48, %fd47, %fd49;
	fma.rn.f64 	%fd52, %fd51, %fd47, %fd50;
	ld.global.nc.v2.f64 	{%fd53, %fd54}, [%rd9+16];
	fma.rn.f64 	%fd55, %fd52, %fd47, %fd53;
	fma.rn.f64 	%fd56, %fd55, %fd47, %fd54;
	ld.global.nc.v2.f64 	{%fd57, %fd58}, [%rd9+32];
	fma.rn.f64 	%fd59, %fd56, %fd47, %fd57;
	fma.rn.f64 	%fd60, %fd59, %fd47, %fd58;
	fma.rn.f64 	%fd61, %fd60, %fd76, %fd76;
	fma.rn.f64 	%fd62, %fd60, %fd47, 0d3FF0000000000000;
	selp.f64 	%fd63, %fd62, %fd61, %p8;
	and.b32  	%r32, %r35, 2;
	setp.eq.s32 	%p9, %r32, 0;
	mov.f64 	%fd64, 0d0000000000000000;
	sub.f64 	%fd65, %fd64, %fd63;
	selp.f64 	%fd66, %fd63, %fd65, %p9;
	cvta.to.global.u64 	%rd10, %rd1;
	mul.wide.s32 	%rd11, %r2, 8;
	add.s64 	%rd12, %rd10, %rd11;
	ld.global.v2.f32 	{%f1, %f2}, [%rd12];
	mul.wide.s32 	%rd13, %r11, 8;
	add.s64 	%rd14, %rd12, %rd13;
	ld.global.v2.f32 	{%f3, %f4}, [%rd14];
	cvt.f64.f32 	%fd67, %f3;
	mul.f64 	%fd68, %fd8, %fd67;
	cvt.f64.f32 	%fd69, %f4;
	mul.f64 	%fd70, %fd66, %fd69;
	sub.f64 	%fd71, %fd68, %fd70;
	cvt.rn.f32.f64 	%f5, %fd71;
	mul.f64 	%fd72, %fd66, %fd67;
	fma.rn.f64 	%fd73, %fd8, %fd69, %fd72;
	cvt.rn.f32.f64 	%f6, %fd73;
	add.f32 	%f7, %f1, %f5;
	add.f32 	%f8, %f2, %f6;
	st.global.v2.f32 	[%rd12], {%f7, %f8};
	sub.f32 	%f9, %f1, %f5;
	sub.f32 	%f10, %f2, %f6;
	st.global.v2.f32 	[%rd14], {%f9, %f10};
$L__BB53_11:
	ret;

}
	// .globl	fft1d_global_f64
.visible .entry fft1d_global_f64(
	.param .u64 .ptr .align 1 fft1d_global_f64_param_0,
	.param .u32 fft1d_global_f64_param_1,
	.param .u32 fft1d_global_f64_param_2
)
{
	.reg .pred 	%p<10>;
	.reg .b32 	%r<36>;
	.reg .b64 	%rd<15>;
	.reg .b64 	%fd<83>;

	ld.param.u64 	%rd1, [fft1d_global_f64_param_0];
	ld.param.u32 	%r12, [fft1d_global_f64_param_1];
	ld.param.u32 	%r11, [fft1d_global_f64_param_2];
	mov.u32 	%r13, %ctaid.x;
	mov.u32 	%r14, %ntid.x;
	mov.u32 	%r15, %tid.x;
	mad.lo.s32 	%r1, %r13, %r14, %r15;
	shr.u32 	%r16, %r12, 31;
	add.s32 	%r17, %r12, %r16;
	shr.s32 	%r18, %r17, 1;
	setp.ge.s32 	%p1, %r1, %r18;
	@%p1 bra 	$L__BB54_11;
	div.s32 	%r19, %r1, %r11;
	mul.lo.s32 	%r20, %r11, %r19;
	sub.s32 	%r21, %r1, %r20;
	shl.b32 	%r22, %r20, 1;
	add.s32 	%r2, %r22, %r21;
	cvt.rn.f64.s32 	%fd13, %r21;
	mul.f64 	%fd14, %fd13, 0dC00921FB54442D18;
	cvt.rn.f64.s32 	%fd15, %r11;
	div.rn.f64 	%fd1, %fd14, %fd15;
	abs.f64 	%fd2, %fd1;
	setp.neu.f64 	%p2, %fd2, 0d7FF0000000000000;
	@%p2 bra 	$L__BB54_3;
	mov.f64 	%fd21, 0d0000000000000000;
	mul.rn.f64 	%fd81, %fd1, %fd21;
	mov.b32 	%r34, 1;
	bra.uni 	$L__BB54_6;
$L__BB54_3:
	mul.f64 	%fd16, %fd1, 0d3FE45F306DC9C883;
	cvt.rni.s32.f64 	%r33, %fd16;
	cvt.rn.f64.s32 	%fd17, %r33;
	fma.rn.f64 	%fd18, %fd17, 0dBFF921FB54442D18, %fd1;
	fma.rn.f64 	%fd19, %fd17, 0dBC91A62633145C00, %fd18;
	fma.rn.f64 	%fd81, %fd17, 0dB97B839A252049C0, %fd19;
	setp.ltu.f64 	%p3, %fd2, 0d41E0000000000000;
	@%p3 bra 	$L__BB54_5;
	{ // callseq 2, 0
	.param .b64 param0;
	st.param.f64 	[param0], %fd1;
	.param .align 16 .b8 retval0[16];
	call.uni (retval0), 
	__internal_trig_reduction_slowpathd, 
	(
	param0
	);
	ld.param.f64 	%fd81, [retval0];
	ld.param.b32 	%r33, [retval0+8];
	} // callseq 2
$L__BB54_5:
	add.s32 	%r34, %r33, 1;
$L__BB54_6:
	setp.neu.f64 	%p4, %fd2, 0d7FF0000000000000;
	shl.b32 	%r25, %r34, 6;
	cvt.u64.u32 	%rd2, %r25;
	and.b64  	%rd3, %rd2, 64;
	mov.u64 	%rd4, __cudart_sin_cos_coeffs;
	add.s64 	%rd5, %rd4, %rd3;
	mul.rn.f64 	%fd22, %fd81, %fd81;
	and.b32  	%r26, %r34, 1;
	setp.eq.b32 	%p5, %r26, 1;
	selp.f64 	%fd23, 0dBDA8FF8320FD8164, 0d3DE5DB65F9785EBA, %p5;
	ld.global.nc.v2.f64 	{%fd24, %fd25}, [%rd5];
	fma.rn.f64 	%fd26, %fd23, %fd22, %fd24;
	fma.rn.f64 	%fd27, %fd26, %fd22, %fd25;
	ld.global.nc.v2.f64 	{%fd28, %fd29}, [%rd5+16];
	fma.rn.f64 	%fd30, %fd27, %fd22, %fd28;
	fma.rn.f64 	%fd31, %fd30, %fd22, %fd29;
	ld.global.nc.v2.f64 	{%fd32, %fd33}, [%rd5+32];
	fma.rn.f64 	%fd34, %fd31, %fd22, %fd32;
	fma.rn.f64 	%fd35, %fd34, %fd22, %fd33;
	fma.rn.f64 	%fd36, %fd35, %fd81, %fd81;
	fma.rn.f64 	%fd37, %fd35, %fd22, 0d3FF0000000000000;
	selp.f64 	%fd38, %fd37, %fd36, %p5;
	and.b32  	%r27, %r34, 2;
	setp.eq.s32 	%p6, %r27, 0;
	mov.f64 	%fd39, 0d0000000000000000;
	sub.f64 	%fd40, %fd39, %fd38;
	selp.f64 	%fd8, %fd38, %fd40, %p6;
	@%p4 bra 	$L__BB54_8;
	mov.f64 	%fd46, 0d0000000000000000;
	mul.rn.f64 	%fd82, %fd1, %fd46;
	mov.b32 	%r35, 0;
	bra.uni 	$L__BB54_10;
$L__BB54_8:
	mul.f64 	%fd41, %fd1, 0d3FE45F306DC9C883;
	cvt.rni.s32.f64 	%r35, %fd41;
	cvt.rn.f64.s32 	%fd42, %r35;
	fma.rn.f64 	%fd43, %fd42, 0dBFF921FB54442D18, %fd1;
	fma.rn.f64 	%fd44, %fd42, 0dBC91A62633145C00, %fd43;
	fma.rn.f64 	%fd82, %fd42, 0dB97B839A252049C0, %fd44;
	setp.ltu.f64 	%p7, %fd2, 0d41E0000000000000;
	@%p7 bra 	$L__BB54_10;
	{ // callseq 3, 0
	.param .b64 param0;
	st.param.f64 	[param0], %fd1;
	.param .align 16 .b8 retval0[16];
	call.uni (retval0), 
	__internal_trig_reduction_slowpathd, 
	(
	param0
	);
	ld.param.f64 	%fd82, [retval0];
	ld.param.b32 	%r35, [retval0+8];
	} // callseq 3
$L__BB54_10:
	shl.b32 	%r30, %r35, 6;
	cvt.u64.u32 	%rd6, %r30;
	and.b64  	%rd7, %rd6, 64;
	add.s64 	%rd9, %rd4, %rd7;
	mul.rn.f64 	%fd47, %fd82, %fd82;
	and.b32  	%r31, %r35, 1;
	setp.eq.b32 	%p8, %r31, 1;
	selp.f64 	%fd48, 0dBDA8FF8320FD8164, 0d3DE5DB65F9785EBA, %p8;
	ld.global.nc.v2.f64 	{%fd49, %fd50}, [%rd9];
	fma.rn.f64 	%fd51, %fd48, %fd47, %fd49;
	fma.rn.f64 	%fd52, %fd51, %fd47, %fd50;
	ld.global.nc.v2.f64 	{%fd53, %fd54}, [%rd9+16];
	fma.rn.f64 	%fd55, %fd52, %fd47, %fd53;
	fma.rn.f64 	%fd56, %fd55, %fd47, %fd54;
	ld.global.nc.v2.f64 	{%fd57, %fd58}, [%rd9+32];
	fma.rn.f64 	%fd59, %fd56, %fd47, %fd57;
	fma.rn.f64 	%fd60, %fd59, %fd47, %fd58;
	fma.rn.f64 	%fd61, %fd60, %fd82, %fd82;
	fma.rn.f64 	%fd62, %fd60, %fd47, 0d3FF0000000000000;
	selp.f64 	%fd63, %fd62, %fd61, %p8;
	and.b32  	%r32, %r35, 2;
	setp.eq.s32 	%p9, %r32, 0;
	mov.f64 	%fd64, 0d0000000000000000;
	sub.f64 	%fd65, %fd64, %fd63;
	selp.f64 	%fd66, %fd63, %fd65, %p9;
	cvta.to.global.u64 	%rd10, %rd1;
	mul.wide.s32 	%rd11, %r2, 16;
	add.s64 	%rd12, %rd10, %rd11;
	ld.global.v2.f64 	{%fd67, %fd68}, [%rd12];
	mul.wide.s32 	%rd13, %r11, 16;
	add.s64 	%rd14, %rd12, %rd13;
	ld.global.v2.f64 	{%fd69, %fd70}, [%rd14];
	mul.f64 	%fd71, %fd8, %fd69;
	mul.f64 	%fd72, %fd70, %fd66;
	sub.f64 	%fd73, %fd71, %fd72;
	mul.f64 	%fd74, %fd69, %fd66;
	fma.rn.f64 	%fd75, %fd8, %fd70, %fd74;
	add.f64 	%fd76, %fd67, %fd73;
	add.f64 	%fd77, %fd68, %fd75;
	st.global.v2.f64 	[%rd12], {%fd76, %fd77};
	sub.f64 	%fd78, %fd67, %fd73;
	sub.f64 	%fd79, %fd68, %fd75;
	st.global.v2.f64 	[%rd14], {%fd78, %fd79};
$L__BB54_11:
	ret;

}
	// .globl	fft1d_staged_f32
.visible .entry fft1d_staged_f32(
	.param .u64 .ptr .align 1 fft1d_staged_f32_param_0,
	.param .u32 fft1d_staged_f32_param_1,
	.param .u32 fft1d_staged_f32_param_2
)
{
	.reg .pred 	%p<10>;
	.reg .b32 	%r<36>;
	.reg .b32 	%f<11>;
	.reg .b64 	%rd<15>;
	.reg .b64 	%fd<77>;

	ld.param.u64 	%rd1, [fft1d_staged_f32_param_0];
	ld.param.u32 	%r12, [fft1d_staged_f32_param_1];
	ld.param.u32 	%r11, [fft1d_staged_f32_param_2];
	mov.u32 	%r13, %ctaid.x;
	mov.u32 	%r14, %ntid.x;
	mov.u32 	%r15, %tid.x;
	mad.lo.s32 	%r1, %r13, %r14, %r15;
	shr.u32 	%r16, %r12, 31;
	add.s32 	%r17, %r12, %r16;
	shr.s32 	%r18, %r17, 1;
	setp.ge.s32 	%p1, %r1, %r18;
	@%p1 bra 	$L__BB55_11;
	div.s32 	%r19, %r1, %r11;
	mul.lo.s32 	%r20, %r11, %r19;
	sub.s32 	%r21, %r1, %r20;
	shl.b32 	%r22, %r20, 1;
	add.s32 	%r2, %r22, %r21;
	cvt.rn.f64.s32 	%fd13, %r21;
	mul.f64 	%fd14, %fd13, 0dC00921FB54442D18;
	cvt.rn.f64.s32 	%fd15, %r11;
	div.rn.f64 	%fd1, %fd14, %fd15;
	abs.f64 	%fd2, %fd1;
	setp.neu.f64 	%p2, %fd2, 0d7FF0000000000000;
	@%p2 bra 	$L__BB55_3;
	mov.f64 	%fd21, 0d0000000000000000;
	mul.rn.f64 	%fd75, %fd1, %fd21;
	mov.b32 	%r34, 1;
	bra.uni 	$L__BB55_6;
$L__BB55_3:
	mul.f64 	%fd16, %fd1, 0d3FE45F306DC9C883;
	cvt.rni.s32.f64 	%r33, %fd16;
	cvt.rn.f64.s32 	%fd17, %r33;
	fma.rn.f64 	%fd18, %fd17, 0dBFF921FB54442D18, %fd1;
	fma.rn.f64 	%fd19, %fd17, 0dBC91A62633145C00, %fd18;
	fma.rn.f64 	%fd75, %fd17, 0dB97B839A252049C0, %fd19;
	setp.ltu.f64 	%p3, %fd2, 0d41E0000000000000;
	@%p3 bra 	$L__BB55_5;
	{ // callseq 4, 0
	.param .b64 param0;
	st.param.f64 	[param0], %fd1;
	.param .align 16 .b8 retval0[16];
	call.uni (retval0), 
	__internal_trig_reduction_slowpathd, 
	(
	param0
	);
	ld.param.f64 	%fd75, [retval0];
	ld.param.b32 	%r33, [retval0+8];
	} // callseq 4
$L__BB55_5:
	add.s32 	%r34, %r33, 1;
$L__BB55_6:
	setp.neu.f64 	%p4, %fd2, 0d7FF0000000000000;
	shl.b32 	%r25, %r34, 6;
	cvt.u64.u32 	%rd2, %r25;
	and.b64  	%rd3, %rd2, 64;
	mov.u64 	%rd4, __cudart_sin_cos_coeffs;
	add.s64 	%rd5, %rd4, %rd3;
	mul.rn.f64 	%fd22, %fd75, %fd75;
	and.b32  	%r26, %r34, 1;
	setp.eq.b32 	%p5, %r26, 1;
	selp.f64 	%fd23, 0dBDA8FF8320FD8164, 0d3DE5DB65F9785EBA, %p5;
	ld.global.nc.v2.f64 	{%fd24, %fd25}, [%rd5];
	fma.rn.f64 	%fd26, %fd23, %fd22, %fd24;
	fma.rn.f64 	%fd27, %fd26, %fd22, %fd25;
	ld.global.nc.v2.f64 	{%fd28, %fd29}, [%rd5+16];
	fma.rn.f64 	%fd30, %fd27, %fd22, %fd28;
	fma.rn.f64 	%fd31, %fd30, %fd22, %fd29;
	ld.global.nc.v2.f64 	{%fd32, %fd33}, [%rd5+32];
	fma.rn.f64 	%fd34, %fd31, %fd22, %fd32;
	fma.rn.f64 	%fd35, %fd34, %fd22, %fd33;
	fma.rn.f64 	%fd36, %fd35, %fd75, %fd75;
	fma.rn.f64 	%fd37, %fd35, %fd22, 0d3FF0000000000000;
	selp.f64 	%fd38, %fd37, %fd36, %p5;
	and.b32  	%r27, %r34, 2;
	setp.eq.s32 	%p6, %r27, 0;
	mov.f64 	%fd39, 0d0000000000000000;
	sub.f64 	%fd40, %fd39, %fd38;
	selp.f64 	%fd8, %fd38, %fd40, %p6;
	@%p4 bra 	$L__BB55_8;
	mov.f64 	%fd46, 0d0000000000000000;
	mul.rn.f64 	%fd76, %fd1, %fd46;
	mov.b32 	%r35, 0;
	bra.uni 	$L__BB55_10;
$L__BB55_8:
	mul.f64 	%fd41, %fd1, 0d3FE45F306DC9C883;
	cvt.rni.s32.f64 	%r35, %fd41;
	cvt.rn.f64.s32 	%fd42, %r35;
	fma.rn.f64 	%fd43, %fd42, 0dBFF921FB54442D18, %fd1;
	fma.rn.f64 	%fd44, %fd42, 0dBC91A62633145C00, %fd43;
	fma.rn.f64 	%fd76, %fd42, 0dB97B839A252049C0, %fd44;
	setp.ltu.f64 	%p7, %fd2, 0d41E0000000000000;
	@%p7 bra 	$L__BB55_10;
	{ // callseq 5, 0
	.param .b64 param0;
	st.param.f64 	[param0], %fd1;
	.param .align 16 .b8 retval0[16];
	call.uni (retval0), 
	__internal_trig_reduction_slowpathd, 
	(
	param0
	);
	ld.param.f64 	%fd76, [retval0];
	ld.param.b32 	%r35, [retval0+8];
	} // callseq 5
$L__BB55_10:
	shl.b32 	%r30, %r35, 6;
	cvt.u64.u32 	%rd6, %r30;
	and.b64  	%rd7, %rd6, 64;
	add.s64 	%rd9, %rd4, %rd7;
	mul.rn.f64 	%fd47, %fd76, %fd76;
	and.b32  	%r31, %r35, 1;
	setp.eq.b32 	%p8, %r31, 1;
	selp.f64 	%fd48, 0dBDA8FF8320FD8164, 0d3DE5DB65F9785EBA, %p8;
	ld.global.nc.v2.f64 	{%fd49, %fd50}, [%rd9];
	fma.rn.f64 	%fd51, %fd48, %fd47, %fd49;
	fma.rn.f64 	%fd52, %fd51, %fd47, %fd50;
	ld.global.nc.v2.f64 	{%fd53, %fd54}, [%rd9+16];
	fma.rn.f64 	%fd55, %fd52, %fd47, %fd53;
	fma.rn.f64 	%fd56, %fd55, %fd47, %fd54;
	ld.global.nc.v2.f64 	{%fd57, %fd58}, [%rd9+32];
	fma.rn.f64 	%fd59, %fd56, %fd47, %fd57;
	fma.rn.f64 	%fd60, %fd59, %fd47, %fd58;
	fma.rn.f64 	%fd61, %fd60, %fd76, %fd76;
	fma.rn.f64 	%fd62, %fd60, %fd47, 0d3FF0000000000000;
	selp.f64 	%fd63, %fd62, %fd61, %p8;
	and.b32  	%r32, %r35, 2;
	setp.eq.s32 	%p9, %r32, 0;
	mov.f64 	%fd64, 0d0000000000000000;
	sub.f64 	%fd65, %fd64, %fd63;
	selp.f64 	%fd66, %fd63, %fd65, %p9;
	cvta.to.global.u64 	%rd10, %rd1;
	mul.wide.s32 	%rd11, %r2, 8;
	add.s64 	%rd12, %rd10, %rd11;
	ld.global.v2.f32 	{%f1, %f2}, [%rd12];
	mul.wide.s32 	%rd13, %r11, 8;
	add.s64 	%rd14, %rd12, %rd13;
	ld.global.v2.f32 	{%f3, %f4}, [%rd14];
	cvt.f64.f32 	%fd67, %f3;
	mul.f64 	%fd68, %fd8, %fd67;
	cvt.f64.f32 	%fd69, %f4;
	mul.f64 	%fd70, %fd66, %fd69;
	sub.f64 	%fd71, %fd68, %fd70;
	cvt.rn.f32.f64 	%f5, %fd71;
	mul.f64 	%fd72, %fd66, %fd67;
	fma.rn.f64 	%fd73, %fd8, %fd69, %fd72;
	cvt.rn.f32.f64 	%f6, %fd73;
	add.f32 	%f7, %f1, %f5;
	add.f32 	%f8, %f2, %f6;
	st.global.v2.f32 	[%rd12], {%f7, %f8};
	sub.f32 	%f9, %f1, %f5;
	sub.f32 	%f10, %f2, %f6;
	st.global.v2.f32 	[%rd14], {%f9, %f10};
$L__BB55_11:
	ret;

}
	// .globl	fft1d_staged_f64
.visible .entry fft1d_staged_f64(
	.param .u64 .ptr .align 1 fft1d_staged_f64_param_0,
	.param .u32 fft1d_staged_f64_param_1,
	.param .u32 fft1d_staged_f64_param_2
)
{
	.reg .pred 	%p<10>;
	.reg .b32 	%r<36>;
	.reg .b64 	%rd<15>;
	.reg .b64 	%fd<83>;

	ld.param.u64 	%rd1, [fft1d_staged_f64_param_0];
	ld.param.u32 	%r12, [fft1d_staged_f64_param_1];
	ld.param.u32 	%r11, [fft1d_staged_f64_param_2];
	mov.u32 	%r13, %ctaid.x;
	mov.u32 	%r14, %ntid.x;
	mov.u32 	%r15, %tid.x;
	mad.lo.s32 	%r1, %r13, %r14, %r15;
	shr.u32 	%r16, %r12, 31;
	add.s32 	%r17, %r12, %r16;
	shr.s32 	%r18, %r17, 1;
	setp.ge.s32 	%p1, %r1, %r18;
	@%p1 bra 	$L__BB56_11;
	div.s32 	%r19, %r1, %r11;
	mul.lo.s32 	%r20, %r11, %r19;
	sub.s32 	%r21, %r1, %r20;
	shl.b32 	%r22, %r20, 1;
	add.s32 	%r2, %r22, %r21;
	cvt.rn.f64.s32 	%fd13, %r21;
	mul.f64 	%fd14, %fd13, 0dC00921FB54442D18;
	cvt.rn.f64.s32 	%fd15, %r11;
	div.rn.f64 	%fd1, %fd14, %fd15;
	abs.f64 	%fd2, %fd1;
	setp.neu.f64 	%p2, %fd2, 0d7FF0000000000000;
	@%p2 bra 	$L__BB56_3;
	mov.f64 	%fd21, 0d0000000000000000;
	mul.rn.f64 	%fd81, %fd1, %fd21;
	mov.b32 	%r34, 1;
	bra.uni 	$L__BB56_6;
$L__BB56_3:
	mul.f64 	%fd16, %fd1, 0d3FE45F306DC9C883;
	cvt.rni.s32.f64 	%r33, %fd16;
	cvt.rn.f64.s32 	%fd17, %r33;
	fma.rn.f64 	%fd18, %fd17, 0dBFF921FB54442D18, %fd1;
	fma.rn.f64 	%fd19, %fd17, 0dBC91A62633145C00, %fd18;
	fma.rn.f64 	%fd81, %fd17, 0dB97B839A252049C0, %fd19;
	setp.ltu.f64 	%p3, %fd2, 0d41E0000000000000;
	@%p3 bra 	$L__BB56_5;
	{ // callseq 6, 0
	.param .b64 param0;
	st.param.f64 	[param0], %fd1;
	.param .align 16 .b8 retval0[16];
	call.uni (retval0), 
	__internal_trig_reduction_slowpathd, 
	(
	param0
	);
	ld.param.f64 	%fd81, [retval0];
	ld.param.b32 	%r33, [retval0+8];
	} // callseq 6
$L__BB56_5:
	add.s32 	%r34, %r33, 1;
$L__BB56_6:
	setp.neu.f64 	%p4, %fd2, 0d7FF0000000000000;
	shl.b32 	%r25, %r34, 6;
	cvt.u64.u32 	%rd2, %r25;
	and.b64  	%rd3, %rd2, 64;
	mov.u64 	%rd4, __cudart_sin_cos_coeffs;
	add.s64 	%rd5, %rd4, %rd3;
	mul.rn.f64 	%fd22, %fd81, %fd81;
	and.b32  	%r26, %r34, 1;
	setp.eq.b32 	%p5, %r26, 1;
	selp.f64 	%fd23, 0dBDA8FF8320FD8164, 0d3DE5DB65F9785EBA, %p5;
	ld.global.nc.v2.f64 	{%fd24, %fd25}, [%rd5];
	fma.rn.f64 	%fd26, %fd23, %fd22, %fd24;
	fma.rn.f64 	%fd27, %fd26, %fd22, %fd25;
	ld.global.nc.v2.f64 	{%fd28, %fd29}, [%rd5+16];
	fma.rn.f64 	%fd30, %fd27, %fd22, %fd28;
	fma.rn.f64 	%fd31, %fd30, %fd22, %fd29;
	ld.global.nc.v2.f64 	{%fd32, %fd33}, [%rd5+32];
	fma.rn.f64 	%fd34, %fd31, %fd22, %fd32;
	fma.rn.f64 	%fd35, %fd34, %fd22, %fd33;
	fma.rn.f64 	%fd36, %fd35, %fd81, %fd81;
	fma.rn.f64 	%fd37, %fd35, %fd22, 0d3FF0000000000000;
	selp.f64 	%fd38, %fd37, %fd36, %p5;
	and.b32  	%r27, %r34, 2;
	setp.eq.s32 	%p6, %r27, 0;
	mov.f64 	%fd39, 0d0000000000000000;
	sub.f64 	%fd40, %fd39, %fd38;
	selp.f64 	%fd8, %fd38, %fd40, %p6;
	@%p4 bra 	$L__BB56_8;
	mov.f64 	%fd46, 0d0000000000000000;
	mul.rn.f64 	%fd82, %fd1, %fd46;
	mov.b32 	%r35, 0;
	bra.uni 	$L__BB56_10;
$L__BB56_8:
	mul.f64 	%fd41, %fd1, 0d3FE45F306DC9C883;
	cvt.rni.s32.f64 	%r35, %fd41;
	cvt.rn.f64.s32 	%fd42, %r35;
	fma.rn.f64 	%fd43, %fd42, 0dBFF921FB54442D18, %fd1;
	fma.rn.f64 	%fd44, %fd42, 0dBC91A62633145C00, %fd43;
	fma.rn.f64 	%fd82, %fd42, 0dB97B839A252049C0, %fd44;
	setp.ltu.f64 	%p7, %fd2, 0d41E0000000000000;
	@%p7 bra 	$L__BB56_10;
	{ // callseq 7, 0
	.param .b64 param0;
	st.param.f64 	[param0], %fd1;
	.param .align 16 .b8 retval0[16];
	call.uni (retval0), 
	__internal_trig_reduction_slowpathd, 
	(
	param0
	);
	ld.param.f64 	%fd82, [retval0];
	ld.param.b32 	%r35, [retval0+8];
	} // callseq 7
$L__BB56_10:
	shl.b32 	%r30, %r35, 6;
	cvt.u64.u32 	%rd6, %r30;
	and.b64  	%rd7, %rd6, 64;
	add.s64 	%rd9, %rd4, %rd7;
	mul.rn.f64 	%fd47, %fd82, %fd82;
	and.b32  	%r31, %r35, 1;
	setp.eq.b32 	%p8, %r31, 1;
	selp.f64 	%fd48, 0dBDA8FF8320FD8164, 0d3DE5DB65F9785EBA, %p8;
	ld.global.nc.v2.f64 	{%fd49, %fd50}, [%rd9];
	fma.rn.f64 	%fd51, %fd48, %fd47, %fd49;
	fma.rn.f64 	%fd52, %fd51, %fd47, %fd50;
	ld.global.nc.v2.f64 	{%fd53, %fd54}, [%rd9+16];
	fma.rn.f64 	%fd55, %fd52, %fd47, %fd53;
	fma.rn.f64 	%fd56, %fd55, %fd47, %fd54;
	ld.global.nc.v2.f64 	{%fd57, %fd58}, [%rd9+32];
	fma.rn.f64 	%fd59, %fd56, %fd47, %fd57;
	fma.rn.f64 	%fd60, %fd59, %fd47, %fd58;
	fma.rn.f64 	%fd61, %fd60, %fd82, %fd82;
	fma.rn.f64 	%fd62, %fd60, %fd47, 0d3FF0000000000000;
	selp.f64 	%fd63, %fd62, %fd61, %p8;
	and.b32  	%r32, %r35, 2;
	setp.eq.s32 	%p9, %r32, 0;
	mov.f64 	%fd64, 0d0000000000000000;
	sub.f64 	%fd65, %fd64, %fd63;
	selp.f64 	%fd66, %fd63, %fd65, %p9;
	cvta.to.global.u64 	%rd10, %rd1;
	mul.wide.s32 	%rd11, %r2, 16;
	add.s64 	%rd12, %rd10, %rd11;
	ld.global.v2.f64 	{%fd67, %fd68}, [%rd12];
	mul.wide.s32 	%rd13, %r11, 16;
	add.s64 	%rd14, %rd12, %rd13;
	ld.global.v2.f64 	{%fd69, %fd70}, [%rd14];
	mul.f64 	%fd71, %fd8, %fd69;
	mul.f64 	%fd72, %fd70, %fd66;
	sub.f64 	%fd73, %fd71, %fd72;
	mul.f64 	%fd74, %fd69, %fd66;
	fma.rn.f64 	%fd75, %fd8, %fd70, %fd74;
	add.f64 	%fd76, %fd67, %fd73;
	add.f64 	%fd77, %fd68, %fd75;
	st.global.v2.f64 	[%rd12], {%fd76, %fd77};
	sub.f64 	%fd78, %fd67, %fd73;
	sub.f64 	%fd79, %fd68, %fd75;
	st.global.v2.f64 	[%rd14], {%fd78, %fd79};
$L__BB56_11:
	ret;

}
	// .globl	smithwaterman_basic_kernel
.visible .entry smithwaterman_basic_kernel(
	.param .u64 .ptr .align 1 smithwaterman_basic_kernel_param_0,
	.param .u64 .ptr .align 1 smithwaterman_basic_kernel_param_1,
	.param .u64 .ptr .align 1 smithwaterman_basic_kernel_param_2,
	.param .u32 smithwaterman_basic_kernel_param_3,
	.param .u32 smithwaterman_basic_kernel_param_4,
	.param .u32 smithwaterman_basic_kernel_param_5,
	.param .u32 smithwaterman_basic_kernel_param_6,
	.param .u32 smithwaterman_basic_kernel_param_7
)
{
	.local .align 4 .b8 	__local_depot57[2056];
	.reg .b64 	%SP;
	.reg .b64 	%SPL;
	.reg .pred 	%p<30>;
	.reg .b16 	%rs<16>;
	.reg .b32 	%r<159>;
	.reg .b64 	%rd<51>;

	mov.u64 	%SPL, __local_depot57;
	ld.param.u64 	%rd20, [smithwaterman_basic_kernel_param_0];
	ld.param.u64 	%rd22, [smithwaterman_basic_kernel_param_1];
	ld.param.u32 	%r52, [smithwaterman_basic_kernel_param_3];
	ld.param.u32 	%r48, [smithwaterman_basic_kernel_param_4];
	ld.param.u32 	%r49, [smithwaterman_basic_kernel_param_5];
	ld.param.u32 	%r50, [smithwaterman_basic_kernel_param_6];
	ld.param.u32 	%r51, [smithwaterman_basic_kernel_param_7];
	cvta.to.global.u64 	%rd1, %rd22;
	add.u64 	%rd2, %SPL, 0;
	add.u64 	%rd3, %SPL, 1028;
	mov.u32 	%r53, %ctaid.x;
	mov.u32 	%r54, %ntid.x;
	mov.u32 	%r55, %tid.x;
	mad.lo.s32 	%r1, %r53, %r54, %r55;
	setp.ge.s32 	%p1, %r1, %r52;
	@%p1 bra 	$L__BB57_33;
	min.s32 	%r2, %r48, 256;
	mul.wide.s32 	%rd4, %r2, %r1;
	setp.lt.s32 	%p2, %r48, 0;
	@%p2 bra 	$L__BB57_14;
	add.s32 	%r3, %r2, 1;
	and.b32  	%r4, %r3, 15;
	setp.lt.u32 	%p3, %r48, 15;
	mov.b32 	%r141, 0;
	@%p3 bra 	$L__BB57_5;
	and.b32  	%r141, %r3, 1008;
	mov.b32 	%r146, 0;
$L__BB57_4:
	.pragma "nounroll";
	mul.wide.u32 	%rd25, %r146, 4;
	add.s64 	%rd26, %rd2, %rd25;
	mov.b32 	%r58, 0;
	st.local.u32 	[%rd26], %r58;
	st.local.u32 	[%rd26+4], %r58;
	st.local.u32 	[%rd26+8], %r58;
	st.local.u32 	[%rd26+12], %r58;
	st.local.u32 	[%rd26+16], %r58;
	st.local.u32 	[%rd26+20], %r58;
	st.local.u32 	[%rd26+24], %r58;
	st.local.u32 	[%rd26+28], %r58;
	st.local.u32 	[%rd26+32], %r58;
	st.local.u32 	[%rd26+36], %r58;
	st.local.u32 	[%rd26+40], %r58;
	st.local.u32 	[%rd26+44], %r58;
	st.local.u32 	[%rd26+48], %r58;
	st.local.u32 	[%rd26+52], %r58;
	st.local.u32 	[%rd26+56], %r58;
	st.local.u32 	[%rd26+60], %r58;
	add.s32 	%r146, %r146, 16;
	setp.eq.s32 	%p4, %r146, %r141;
	@%p4 bra 	$L__BB57_5;
	bra.uni 	$L__BB57_4;
$L__BB57_5:
	setp.eq.s32 	%p5, %r4, 0;
	@%p5 bra 	$L__BB57_14;
	and.b32  	%r7, %r3, 7;
	setp.lt.u32 	%p6, %r4, 8;
	@%p6 bra 	$L__BB57_8;
	mul.wide.u32 	%rd27, %r141, 4;
	add.s64 	%rd28, %rd2, %rd27;
	mov.b32 	%r59, 0;
	st.local.u32 	[%rd28], %r59;
	st.local.u32 	[%rd28+4], %r59;
	st.local.u32 	[%rd28+8], %r59;
	st.local.u32 	[%rd28+12], %r59;
	st.local.u32 	[%rd28+16], %r59;
	st.local.u32 	[%rd28+20], %r59;
	st.local.u32 	[%rd28+24], %r59;
	st.local.u32 	[%rd28+28], %r59;
	add.s32 	%r141, %r141, 8;
$L__BB57_8:
	setp.eq.s32 	%p7, %r7, 0;
	@%p7 bra 	$L__BB57_14;
	and.b32  	%r10, %r3, 3;
	setp.lt.u32 	%p8, %r7, 4;
	@%p8 bra 	$L__BB57_11;
	mul.wide.u32 	%rd29, %r141, 4;
	add.s64 	%rd30, %rd2, %rd29;
	mov.b32 	%r60, 0;
	st.local.u32 	[%rd30], %r60;
	st.local.u32 	[%rd30+4], %r60;
	st.local.u32 	[%rd30+8], %r60;
	st.local.u32 	[%rd30+12], %r60;
	add.s32 	%r141, %r141, 4;
$L__BB57_11:
	setp.eq.s32 	%p9, %r10, 0;
	@%p9 bra 	$L__BB57_14;
	mov.b32 	%r145, 0;
$L__BB57_13:
	.pragma "nounroll";
	mul.wide.u32 	%rd31, %r141, 4;
	add.s64 	%rd32, %rd2, %rd31;
	mov.b32 	%r62, 0;
	st.local.u32 	[%rd32], %r62;
	add.s32 	%r141, %r141, 1;
	add.s32 	%r145, %r145, 1;
	setp.ne.s32 	%p10, %r145, %r10;
	@%p10 bra 	$L__BB57_13;
$L__BB57_14:
	setp.lt.s32 	%p11, %r48, 1;
	mov.b32 	%r155, 0;
	@%p11 bra 	$L__BB57_32;
	add.s32 	%r66, %r2, 1;
	and.b32  	%r17, %r2, 3;
	and.b32  	%r18, %r66, 3;
	cvta.to.global.u64 	%rd5, %rd20;
	mov.b32 	%r155, 0;
	mov.b32 	%r147, 1;
	cvt.u16.u32 	%rs2, %r2;
	shr.u16 	%rs3, %rs2, 2;
	and.b16  	%rs4, %rs3, 127;
$L__BB57_16:
	mov.u32 	%r21, %r147;
	setp.lt.u32 	%p12, %r48, 4;
	mov.b32 	%r69, 0;
	st.local.u32 	[%rd3], %r69;
	cvt.u64.u32 	%rd33, %r21;
	add.s64 	%rd34, %rd4, %rd33;
	add.s64 	%rd35, %rd5, %rd34;
	ld.global.u8 	%rs1, [%rd35+-1];
	mov.b32 	%r153, 1;
	@%p12 bra 	$L__BB57_20;
	mul.wide.u16 	%r71, %rs4, 4;
	neg.s32 	%r150, %r71;
	add.s64 	%rd36, %rd4, %rd1;
	add.s64 	%rd48, %rd36, 3;
	add.s64 	%rd50, %rd3, 8;
	add.s64 	%rd49, %rd2, 8;
	mov.b32 	%r149, 0;
$L__BB57_18:
	ld.local.u32 	%r72, [%rd49+-8];
	ld.global.u8 	%rs5, [%rd48+-3];
	setp.eq.s16 	%p13, %rs1, %rs5;
	selp.b32 	%r73, %r49, %r50, %p13;
	add.s32 	%r74, %r73, %r72;
	ld.local.u32 	%r75, [%rd49+-4];
	add.s32 	%r76, %r75, %r51;
	ld.local.u32 	%r77, [%rd50+-8];
	add.s32 	%r78, %r77, %r51;
	max.s32 	%r79, %r76, %r74;
	max.s32 	%r80, %r78, %r79;
	max.s32 	%r81, %r80, 0;
	st.local.u32 	[%rd50+-4], %r81;
	max.u32 	%r82, %r81, %r155;
	ld.global.u8 	%rs7, [%rd48+-2];
	setp.eq.s16 	%p14, %rs1, %rs7;
	selp.b32 	%r83, %r49, %r50, %p14;
	add.s32 	%r84, %r83, %r75;
	ld.local.u32 	%r85, [%rd49];
	add.s32 	%r86, %r85, %r51;
	add.s32 	%r87, %r81, %r51;
	max.s32 	%r88, %r86, %r84;
	max.s32 	%r89, %r87, %r88;
	max.s32 	%r90, %r89, 0;
	st.local.u32 	[%rd50], %r90;
	max.u32 	%r91, %r90, %r82;
	ld.global.u8 	%rs8, [%rd48+-1];
	setp.eq.s16 	%p15, %rs1, %rs8;
	selp.b32 	%r92, %r49, %r50, %p15;
	add.s32 	%r93, %r92, %r85;
	ld.local.u32 	%r94, [%rd49+4];
	add.s32 	%r95, %r94, %r51;
	add.s32 	%r96, %r90, %r51;
	max.s32 	%r97, %r95, %r93;
	max.s32 	%r98, %r96, %r97;
	max.s32 	%r99, %r98, 0;
	st.local.u32 	[%rd50+4], %r99;
	max.u32 	%r100, %r99, %r91;
	ld.global.u8 	%rs9, [%rd48];
	setp.eq.s16 	%p16, %rs1, %rs9;
	selp.b32 	%r101, %r49, %r50, %p16;
	add.s32 	%r102, %r101, %r94;
	ld.local.u32 	%r103, [%rd49+8];
	add.s32 	%r104, %r103, %r51;
	add.s32 	%r105, %r99, %r51;
	max.s32 	%r106, %r104, %r102;
	max.s32 	%r107, %r105, %r106;
	max.s32 	%r108, %r107, 0;
	st.local.u32 	[%rd50+8], %r108;
	max.u32 	%r155, %r108, %r100;
	add.s32 	%r150, %r150, 4;
	add.s32 	%r149, %r149, 4;
	add.s64 	%rd50, %rd50, 16;
	add.s64 	%rd49, %rd49, 16;
	add.s64 	%rd48, %rd48, 4;
	setp.ne.s32 	%p17, %r150, 0;
	@%p17 bra 	$L__BB57_18;
	add.s32 	%r153, %r149, 1;
$L__BB57_20:
	setp.eq.s32 	%p18, %r17, 0;
	@%p18 bra 	$L__BB57_24;
	setp.eq.s32 	%p19, %r17, 1;
	cvt.s64.s32 	%rd37, %r153;
	mul.wide.s32 	%rd38, %r153, 4;
	add.s64 	%rd15, %rd2, %rd38;
	ld.local.u32 	%r109, [%rd15+-4];
	add.s64 	%rd39, %rd4, %rd37;
	add.s64 	%rd16, %rd1, %rd39;
	ld.global.u8 	%rs10, [%rd16+-1];
	setp.eq.s16 	%p20, %rs1, %rs10;
	selp.b32 	%r110, %r49, %r50, %p20;
	add.s32 	%r111, %r110, %r109;
	ld.local.u32 	%r34, [%rd15];
	add.s32 	%r112, %r34, %r51;
	add.s64 	%rd17, %rd3, %rd38;
	ld.local.u32 	%r113, [%rd17+-4];
	add.s32 	%r114, %r113, %r51;
	max.s32 	%r115, %r112, %r111;
	max.s32 	%r116, %r114, %r115;
	max.s32 	%r35, %r116, 0;
	st.local.u32 	[%rd17], %r35;
	max.u32 	%r155, %r35, %r155;
	@%p19 bra 	$L__BB57_24;
	setp.eq.s32 	%p21, %r17, 2;
	ld.global.u8 	%rs12, [%rd16];
	setp.eq.s16 	%p22, %rs1, %rs12;
	selp.b32 	%r117, %r49, %r50, %p22;
	add.s32 	%r118, %r117, %r34;
	ld.local.u32 	%r37, [%rd15+4];
	add.s32 	%r119, %r37, %r51;
	add.s32 	%r120, %r35, %r51;
	max.s32 	%r121, %r119, %r118;
	max.s32 	%r122, %r120, %r121;
	max.s32 	%r38, %r122, 0;
	st.local.u32 	[%rd17+4], %r38;
	max.u32 	%r155, %r38, %r155;
	@%p21 bra 	$L__BB57_24;
	ld.global.u8 	%rs14, [%rd16+1];
	setp.eq.s16 	%p23, %rs1, %rs14;
	selp.b32 	%r123, %r49, %r50, %p23;
	add.s32 	%r124, %r123, %r37;
	ld.local.u32 	%r125, [%rd15+8];
	add.s32 	%r126, %r125, %r51;
	add.s32 	%r127, %r38, %r51;
	max.s32 	%r128, %r126, %r124;
	max.s32 	%r129, %r127, %r128;
	max.s32 	%r130, %r129, 0;
	st.local.u32 	[%rd17+8], %r130;
	max.u32 	%r155, %r130, %r155;
$L__BB57_24:
	setp.lt.u32 	%p24, %r48, 3;
	mov.b32 	%r157, 0;
	@%p24 bra 	$L__BB57_27;
	mov.b32 	%r156, 0;
$L__BB57_26:
	mul.wide.u32 	%rd40, %r156, 4;
	add.s64 	%rd41, %rd3, %rd40;
	ld.local.u32 	%r133, [%rd41];
	add.s64 	%rd42, %rd2, %rd40;
	st.local.u32 	[%rd42], %r133;
	ld.local.u32 	%r134, [%rd41+4];
	st.local.u32 	[%rd42+4], %r134;
	ld.local.u32 	%r135, [%rd41+8];
	st.local.u32 	[%rd42+8], %r135;
	ld.local.u32 	%r136, [%rd41+12];
	st.local.u32 	[%rd42+12], %r136;
	add.s32 	%r156, %r156, 4;
	add.s32 	%r137, %r2, 1;
	and.b32  	%r157, %r137, 1020;
	setp.ne.s32 	%p25, %r156, %r157;
	@%p25 bra 	$L__BB57_26;
$L__BB57_27:
	setp.eq.s32 	%p26, %r18, 0;
	@%p26 bra 	$L__BB57_31;
	setp.eq.s32 	%p27, %r18, 1;
	mul.wide.u32 	%rd43, %r157, 4;
	add.s64 	%rd18, %rd3, %rd43;
	ld.local.u32 	%r138, [%rd18];
	add.s64 	%rd19, %rd2, %rd43;
	st.local.u32 	[%rd19], %r138;
	@%p27 bra 	$L__BB57_31;
	setp.eq.s32 	%p28, %r18, 2;
	ld.local.u32 	%r139, [%rd18+4];
	st.local.u32 	[%rd19+4], %r139;
	@%p28 bra 	$L__BB57_31;
	ld.local.u32 	%r140, [%rd18+8];
	st.local.u32 	[%rd19+8], %r140;
$L__BB57_31:
	add.s32 	%r147, %r21, 1;
	setp.ne.s32 	%p29, %r21, %r2;
	@%p29 bra 	$L__BB57_16;
$L__BB57_32:
	ld.param.u64 	%rd47, [smithwaterman_basic_kernel_param_2];
	cvta.to.global.u64 	%rd44, %rd47;
	mul.wide.s32 	%rd45, %r1, 4;
	add.s64 	%rd46, %rd44, %rd45;
	st.global.u32 	[%rd46], %r155;
$L__BB57_33:
	ret;

}
	// .globl	wfa_editdistance_kernel
.visible .entry wfa_editdistance_kernel(
	.param .u64 .ptr .align 1 wfa_editdistance_kernel_param_0,
	.param .u64 .ptr .align 1 wfa_editdistance_kernel_param_1,
	.param .u64 .ptr .align 1 wfa_editdistance_kernel_param_2,
	.param .u32 wfa_editdistance_kernel_param_3,
	.param .u32 wfa_editdistance_kernel_param_4
)
{
	.local .align 4 .b8 	__local_depot58[4104];
	.reg .b64 	%SP;
	.reg .b64 	%SPL;
	.reg .pred 	%p<24>;
	.reg .b16 	%rs<18>;
	.reg .b32 	%r<131>;
	.reg .b64 	%rd<53>;

	mov.u64 	%SPL, __local_depot58;
	ld.param.u64 	%rd15, [wfa_editdistance_kernel_param_0];
	ld.param.u64 	%rd16, [wfa_editdistance_kernel_param_1];
	ld.param.u64 	%rd17, [wfa_editdistance_kernel_param_2];
	ld.param.u32 	%r49, [wfa_editdistance_kernel_param_3];
	ld.param.u32 	%r48, [wfa_editdistance_kernel_param_4];
	cvta.to.global.u64 	%rd1, %rd17;
	add.u64 	%rd2, %SPL, 0;
	add.u64 	%rd3, %SPL, 2052;
	mov.u32 	%r50, %ctaid.x;
	mov.u32 	%r51, %ntid.x;
	mov.u32 	%r52, %tid.x;
	mad.lo.s32 	%r1, %r50, %r51, %r52;
	setp.ge.s32 	%p1, %r1, %r49;
	@%p1 bra 	$L__BB58_35;
	cvta.to.global.u64 	%rd4, %rd15;
	cvta.to.global.u64 	%rd5, %rd16;
	min.s32 	%r2, %r48, 256;
	mov.b32 	%r111, 0;
$L__BB58_2:
	mul.wide.u32 	%rd20, %r111, 4;
	add.s64 	%rd8, %rd2, %rd20;
	mov.b32 	%r54, -1000000;
	st.local.u32 	[%rd8], %r54;
	add.s64 	%rd9, %rd3, %rd20;
	st.local.u32 	[%rd9], %r54;
	setp.eq.s32 	%p2, %r111, 512;
	@%p2 bra 	$L__BB58_3;
	bra.uni 	$L__BB58_36;
$L__BB58_3:
	setp.lt.s32 	%p3, %r48, 1;
	@%p3 bra 	$L__BB58_7;
	mul.wide.s32 	%rd21, %r2, %r1;
	add.s64 	%rd6, %rd4, %rd21;
	add.s64 	%rd7, %rd5, %rd21;
	mov.b32 	%r112, 0;
$L__BB58_5:
	cvt.u64.u32 	%rd22, %r112;
	add.s64 	%rd23, %rd6, %rd22;
	ld.global.u8 	%rs5, [%rd23];
	add.s64 	%rd24, %rd7, %rd22;
	ld.global.u8 	%rs6, [%rd24];
	setp.ne.s16 	%p4, %rs5, %rs6;
	@%p4 bra 	$L__BB58_8;
	add.s32 	%r112, %r112, 1;
	setp.ne.s32 	%p23, %r112, %r2;
	@%p23 bra 	$L__BB58_5;
$L__BB58_7:
	mul.wide.s32 	%rd50, %r1, 4;
	add.s64 	%rd51, %rd1, %rd50;
	mov.b32 	%r110, 0;
	st.global.u32 	[%rd51], %r110;
	bra.uni 	$L__BB58_35;
$L__BB58_8:
	st.local.u32 	[%rd2+1024], %r112;
	mov.b32 	%r114, 1;
	mov.b32 	%r113, 2;
	mov.b32 	%r115, 0;
	mov.b16 	%rs16, 0;
	mov.u16 	%rs17, %rs16;
$L__BB58_9:
	mov.u32 	%r7, %r115;
	mov.u32 	%r115, %r114;
	mov.u32 	%r8, %r113;
	mov.u16 	%rs1, %rs16;
	add.s16 	%rs17, %rs17, 1;
	shl.b32 	%r10, %r7, 1;
	neg.s32 	%r128, %r115;
	mov.u32 	%r116, %r115;
	mov.u32 	%r117, %r128;
$L__BB58_10:
	add.s32 	%r17, %r117, 256;
	setp.lt.s32 	%p5, %r117, -255;
	mov.b32 	%r119, -1000000;
	@%p5 bra 	$L__BB58_12;
	add.s32 	%r61, %r117, 255;
	mul.wide.u32 	%rd25, %r61, 4;
	add.s64 	%rd26, %rd2, %rd25;
	ld.local.u32 	%r62, [%rd26];
	max.s32 	%r63, %r62, -1000001;
	add.s32 	%r119, %r63, 1;
$L__BB58_12:
	setp.gt.u32 	%p6, %r17, 512;
	@%p6 bra 	$L__BB58_14;
	mul.wide.u32 	%rd27, %r17, 4;
	add.s64 	%rd28, %rd2, %rd27;
	ld.local.u32 	%r64, [%rd28];
	add.s32 	%r65, %r64, 1;
	max.s32 	%r119, %r65, %r119;
$L__BB58_14:
	setp.gt.s32 	%p7, %r117, 255;
	@%p7 bra 	$L__BB58_16;
	mul.wide.s32 	%rd29, %r117, 4;
	add.s64 	%rd30, %rd2, %rd29;
	ld.local.u32 	%r66, [%rd30+1028];
	max.s32 	%r119, %r66, %r119;
$L__BB58_16:
	max.s32 	%r125, %r119, 0;
	sub.s32 	%r123, %r125, %r117;
	setp.ge.s32 	%p8, %r119, %r2;
	setp.ge.u32 	%p9, %r123, %r2;
	or.pred  	%p10, %p8, %p9;
	mov.u32 	%r126, %r123;
	@%p10 bra 	$L__BB58_33;
	add.s32 	%r26, %r125, %r116;
	add.s32 	%r122, %r125, 1;
	cvt.u64.u32 	%rd31, %r125;
	add.s64 	%rd52, %rd6, %rd31;
	mov.u32 	%r126, %r26;
	mov.u32 	%r124, %r125;
$L__BB58_18:
	mov.u32 	%r125, %r122;
	ld.global.u8 	%rs9, [%rd52];
	cvt.u64.u32 	%rd32, %r123;
	add.s64 	%rd33, %rd7, %rd32;
	ld.global.u8 	%rs10, [%rd33];
	setp.ne.s16 	%p11, %rs9, %rs10;
	@%p11 bra 	$L__BB58_32;
	setp.gt.s32 	%p12, %r26, -2;
	add.s32 	%r124, %r124, 1;
	add.s32 	%r123, %r124, %r116;
	add.s32 	%r126, %r126, 1;
	max.s32 	%r67, %r126, %r125;
	setp.lt.s32 	%p13, %r67, %r2;
	and.pred  	%p14, %p13, %p12;
	add.s32 	%r122, %r125, 1;
	add.s64 	%rd52, %rd52, 1;
	@%p14 bra 	$L__BB58_18;
	bra.uni 	$L__BB58_33;
$L__BB58_20:
	add.s32 	%r117, %r117, 1;
	add.s32 	%r116, %r116, -1;
	setp.ne.s32 	%p16, %r117, %r8;
	@%p16 bra 	$L__BB58_10;
	add.s32 	%r69, %r10, 2;
	setp.lt.u32 	%p17, %r69, 15;
	@%p17 bra 	$L__BB58_24;
	add.s32 	%r70, %r10, 3;
	and.b32  	%r14, %r70, -16;
$L__BB58_23:
	.pragma "nounroll";
	mul.wide.s32 	%rd36, %r128, 4;
	add.s64 	%rd37, %rd3, %rd36;
	ld.local.u32 	%r71, [%rd37+1024];
	add.s64 	%rd38, %rd2, %rd36;
	st.local.u32 	[%rd38+1024], %r71;
	mov.b32 	%r72, -1000000;
	st.local.u32 	[%rd37+1024], %r72;
	ld.local.u32 	%r73, [%rd37+1028];
	st.local.u32 	[%rd38+1028], %r73;
	st.local.u32 	[%rd37+1028], %r72;
	ld.local.u32 	%r74, [%rd37+1032];
	st.local.u32 	[%rd38+1032], %r74;
	st.local.u32 	[%rd37+1032], %r72;
	ld.local.u32 	%r75, [%rd37+1036];
	st.local.u32 	[%rd38+1036], %r75;
	st.local.u32 	[%rd37+1036], %r72;
	ld.local.u32 	%r76, [%rd37+1040];
	st.local.u32 	[%rd38+1040], %r76;
	st.local.u32 	[%rd37+1040], %r72;
	ld.local.u32 	%r77, [%rd37+1044];
	st.local.u32 	[%rd38+1044], %r77;
	st.local.u32 	[%rd37+1044], %r72;
	ld.local.u32 	%r78, [%rd37+1048];
	st.local.u32 	[%rd38+1048], %r78;
	st.local.u32 	[%rd37+1048], %r72;
	ld.local.u32 	%r79, [%rd37+1052];
	st.local.u32 	[%rd38+1052], %r79;
	st.local.u32 	[%rd37+1052], %r72;
	ld.local.u32 	%r80, [%rd37+1056];
	st.local.u32 	[%rd38+1056], %r80;
	st.local.u32 	[%rd37+1056], %r72;
	ld.local.u32 	%r81, [%rd37+1060];
	st.local.u32 	[%rd38+1060], %r81;
	st.local.u32 	[%rd37+1060], %r72;
	ld.local.u32 	%r82, [%rd37+1064];
	st.local.u32 	[%rd38+1064], %r82;
	st.local.u32 	[%rd37+1064], %r72;
	ld.local.u32 	%r83, [%rd37+1068];
	st.local.u32 	[%rd38+1068], %r83;
	st.local.u32 	[%rd37+1068], %r72;
	ld.local.u32 	%r84, [%rd37+1072];
	st.local.u32 	[%rd38+1072], %r84;
	st.local.u32 	[%rd37+1072], %r72;
	ld.local.u32 	%r85, [%rd37+1076];
	st.local.u32 	[%rd38+1076], %r85;
	st.local.u32 	[%rd37+1076], %r72;
	ld.local.u32 	%r86, [%rd37+1080];
	st.local.u32 	[%rd38+1080], %r86;
	st.local.u32 	[%rd37+1080], %r72;
	ld.local.u32 	%r87, [%rd37+1084];
	st.local.u32 	[%rd38+1084], %r87;
	st.local.u32 	[%rd37+1084], %r72;
	add.s32 	%r128, %r128, 16;
	add.s32 	%r88, %r128, %r115;
	setp.ne.s32 	%p18, %r88, %r14;
	@%p18 bra 	$L__BB58_23;
$L__BB58_24:
	shl.b16 	%rs11, %rs17, 1;
	and.b16  	%rs12, %rs11, 14;
	setp.lt.u16 	%p19, %rs12, 7;
	@%p19 bra 	$L__BB58_26;
	mul.wide.s32 	%rd39, %r128, 4;
	add.s64 	%rd40, %rd3, %rd39;
	ld.local.u32 	%r89, [%rd40+1024];
	add.s64 	%rd41, %rd2, %rd39;
	st.local.u32 	[%rd41+1024], %r89;
	mov.b32 	%r90, -1000000;
	st.local.u32 	[%rd40+1024], %r90;
	ld.local.u32 	%r91, [%rd40+1028];
	st.local.u32 	[%rd41+1028], %r91;
	st.local.u32 	[%rd40+1028], %r90;
	ld.local.u32 	%r92, [%rd40+1032];
	st.local.u32 	[%rd41+1032], %r92;
	st.local.u32 	[%rd40+1032], %r90;
	ld.local.u32 	%r93, [%rd40+1036];
	st.local.u32 	[%rd41+1036], %r93;
	st.local.u32 	[%rd40+1036], %r90;
	ld.local.u32 	%r94, [%rd40+1040];
	st.local.u32 	[%rd41+1040], %r94;
	st.local.u32 	[%rd40+1040], %r90;
	ld.local.u32 	%r95, [%rd40+1044];
	st.local.u32 	[%rd41+1044], %r95;
	st.local.u32 	[%rd40+1044], %r90;
	ld.local.u32 	%r96, [%rd40+1048];
	st.local.u32 	[%rd41+1048], %r96;
	st.local.u32 	[%rd40+1048], %r90;
	ld.local.u32 	%r97, [%rd40+1052];
	st.local.u32 	[%rd41+1052], %r97;
	st.local.u32 	[%rd40+1052], %r90;
	add.s32 	%r128, %r128, 8;
$L__BB58_26:
	add.s16 	%rs16, %rs1, 1;
	shl.b16 	%rs13, %rs16, 1;
	and.b16  	%rs14, %rs13, 6;
	setp.lt.u16 	%p20, %rs14, 3;
	@%p20 bra 	$L__BB58_28;
	mul.wide.s32 	%rd42, %r128, 4;
	add.s64 	%rd43, %rd3, %rd42;
	ld.local.u32 	%r98, [%rd43+1024];
	add.s64 	%rd44, %rd2, %rd42;
	st.local.u32 	[%rd44+1024], %r98;
	mov.b32 	%r99, -1000000;
	st.local.u32 	[%rd43+1024], %r99;
	ld.local.u32 	%r100, [%rd43+1028];
	st.local.u32 	[%rd44+1028], %r100;
	st.local.u32 	[%rd43+1028], %r99;
	ld.local.u32 	%r101, [%rd43+1032];
	st.local.u32 	[%rd44+1032], %r101;
	st.local.u32 	[%rd43+1032], %r99;
	ld.local.u32 	%r102, [%rd43+1036];
	st.local.u32 	[%rd44+1036], %r102;
	st.local.u32 	[%rd43+1036], %r99;
	add.s32 	%r128, %r128, 4;
$L__BB58_28:
	mul.wide.s32 	%rd45, %r128, 4;
	add.s64 	%rd13, %rd3, %rd45;
	ld.local.u32 	%r103, [%rd13+1024];
	add.s64 	%rd14, %rd2, %rd45;
	st.local.u32 	[%rd14+1024], %r103;
	mov.b32 	%r104, -1000000;
	st.local.u32 	[%rd13+1024], %r104;
	and.b16  	%rs15, %rs1, 1;
	setp.eq.b16 	%p21, %rs15, 1;
	@%p21 bra 	$L__BB58_30;
	ld.local.u32 	%r105, [%rd13+1028];
	st.local.u32 	[%rd14+1028], %r105;
	mov.b32 	%r106, -1000000;
	st.local.u32 	[%rd13+1028], %r106;
	ld.local.u32 	%r107, [%rd13+1032];
	st.local.u32 	[%rd14+1032], %r107;
	st.local.u32 	[%rd13+1032], %r106;
$L__BB58_30:
	add.s32 	%r114, %r115, 1;
	add.s32 	%r113, %r115, 2;
	shl.b32 	%r108, %r2, 1;
	or.b32  	%r109, %r108, 1;
	setp.ne.s32 	%p22, %r8, %r109;
	@%p22 bra 	$L__BB58_9;
	mul.wide.s32 	%rd46, %r1, 4;
	add.s64 	%rd47, %rd1, %rd46;
	st.global.u32 	[%rd47], %r2;
	bra.uni 	$L__BB58_35;
$L__BB58_32:
	add.s32 	%r125, %r125, -1;
	mov.u32 	%r126, %r123;
$L__BB58_33:
	mul.wide.s32 	%rd34, %r117, 4;
	add.s64 	%rd35, %rd3, %rd34;
	st.local.u32 	[%rd35+1024], %r125;
	min.s32 	%r68, %r125, %r126;
	setp.lt.s32 	%p15, %r68, %r2;
	@%p15 bra 	$L__BB58_20;
	mul.wide.s32 	%rd48, %r1, 4;
	add.s64 	%rd49, %rd1, %rd48;
	st.global.u32 	[%rd49], %r115;
$L__BB58_35:
	ret;
$L__BB58_36:
	mov.b32 	%r55, -1000000;
	st.local.u32 	[%rd8+4], %r55;
	st.local.u32 	[%rd9+4], %r55;
	st.local.u32 	[%rd8+8], %r55;
	st.local.u32 	[%rd9+8], %r55;
	st.local.u32 	[%rd8+12], %r55;
	st.local.u32 	[%rd9+12], %r55;
	add.s32 	%r111, %r111, 4;
	bra.uni 	$L__BB58_2;

}
	// .globl	smithwaterman_wavefront_kernel
.visible .entry smithwaterman_wavefront_kernel(
	.param .u64 .ptr .align 1 smithwaterman_wavefront_kernel_param_0,
	.param .u64 .ptr .align 1 smithwaterman_wavefront_kernel_param_1,
	.param .u64 .ptr .align 1 smithwaterman_wavefront_kernel_param_2,
	.param .u32 smithwaterman_wavefront_kernel_param_3,
	.param .u32 smithwaterman_wavefront_kernel_param_4,
	.param .u32 smithwaterman_wavefront_kernel_param_5,
	.param .u32 smithwaterman_wavefront_kernel_param_6,
	.param .u32 smithwaterman_wavefront_kernel_param_7
)
{
	.reg .pred 	%p<27>;
	.reg .b16 	%rs<3>;
	.reg .b32 	%r<200>;
	.reg .b64 	%rd<19>;

	ld.param.u64 	%rd5, [smithwaterman_wavefront_kernel_param_0];
	ld.param.u64 	%rd6, [smithwaterman_wavefront_kernel_param_1];
	ld.param.u32 	%r59, [smithwaterman_wavefront_kernel_param_3];
	ld.param.u32 	%r55, [smithwaterman_wavefront_kernel_param_4];
	ld.param.u32 	%r56, [smithwaterman_wavefront_kernel_param_5];
	ld.param.u32 	%r57, [smithwaterman_wavefront_kernel_param_6];
	ld.param.u32 	%r58, [smithwaterman_wavefront_kernel_param_7];
	mov.u32 	%r1, %ctaid.x;
	setp.ge.s32 	%p1, %r1, %r59;
	@%p1 bra 	$L__BB59_31;
	min.s32 	%r2, %r55, 256;
	cvt.u64.u32 	%rd1, %r1;
	add.s32 	%r3, %r2, 1;
	shl.b32 	%r60, %r2, 2;
	mov.u32 	%r61, shared;
	add.s32 	%r4, %r61, %r60;
	add.s32 	%r62, %r4, %r60;
	add.s32 	%r5, %r62, 4;
	mov.u32 	%r6, %tid.x;
	setp.gt.s32 	%p2, %r6, %r2;
	@%p2 bra 	$L__BB59_8;
	mov.u32 	%r7, %ntid.x;
	add.s32 	%r63, %r6, %r7;
	max.u32 	%r64, %r63, %r3;
	setp.le.u32 	%p3, %r63, %r2;
	selp.u32 	%r65, 1, 0, %p3;
	add.s32 	%r66, %r63, %r65;
	sub.s32 	%r67, %r64, %r66;
	div.u32 	%r68, %r67, %r7;
	add.s32 	%r8, %r68, %r65;
	and.b32  	%r69, %r8, 3;
	setp.eq.s32 	%p4, %r69, 3;
	mov.u32 	%r190, %r6;
	@%p4 bra 	$L__BB59_5;
	add.s32 	%r71, %r8, 1;
	and.b32  	%r9, %r71, 3;
	mov.b32 	%r189, 0;
	mov.u32 	%r190, %r6;
$L__BB59_4:
	.pragma "nounroll";
	shl.b32 	%r72, %r190, 2;
	add.s32 	%r74, %r61, %r72;
	mov.b32 	%r75, 0;
	st.shared.u32 	[%r74], %r75;
	add.s32 	%r76, %r4, %r72;
	st.shared.u32 	[%r76+4], %r75;
	add.s32 	%r77, %r5, %r72;
	st.shared.u32 	[%r77+4], %r75;
	add.s32 	%r190, %r190, %r7;
	add.s32 	%r189, %r189, 1;
	setp.ne.s32 	%p5, %r189, %r9;
	@%p5 bra 	$L__BB59_4;
$L__BB59_5:
	setp.lt.u32 	%p6, %r8, 3;
	@%p6 bra 	$L__BB59_8;
	shl.b32 	%r84, %r7, 2;
$L__BB59_7:
	shl.b32 	%r78, %r190, 2;
	add.s32 	%r80, %r61, %r78;
	mov.b32 	%r81, 0;
	st.shared.u32 	[%r80], %r81;
	add.s32 	%r82, %r4, %r78;
	st.shared.u32 	[%r82+4], %r81;
	add.s32 	%r83, %r5, %r78;
	st.shared.u32 	[%r83+4], %r81;
	add.s32 	%r85, %r80, %r84;
	st.shared.u32 	[%r85], %r81;
	add.s32 	%r86, %r82, %r84;
	st.shared.u32 	[%r86+4], %r81;
	add.s32 	%r87, %r83, %r84;
	st.shared.u32 	[%r87+4], %r81;
	add.s32 	%r88, %r85, %r84;
	st.shared.u32 	[%r88], %r81;
	add.s32 	%r89, %r86, %r84;
	st.shared.u32 	[%r89+4], %r81;
	add.s32 	%r90, %r87, %r84;
	st.shared.u32 	[%r90+4], %r81;
	add.s32 	%r91, %r88, %r84;
	st.shared.u32 	[%r91], %r81;
	add.s32 	%r92, %r89, %r84;
	st.shared.u32 	[%r92+4], %r81;
	add.s32 	%r93, %r90, %r84;
	st.shared.u32 	[%r93+4], %r81;
	add.s32 	%r190, %r84, %r190;
	setp.le.s32 	%p7, %r190, %r2;
	@%p7 bra 	$L__BB59_7;
$L__BB59_8:
	add.s32 	%r95, %r5, %r60;
	add.s32 	%r17, %r95, 4;
	mov.u32 	%r199, %ntid.x;
	setp.ge.u32 	%p8, %r6, %r199;
	shl.b32 	%r96, %r6, 2;
	add.s32 	%r19, %r17, %r96;
	@%p8 bra 	$L__BB59_10;
	mov.b32 	%r97, 0;
	st.shared.u32 	[%r19+4], %r97;
$L__BB59_10:
	bar.sync 	0;
	setp.lt.s32 	%p9, %r55, 1;
	mov.b32 	%r194, 0;
	@%p9 bra 	$L__BB59_25;
	cvt.s64.s32 	%rd8, %r55;
	mul.lo.s64 	%rd2, %rd8, %rd1;
	add.s32 	%r20, %r6, %r199;
	max.s32 	%r102, %r20, %r3;
	setp.le.s32 	%p10, %r20, %r2;
	selp.u32 	%r103, 1, 0, %p10;
	add.s32 	%r104, %r20, %r103;
	sub.s32 	%r105, %r102, %r104;
	div.u32 	%r106, %r105, %r199;
	add.s32 	%r21, %r106, %r103;
	and.b32  	%r22, %r21, 3;
	add.s32 	%r108, %r4, %r96;
	add.s32 	%r23, %r108, 4;
	add.s32 	%r24, %r61, %r96;
	add.s32 	%r25, %r5, %r96;
	shl.b32 	%r26, %r199, 2;
	add.s32 	%r27, %r108, %r26;
	add.s32 	%r28, %r24, %r26;
	add.s32 	%r29, %r25, %r26;
	add.s32 	%r30, %r20, %r199;
	shl.b32 	%r31, %r199, 3;
	mul.lo.s32 	%r32, %r199, 12;
	cvta.to.global.u64 	%rd3, %rd5;
	cvta.to.global.u64 	%rd4, %rd6;
	mov.b32 	%r194, 0;
	mov.b32 	%r192, 1;
$L__BB59_12:
	mov.u32 	%r33, %r192;
	bar.sync 	0;
	sub.s32 	%r110, %r33, %r2;
	max.s32 	%r35, %r110, 1;
	min.s32 	%r111, %r2, %r33;
	add.s32 	%r36, %r35, %r6;
	setp.gt.s32 	%p11, %r36, %r111;
	@%p11 bra 	$L__BB59_16;
	sub.s32 	%r37, %r33, %r36;
	setp.lt.s32 	%p12, %r37, 1;
	setp.gt.s32 	%p13, %r37, %r2;
	or.pred  	%p14, %p12, %p13;
	@%p14 bra 	$L__BB59_15;
	shl.b32 	%r115, %r35, 2;
	add.s32 	%r116, %r24, %r115;
	ld.shared.u32 	%r117, [%r116+-4];
	add.s32 	%r118, %r23, %r115;
	ld.shared.u32 	%r119, [%r118+-4];
	ld.shared.u32 	%r120, [%r118];
	cvt.s64.s32 	%rd9, %r36;
	add.s64 	%rd10, %rd2, %rd9;
	add.s64 	%rd11, %rd3, %rd10;
	ld.global.u8 	%rs1, [%rd11+-1];
	add.s32 	%r121, %r37, -1;
	cvt.u64.u32 	%rd12, %r121;
	add.s64 	%rd13, %rd2, %rd12;
	add.s64 	%rd14, %rd4, %rd13;
	ld.global.u8 	%rs2, [%rd14];
	setp.eq.s16 	%p15, %rs1, %rs2;
	selp.b32 	%r122, %r56, %r57, %p15;
	add.s32 	%r123, %r122, %r117;
	add.s32 	%r124, %r119, %r58;
	max.s32 	%r125, %r123, %r124;
	add.s32 	%r126, %r120, %r58;
	max.s32 	%r127, %r125, %r126;
	max.s32 	%r128, %r127, 0;
	add.s32 	%r129, %r25, %r115;
	st.shared.u32 	[%r129+4], %r128;
	max.s32 	%r194, %r194, %r128;
	bra.uni 	$L__BB59_16;
$L__BB59_15:
	shl.b32 	%r112, %r35, 2;
	add.s32 	%r113, %r25, %r112;
	mov.b32 	%r114, 0;
	st.shared.u32 	[%r113+4], %r114;
$L__BB59_16:
	setp.gt.s32 	%p16, %r6, %r2;
	bar.sync 	0;
	@%p16 bra 	$L__BB59_24;
	setp.eq.s32 	%p17, %r22, 3;
	mov.u32 	%r195, %r6;
	@%p17 bra 	$L__BB59_21;
	setp.eq.s32 	%p18, %r22, 0;
	ld.shared.u32 	%r130, [%r23];
	st.shared.u32 	[%r24], %r130;
	ld.shared.u32 	%r131, [%r25+4];
	st.shared.u32 	[%r23], %r131;
	mov.b32 	%r132, 0;
	st.shared.u32 	[%r25+4], %r132;
	mov.u32 	%r195, %r20;
	@%p18 bra 	$L__BB59_21;
	setp.eq.s32 	%p19, %r22, 1;
	ld.shared.u32 	%r133, [%r27+4];
	st.shared.u32 	[%r28], %r133;
	ld.shared.u32 	%r134, [%r29+4];
	st.shared.u32 	[%r27+4], %r134;
	mov.b32 	%r135, 0;
	st.shared.u32 	[%r29+4], %r135;
	mov.u32 	%r195, %r30;
	@%p19 bra 	$L__BB59_21;
	add.s32 	%r195, %r30, %r199;
	add.s32 	%r136, %r27, %r26;
	ld.shared.u32 	%r137, [%r136+4];
	add.s32 	%r138, %r28, %r26;
	st.shared.u32 	[%r138], %r137;
	add.s32 	%r139, %r29, %r26;
	ld.shared.u32 	%r140, [%r139+4];
	st.shared.u32 	[%r136+4], %r140;
	mov.b32 	%r141, 0;
	st.shared.u32 	[%r139+4], %r141;
$L__BB59_21:
	setp.lt.u32 	%p20, %r21, 3;
	@%p20 bra 	$L__BB59_24;
	shl.b32 	%r42, %r195, 2;
	shl.b32 	%r143, %r2, 3;
	add.s32 	%r144, %r143, %r42;
	add.s32 	%r43, %r144, %r32;
	add.s32 	%r44, %r144, 8;
	shl.b32 	%r145, %r2, 2;
	add.s32 	%r146, %r26, %r145;
	add.s32 	%r45, %r146, %r42;
	add.s32 	%r147, %r2, %r195;
	shl.b32 	%r148, %r147, 2;
	add.s32 	%r149, %r32, %r148;
	add.s32 	%r46, %r149, 4;
	mov.u32 	%r196, shared;
	add.s32 	%r166, %r31, %r42;
$L__BB59_23:
	shl.b32 	%r150, %r2, 2;
	add.s32 	%r151, %r150, %r42;
	add.s32 	%r152, %r151, %r196;
	ld.shared.u32 	%r153, [%r152+4];
	add.s32 	%r154, %r196, %r42;
	st.shared.u32 	[%r154], %r153;
	add.s32 	%r155, %r196, %r44;
	ld.shared.u32 	%r156, [%r155];
	st.shared.u32 	[%r152+4], %r156;
	mov.b32 	%r157, 0;
	st.shared.u32 	[%r155], %r157;
	add.s32 	%r158, %r196, %r45;
	ld.shared.u32 	%r159, [%r158+4];
	add.s32 	%r160, %r26, %r42;
	add.s32 	%r161, %r196, %r160;
	st.shared.u32 	[%r161], %r159;
	shl.b32 	%r162, %r2, 3;
	add.s32 	%r163, %r160, %r162;
	add.s32 	%r164, %r196, %r163;
	ld.shared.u32 	%r165, [%r164+8];
	st.shared.u32 	[%r158+4], %r165;
	st.shared.u32 	[%r164+8], %r157;
	add.s32 	%r167, %r166, %r150;
	add.s32 	%r168, %r196, %r167;
	ld.shared.u32 	%r169, [%r168+4];
	add.s32 	%r170, %r196, %r166;
	st.shared.u32 	[%r170], %r169;
	add.s32 	%r171, %r166, %r162;
	add.s32 	%r172, %r196, %r171;
	ld.shared.u32 	%r173, [%r172+8];
	st.shared.u32 	[%r168+4], %r173;
	st.shared.u32 	[%r172+8], %r157;
	add.s32 	%r174, %r196, %r46;
	ld.shared.u32 	%r175, [%r174];
	add.s32 	%r176, %r32, %r42;
	add.s32 	%r177, %r196, %r176;
	st.shared.u32 	[%r177], %r175;
	add.s32 	%r178, %r196, %r43;
	ld.shared.u32 	%r179, [%r178+8];
	st.shared.u32 	[%r174], %r179;
	st.shared.u32 	[%r178+8], %r157;
	add.s32 	%r195, %r195, %r26;
	shl.b32 	%r180, %r199, 4;
	add.s32 	%r196, %r196, %r180;
	setp.le.s32 	%p21, %r195, %r2;
	@%p21 bra 	$L__BB59_23;
$L__BB59_24:
	bar.sync 	0;
	add.s32 	%r192, %r33, 1;
	shl.b32 	%r181, %r2, 1;
	setp.ne.s32 	%p22, %r33, %r181;
	@%p22 bra 	$L__BB59_12;
$L__BB59_25:
	st.shared.u32 	[%r19+4], %r194;
	bar.sync 	0;
	setp.lt.u32 	%p23, %r199, 2;
	@%p23 bra 	$L__BB59_29;
$L__BB59_26:
	shr.u32 	%r54, %r199, 1;
	setp.ge.u32 	%p24, %r6, %r54;
	@%p24 bra 	$L__BB59_28;
	ld.shared.u32 	%r182, [%r19+4];
	shl.b32 	%r183, %r54, 2;
	add.s32 	%r184, %r19, %r183;
	ld.shared.u32 	%r185, [%r184+4];
	max.s32 	%r186, %r182, %r185;
	st.shared.u32 	[%r19+4], %r186;
$L__BB59_28:
	bar.sync 	0;
	setp.gt.u32 	%p25, %r199, 3;
	mov.u32 	%r199, %r54;
	@%p25 bra 	$L__BB59_26;
$L__BB59_29:
	setp.ne.s32 	%p26, %r6, 0;
	@%p26 bra 	$L__BB59_31;
	ld.param.u64 	%rd18, [smithwaterman_wavefront_kernel_param_2];
	ld.shared.u32 	%r187, [%r17+4];
	cvta.to.global.u64 	%rd15, %rd18;
	shl.b64 	%rd16, %rd1, 2;
	add.s64 	%rd17, %rd15, %rd16;
	st.global.u32 	[%rd17], %r187;
$L__BB59_31:
	ret;

}
.func  (.param .align 16 .b8 func_retval0[16]) __internal_trig_reduction_slowpathd(
	.param .b64 __internal_trig_reduction_slowpathd_param_0
)
{
	.local .align 8 .b8 	__local_depot60[40];
	.reg .b64 	%SP;
	.reg .b64 	%SPL;
	.reg .pred 	%p<10>;
	.reg .b32 	%r<47>;
	.reg .b64 	%rd<74>;
	.reg .b64 	%fd<5>;

	mov.u64 	%SPL, __local_depot60;
	ld.param.f64 	%fd4, [__internal_trig_reduction_slowpathd_param_0];
	add.u64 	%rd1, %SPL, 0;
	{
	.reg .b32 %temp; 
	mov.b64 	{%temp, %r1}, %fd4;
	}
	shr.u32 	%r2, %r1, 20;
	and.b32  	%r3, %r2, 2047;
	setp.eq.s32 	%p1, %r3, 2047;
	mov.b32 	%r46, 0;
	@%p1 bra 	$L__BB60_9;
	add.s32 	%r20, %r3, -1024;
	mov.b64 	%rd20, %fd4;
	shl.b64 	%rd2, %rd20, 11;
	shr.u32 	%r4, %r20, 6;
	sub.s32 	%r45, 15, %r4;
	sub.s32 	%r21, 19, %r4;
	setp.lt.u32 	%p2, %r20, 128;
	selp.b32 	%r6, 18, %r21, %p2;
	setp.ge.s32 	%p3, %r45, %r6;
	mov.b64 	%rd70, 0;
	@%p3 bra 	$L__BB60_4;
	add.s32 	%r23, %r6, %r4;
	neg.s32 	%r43, %r23;
	or.b64  	%rd3, %rd2, -9223372036854775808;
	mov.b64 	%rd70, 0;
	mov.b32 	%r42, 0;
	mov.u64 	%rd25, __cudart_i2opi_d;
	mov.u32 	%r44, %r45;
$L__BB60_3:
	.pragma "nounroll";
	mul.wide.s32 	%rd22, %r42, 8;
	add.s64 	%rd23, %rd1, %rd22;
	mul.wide.s32 	%rd24, %r44, 8;
	add.s64 	%rd26, %rd25, %rd24;
	ld.global.nc.u64 	%rd27, [%rd26];
	{
	.reg .u32 %r0, %r1, %r2, %r3, %alo, %ahi, %blo, %bhi, %clo, %chi;
	mov.b64 	{%alo,%ahi}, %rd27;
	mov.b64 	{%blo,%bhi}, %rd3;
	mov.b64 	{%clo,%chi}, %rd70;
	mad.lo.cc.u32 	%r0, %alo, %blo, %clo;
	madc.hi.cc.u32 	%r1, %alo, %blo, %chi;
	madc.hi.u32 	%r2, %alo, %bhi, 0;
	mad.lo.cc.u32 	%r1, %alo, %bhi, %r1;
	madc.hi.cc.u32 	%r2, %ahi, %blo, %r2;
	madc.hi.u32 	%r3, %ahi, %bhi, 0;
	mad.lo.cc.u32 	%r1, %ahi, %blo, %r1;
	madc.lo.cc.u32 	%r2, %ahi, %bhi, %r2;
	addc.u32 	%r3, %r3, 0;
	mov.b64 	%rd28, {%r0,%r1};
	mov.b64 	%rd70, {%r2,%r3};
	}
	st.local.u64 	[%rd23], %rd28;
	add.s32 	%r44, %r44, 1;
	add.s32 	%r43, %r43, 1;
	add.s32 	%r42, %r42, 1;
	setp.ne.s32 	%p4, %r43, -15;
	mov.u32 	%r45, %r6;
	@%p4 bra 	$L__BB60_3;
$L__BB60_4:
	cvt.s64.s32 	%rd29, %r45;
	cvt.u64.u32 	%rd30, %r4;
	add.s64 	%rd31, %rd30, %rd29;
	shl.b64 	%rd32, %rd31, 3;
	add.s64 	%rd33, %rd1, %rd32;
	st.local.u64 	[%rd33+-120], %rd70;
	and.b32  	%r15, %r2, 63;
	ld.local.u64 	%rd72, [%rd1+16];
	ld.local.u64 	%rd71, [%rd1+24];
	setp.eq.s32 	%p5, %r15, 0;
	@%p5 bra 	$L__BB60_6;
	shl.b64 	%rd34, %rd71, %r15;
	shr.u64 	%rd35, %rd72, 1;
	xor.b32  	%r24, %r15, 63;
	shr.u64 	%rd36, %rd35, %r24;
	or.b64  	%rd71, %rd34, %rd36;
	ld.local.u64 	%rd37, [%rd1+8];
	shl.b64 	%rd38, %rd72, %r15;
	shr.u64 	%rd39, %rd37, 1;
	shr.u64 	%rd40, %rd39, %r24;
	or.b64  	%rd72, %rd38, %rd40;
$L__BB60_6:
	and.b32  	%r25, %r1, -2147483648;
	shr.u64 	%rd41, %rd71, 62;
	cvt.u32.u64 	%r26, %rd41;
	mov.b64 	{%r27, %r28}, %rd71;
	mov.b64 	{%r29, %r30}, %rd72;
	shf.l.wrap.b32 	%r31, %r30, %r27, 2;
	shf.l.wrap.b32 	%r32, %r27, %r28, 2;
	mov.b64 	%rd42, {%r31, %r32};
	shl.b64 	%rd43, %rd72, 2;
	shr.u64 	%rd44, %rd42, 63;
	cvt.u32.u64 	%r33, %rd44;
	add.s32 	%r34, %r33, %r26;
	setp.eq.s32 	%p6, %r25, 0;
	neg.s32 	%r35, %r34;
	selp.b32 	%r46, %r34, %r35, %p6;
	setp.gt.s64 	%p7, %rd42, -1;
	mov.b64 	%rd45, 0;
	{
	.reg .u32 %r0, %r1, %r2, %r3, %a0, %a1, %a2, %a3, %b0, %b1, %b2, %b3;
	mov.b64 	{%a0,%a1}, %rd45;
	mov.b64 	{%a2,%a3}, %rd45;
	mov.b64 	{%b0,%b1}, %rd43;
	mov.b64 	{%b2,%b3}, %rd42;
	sub.cc.u32 	%r0, %a0, %b0;
	subc.cc.u32 	%r1, %a1, %b1;
	subc.cc.u32 	%r2, %a2, %b2;
	subc.u32 	%r3, %a3, %b3;
	mov.b64 	%rd46, {%r0,%r1};
	mov.b64 	%rd47, {%r2,%r3};
	}
	xor.b32  	%r36, %r25, -2147483648;
	selp.b64 	%rd73, %rd42, %rd47, %p7;
	selp.b64 	%rd14, %rd43, %rd46, %p7;
	selp.b32 	%r17, %r25, %r36, %p7;
	clz.b64 	%r37, %rd73;
	cvt.u64.u32 	%rd15, %r37;
	setp.eq.s32 	%p8, %r37, 0;
	@%p8 bra 	$L__BB60_8;
	cvt.u32.u64 	%r38, %rd15;
	and.b32  	%r39, %r38, 63;
	shl.b64 	%rd48, %rd73, %r39;
	shr.u64 	%rd49, %rd14, 1;
	not.b32 	%r40, %r38;
	and.b32  	%r41, %r40, 63;
	shr.u64 	%rd50, %rd49, %r41;
	or.b64  	%rd73, %rd48, %rd50;
$L__BB60_8:
	mov.b64 	%rd51, -3958705157555305931;
	{
	.reg .u32 %r0, %r1, %r2, %r3, %alo, %ahi, %blo, %bhi;
	mov.b64 	{%alo,%ahi}, %rd73;
	mov.b64 	{%blo,%bhi}, %rd51;
	mul.lo.u32 	%r0, %alo, %blo;
	mul.hi.u32 	%r1, %alo, %blo;
	mad.lo.cc.u32 	%r1, %alo, %bhi, %r1;
	madc.hi.u32 	%r2, %alo, %bhi, 0;
	mad.lo.cc.u32 	%r1, %ahi, %blo, %r1;
	madc.hi.cc.u32 	%r2, %ahi, %blo, %r2;
	madc.hi.u32 	%r3, %ahi, %bhi, 0;
	mad.lo.cc.u32 	%r2, %ahi, %bhi, %r2;
	addc.u32 	%r3, %r3, 0;
	mov.b64 	%rd52, {%r0,%r1};
	mov.b64 	%rd53, {%r2,%r3};
	}
	setp.gt.s64 	%p9, %rd53, 0;
	{
	.reg .u32 %r0, %r1, %r2, %r3, %a0, %a1, %a2, %a3, %b0, %b1, %b2, %b3;
	mov.b64 	{%a0,%a1}, %rd52;
	mov.b64 	{%a2,%a3}, %rd53;
	mov.b64 	{%b0,%b1}, %rd52;
	mov.b64 	{%b2,%b3}, %rd53;
	add.cc.u32 	%r0, %a0, %b0;
	addc.cc.u32 	%r1, %a1, %b1;
	addc.cc.u32 	%r2, %a2, %b2;
	addc.u32 	%r3, %a3, %b3;
	mov.b64 	%rd54, {%r0,%r1};
	mov.b64 	%rd55, {%r2,%r3};
	}
	selp.b64 	%rd56, %rd55, %rd53, %p9;
	selp.s64 	%rd57, -1, 0, %p9;
	sub.s64 	%rd58, %rd57, %rd15;
	cvt.u64.u32 	%rd59, %r17;
	shl.b64 	%rd60, %rd59, 32;
	add.s64 	%rd61, %rd56, 1;
	shr.u64 	%rd62, %rd61, 10;
	add.s64 	%rd63, %rd62, 1;
	shr.u64 	%rd64, %rd63, 1;
	shl.b64 	%rd65, %rd58, 52;
	add.s64 	%rd66, %rd65, %rd64;
	add.s64 	%rd67, %rd66, 4602678819172646912;
	or.b64  	%rd68, %rd67, %rd60;
	mov.b64 	%fd4, %rd68;
$L__BB60_9:
	st.param.f64 	[func_retval0], %fd4;
	st.param.b32 	[func_retval0+8], %r46;
	ret;

}


// ===== COMPILED SASS (sm_100) =====

	.target	sm_100

	.elftype	@"ET_EXEC"


//--------------------- .note.nv.tkinfo           --------------------------
	.section	.note.nv.tkinfo,"",@"SHT_NOTE"
	.sectionflags	@"SHF_NOTE_NV_TKINFO"
	.tkinfo
        /*0018*/ 	.word	0x00000002
        /*0030*/ 	.string	""
        /*0030*/ 	.string	"ptxas"
        /*0030*/ 	.string	"Cuda compilation tools, release 13.0, V13.0.88"
        /*0030*/ 	.string	"Build cuda_13.0.r13.0/compiler.36424714_0"
        /*0030*/ 	.string	"-arch sm_100 -m 64 "



//--------------------- .note.nv.cuinfo           --------------------------
	.section	.note.nv.cuinfo,"",@"SHT_NOTE"
	.sectionflags	@"SHF_NOTE_NV_CUINFO"
        /*0018*/ 	.short	0x0002
        /*001a*/ 	.short	0x0064
        /*001c*/ 	.short	0x0082
	.zero		2


//--------------------- .nv.info                  --------------------------
	.section	.nv.info,"",@"SHT_CUDA_INFO"
	.align	4


	//----- nvinfo : EIATTR_REGCOUNT
	.align		4
        /*0000*/ 	.byte	0x04, 0x2f
        /*0002*/ 	.short	(.L_3 - .L_2)
	.align		4
.L_2:
        /*0004*/ 	.word	index@(vecadd_f32)
        /*0008*/ 	.word	0x0000000c


	//----- nvinfo : EIATTR_FRAME_SIZE
	.align		4
.L_3:
        /*000c*/ 	.byte	0x04, 0x11
        /*000e*/ 	.short	(.L_5 - .L_4)
	.align		4
.L_4:
        /*0010*/ 	.word	index@(vecadd_f32)
        /*0014*/ 	.word	0x00000000


	//----- nvinfo : EIATTR_REGCOUNT
	.align		4
.L_5:
        /*0018*/ 	.byte	0x04, 0x2f
        /*001a*/ 	.short	(.L_7 - .L_6)
	.align		4
.L_6:
        /*001c*/ 	.word	index@(vecadd_f64)
        /*0020*/ 	.word	0x0000000e


	//----- nvinfo : EIATTR_FRAME_SIZE
	.align		4
.L_7:
        /*0024*/ 	.byte	0x04, 0x11
        /*0026*/ 	.short	(.L_9 - .L_8)
	.align		4
.L_8:
        /*0028*/ 	.word	index@(vecadd_f64)
        /*002c*/ 	.word	0x00000000


	//----- nvinfo : EIATTR_REGCOUNT
	.align		4
.L_9:
        /*0030*/ 	.byte	0x04, 0x2f
        /*0032*/ 	.short	(.L_11 - .L_10)
	.align		4
.L_10:
        /*0034*/ 	.word	index@(dot_f32)
        /*0038*/ 	.word	0x00000012


	//----- nvinfo : EIATTR_FRAME_SIZE
	.align		4
.L_11:
        /*003c*/ 	.byte	0x04, 0x11
        /*003e*/ 	.short	(.L_13 - .L_12)
	.align		4
.L_12:
        /*0040*/ 	.word	index@(dot_f32)
        /*0044*/ 	.word	0x00000000


	//----- nvinfo : EIATTR_REGCOUNT
	.align		4
.L_13:
        /*0048*/ 	.byte	0x04, 0x2f
        /*004a*/ 	.short	(.L_15 - .L_14)
	.align		4
.L_14:
        /*004c*/ 	.word	index@(dot_f64)
        /*0050*/ 	.word	0x00000012


	//----- nvinfo : EIATTR_FRAME_SIZE
	.align		4
.L_15:
        /*0054*/ 	.byte	0x04, 0x11
        /*0056*/ 	.short	(.L_17 - .L_16)
	.align		4
.L_16:
        /*0058*/ 	.word	index@(dot_f64)
        /*005c*/ 	.word	0x00000000


	//----- nvinfo : EIATTR_REGCOUNT
	.align		4
.L_17:
        /*0060*/ 	.byte	0x04, 0x2f
        /*0062*/ 	.short	(.L_19 - .L_18)
	.align		4
.L_18:
        /*0064*/ 	.word	index@(reduction_f32)
        /*0068*/ 	.word	0x0000000e


	//----- nvinfo : EIATTR_FRAME_SIZE
	.align		4
.L_19:
        /*006c*/ 	.byte	0x04, 0x11
        /*006e*/ 	.short	(.L_21 - .L_20)
	.align		4
.L_20:
        /*0070*/ 	.word	index@(reduction_f32)
        /*0074*/ 	.word	0x00000000


	//----- nvinfo : EIATTR_REGCOUNT
	.align		4
.L_21:
        /*0078*/ 	.byte	0x04, 0x2f
        /*007a*/ 	.short	(.L_23 - .L_22)
	.align		4
.L_22:
        /*007c*/ 	.word	index@(reduction_f64)
        /*0080*/ 	.word	0x0000000e


	//----- nvinfo : EIATTR_FRAME_SIZE
	.align		4
.L_23:
        /*0084*/ 	.byte	0x04, 0x11
        /*0086*/ 	.short	(.L_25 - .L_24)
	.align		4
.L_24:
        /*0088*/ 	.word	index@(reduction_f64)
        /*008c*/ 	.word	0x00000000


	//----- nvinfo : EIATTR_REGCOUNT
	.align		4
.L_25:
        /*0090*/ 	.byte	0x04, 0x2f
        /*0092*/ 	.short	(.L_27 - .L_26)
	.align		4
.L_26:
        /*0094*/ 	.word	index@(gemv_global_f32)
        /*0098*/ 	.word	0x0000001e


	//----- nvinfo : EIATTR_FRAME_SIZE
	.align		4
.L_27:
        /*009c*/ 	.byte	0x04, 0x11
        /*009e*/ 	.short	(.L_29 - .L_28)
	.align		4
.L_28:
        /*00a0*/ 	.word	index@(gemv_global_f32)
        /*00a4*/ 	.word	0x00000000


	//----- nvinfo : EIATTR_REGCOUNT
	.align		4
.L_29:
        /*00a8*/ 	.byte	0x04, 0x2f
        /*00aa*/ 	.short	(.L_31 - .L_30)
	.align		4
.L_30:
        /*00ac*/ 	.word	index@(gemv_global_f64)
        /*00b0*/ 	.word	0x00000020


	//----- nvinfo : EIATTR_FRAME_SIZE
	.align		4
.L_31:
        /*00b4*/ 	.byte	0x04, 0x11
        /*00b6*/ 	.short	(.L_33 - .L_32)
	.align		4
.L_32:
        /*00b8*/ 	.word	index@(gemv_global_f64)
        /*00bc*/ 	.word	0x00000000


	//----- nvinfo : EIATTR_REGCOUNT
	.align		4
.L_33:
        /*00c0*/ 	.byte	0x04, 0x2f
        /*00c2*/ 	.short	(.L_35 - .L_34)
	.align		4
.L_34:
        /*00c4*/ 	.word	index@(gemv_shared_f32)
        /*00c8*/ 	.word	0x00000011


	//----- nvinfo : EIATTR_FRAME_SIZE
	.align		4
.L_35:
        /*00cc*/ 	.byte	0x04, 0x11
        /*00ce*/ 	.short	(.L_37 - .L_36)
	.align		4
.L_36:
        /*00d0*/ 	.word	index@(gemv_shared_f32)
        /*00d4*/ 	.word	0x00000000


	//----- nvinfo : EIATTR_REGCOUNT
	.align		4
.L_37:
        /*00d8*/ 	.byte	0x04, 0x2f
        /*00da*/ 	.short	(.L_39 - .L_38)
	.align		4
.L_38:
        /*00dc*/ 	.word	index@(gemv_shared_f64)
        /*00e0*/ 	.word	0x00000011


	//----- nvinfo : EIATTR_FRAME_SIZE
	.align		4
.L_39:
        /*00e4*/ 	.byte	0x04, 0x11
        /*00e6*/ 	.short	(.L_41 - .L_40)
	.align		4
.L_40:
        /*00e8*/ 	.word	index@(gemv_shared_f64)
        /*00ec*/ 	.word	0x00000000


	//----- nvinfo : EIATTR_REGCOUNT
	.align		4
.L_41:
        /*00f0*/ 	.byte	0x04, 0x2f
        /*00f2*/ 	.short	(.L_43 - .L_42)
	.align		4
.L_42:
        /*00f4*/ 	.word	index@(matmul_global_f32)
        /*00f8*/ 	.word	0x00000020


	//----- nvinfo : EIATTR_FRAME_SIZE
	.align		4
.L_43:
        /*00fc*/ 	.byte	0x04, 0x11
        /*00fe*/ 	.short	(.L_45 - .L_44)
	.align		4
.L_44:
        /*0100*/ 	.word	index@(matmul_global_f32)
        /*0104*/ 	.word	0x00000000


	//----- nvinfo : EIATTR_REGCOUNT
	.align		4
.L_45:
        /*0108*/ 	.byte	0x04, 0x2f
        /*010a*/ 	.short	(.L_47 - .L_46)
	.align		4
.L_46:
        /*010c*/ 	.word	index@(matmul_global_f64)
        /*0110*/ 	.word	0x00000020


	//----- nvinfo : EIATTR_FRAME_SIZE
	.align		4
.L_47:
        /*0114*/ 	.byte	0x04, 0x11
        /*0116*/ 	.short	(.L_49 - .L_48)
	.align		4
.L_48:
        /*0118*/ 	.word	index@(matmul_global_f64)
        /*011c*/ 	.word	0x00000000


	//----- nvinfo : EIATTR_REGCOUNT
	.align		4
.L_49:
        /*0120*/ 	.byte	0x04, 0x2f
        /*0122*/ 	.short	(.L_51 - .L_50)
	.align		4
.L_50:
        /*0124*/ 	.word	index@(matmul_shared_f32)
        /*0128*/ 	.word	0x00000020


	//----- nvinfo : EIATTR_FRAME_SIZE
	.align		4
.L_51:
        /*012c*/ 	.byte	0x04, 0x11
        /*012e*/ 	.short	(.L_53 - .L_52)
	.align		4
.L_52:
        /*0130*/ 	.word	index@(matmul_shared_f32)
        /*0134*/ 	.word	0x00000000


	//----- nvinfo : EIATTR_REGCOUNT
	.align		4
.L_53:
        /*0138*/ 	.byte	0x04, 0x2f
        /*013a*/ 	.short	(.L_55 - .L_54)
	.align		4
.L_54:
        /*013c*/ 	.word	index@(matmul_shared_f64)
        /*0140*/ 	.word	0x00000020


	//----- nvinfo : EIATTR_FRAME_SIZE
	.align		4
.L_55:
        /*0144*/ 	.byte	0x04, 0x11
        /*0146*/ 	.short	(.L_57 - .L_56)
	.align		4
.L_56:
        /*0148*/ 	.word	index@(matmul_shared_f64)
        /*014c*/ 	.word	0x00000000


	//----- nvinfo : EIATTR_REGCOUNT
	.align		4
.L_57:
        /*0150*/ 	.byte	0x04, 0x2f
        /*0152*/ 	.short	(.L_59 - .L_58)
	.align		4
.L_58:
        /*0154*/ 	.word	index@(_Z17scan_block_kernelIfEvPKT_PS0_S3_i)
        /*0158*/ 	.word	0x0000000e


	//----- nvinfo : EIATTR_FRAME_SIZE
	.align		4
.L_59:
        /*015c*/ 	.byte	0x04, 0x11
        /*015e*/ 	.short	(.L_61 - .L_60)
	.align		4
.L_60:
        /*0160*/ 	.word	index@(_Z17scan_block_kernelIfEvPKT_PS0_S3_i)
        /*0164*/ 	.word	0x00000000


	//----- nvinfo : EIATTR_REGCOUNT
	.align		4
.L_61:
        /*0168*/ 	.byte	0x04, 0x2f
        /*016a*/ 	.short	(.L_63 - .L_62)
	.align		4
.L_62:
        /*016c*/ 	.word	index@(_Z17scan_block_kernelIdEvPKT_PS0_S3_i)
        /*0170*/ 	.word	0x0000000d


	//----- nvinfo : EIATTR_FRAME_SIZE
	.align		4
.L_63:
        /*0174*/ 	.byte	0x04, 0x11
        /*0176*/ 	.short	(.L_65 - .L_64)
	.align		4
.L_64:
        /*0178*/ 	.word	index@(_Z17scan_block_kernelIdEvPKT_PS0_S3_i)
        /*017c*/ 	.word	0x00000000


	//----- nvinfo : EIATTR_REGCOUNT
	.align		4
.L_65:
        /*0180*/ 	.byte	0x04, 0x2f
        /*0182*/ 	.short	(.L_67 - .L_66)
	.align		4
.L_66:
        /*0184*/ 	.word	index@(_Z23scan_add_offsets_kernelIfEvPT_PKS0_i)
        /*0188*/ 	.word	0x0000000c


	//----- nvinfo : EIATTR_FRAME_SIZE
	.align		4
.L_67:
        /*018c*/ 	.byte	0x04, 0x11
        /*018e*/ 	.short	(.L_69 - .L_68)
	.align		4
.L_68:
        /*0190*/ 	.word	index@(_Z23scan_add_offsets_kernelIfEvPT_PKS0_i)
        /*0194*/ 	.word	0x00000000


	//----- nvinfo : EIATTR_REGCOUNT
	.align		4
.L_69:
        /*0198*/ 	.byte	0x04, 0x2f
        /*019a*/ 	.short	(.L_71 - .L_70)
	.align		4
.L_70:
        /*019c*/ 	.word	index@(_Z23scan_add_offsets_kernelIdEvPT_PKS0_i)
        /*01a0*/ 	.word	0x0000000c


	//----- nvinfo : EIATTR_FRAME_SIZE
	.align		4
.L_71:
        /*01a4*/ 	.byte	0x04, 0x11
        /*01a6*/ 	.short	(.L_73 - .L_72)
	.align		4
.L_72:
        /*01a8*/ 	.word	index@(_Z23scan_add_offsets_kernelIdEvPT_PKS0_i)
        /*01ac*/ 	.word	0x00000000


	//----- nvinfo : EIATTR_REGCOUNT
	.align		4
.L_73:
        /*01b0*/ 	.byte	0x04, 0x2f
        /*01b2*/ 	.short	(.L_75 - .L_74)
	.align		4
.L_74:
        /*01b4*/ 	.word	index@(spmv_csr_f32)
        /*01b8*/ 	.word	0x00000020


	//----- nvinfo : EIATTR_FRAME_SIZE
	.align		4
.L_75:
        /*01bc*/ 	.byte	0x04, 0x11
        /*01be*/ 	.short	(.L_77 - .L_76)
	.align		4
.L_76:
        /*01c0*/ 	.word	index@(spmv_csr_f32)
        /*01c4*/ 	.word	0x00000000


	//----- nvinfo : EIATTR_REGCOUNT
	.align		4
.L_77:
        /*01c8*/ 	.byte	0x04, 0x2f
        /*01ca*/ 	.short	(.L_79 - .L_78)
	.align		4
.L_78:
        /*01cc*/ 	.word	index@(spmv_csr_f64)
        /*01d0*/ 	.word	0x00000020


	//----- nvinfo : EIATTR_FRAME_SIZE
	.align		4
.L_79:
        /*01d4*/ 	.byte	0x04, 0x11
        /*01d6*/ 	.short	(.L_81 - .L_80)
	.align		4
.L_80:
        /*01d8*/ 	.word	index@(spmv_csr_f64)
        /*01dc*/ 	.word	0x00000000


	//----- nvinfo : EIATTR_REGCOUNT
	.align		4
.L_81:
        /*01e0*/ 	.byte	0x04, 0x2f
        /*01e2*/ 	.short	(.L_83 - .L_82)
	.align		4
.L_82:
        /*01e4*/ 	.word	index@(conv2d_global_f32)
        /*01e8*/ 	.word	0x00000020


	//----- nvinfo : EIATTR_FRAME_SIZE
	.align		4
.L_83:
        /*01ec*/ 	.byte	0x04, 0x11
        /*01ee*/ 	.short	(.L_85 - .L_84)
	.align		4
.L_84:
        /*01f0*/ 	.word	index@(conv2d_global_f32)
        /*01f4*/ 	.word	0x00000000


	//----- nvinfo : EIATTR_REGCOUNT
	.align		4
.L_85:
        /*01f8*/ 	.byte	0x04, 0x2f
        /*01fa*/ 	.short	(.L_87 - .L_86)
	.align		4
.L_86:
        /*01fc*/ 	.word	index@(conv2d_global_f64)
        /*0200*/ 	.word	0x00000020


	//----- nvinfo : EIATTR_FRAME_SIZE
	.align		4
.L_87:
        /*0204*/ 	.byte	0x04, 0x11
        /*0206*/ 	.short	(.L_89 - .L_88)
	.align		4
.L_88:
        /*0208*/ 	.word	index@(conv2d_global_f64)
        /*020c*/ 	.word	0x00000000


	//----- nvinfo : EIATTR_REGCOUNT
	.align		4
.L_89:
        /*0210*/ 	.byte	0x04, 0x2f
        /*0212*/ 	.short	(.L_91 - .L_90)
	.align		4
.L_90:
        /*0214*/ 	.word	index@(conv2d_shared_f32)
        /*0218*/ 	.word	0x0000001a


	//----- nvinfo : EIATTR_FRAME_SIZE
	.align		4
.L_91:
        /*021c*/ 	.byte	0x04, 0x11
        /*021e*/ 	.short	(.L_93 - .L_92)
	.align		4
.L_92:
        /*0220*/ 	.word	index@(conv2d_shared_f32)
        /*0224*/ 	.word	0x00000000


	//----- nvinfo : EIATTR_REGCOUNT
	.align		4
.L_93:
        /*0228*/ 	.byte	0x04, 0x2f
        /*022a*/ 	.short	(.L_95 - .L_94)
	.align		4
.L_94:
        /*022c*/ 	.word	index@(conv2d_shared_f64)
        /*0230*/ 	.word	0x0000001e


	//----- nvinfo : EIATTR_FRAME_SIZE
	.align		4
.L_95:
        /*0234*/ 	.byte	0x04, 0x11
        /*0236*/ 	.short	(.L_97 - .L_96)
	.align		4
.L_96:
        /*0238*/ 	.word	index@(conv2d_shared_f64)
        /*023c*/ 	.word	0x00000000


	//----- nvinfo : EIATTR_REGCOUNT
	.align		4
.L_97:
        /*0240*/ 	.byte	0x04, 0x2f
        /*0242*/ 	.short	(.L_99 - .L_98)
	.align		4
.L_98:
        /*0244*/ 	.word	index@(depthwiseconv_global_f32)
        /*0248*/ 	.word	0x00000020


	//----- nvinfo : EIATTR_FRAME_SIZE
	.align		4
.L_99:
        /*024c*/ 	.byte	0x04, 0x11
        /*024e*/ 	.short	(.L_101 - .L_100)
	.align		4
.L_100:
        /*0250*/ 	.word	index@(depthwiseconv_global_f32)
        /*0254*/ 	.word	0x00000000


	//----- nvinfo : EIATTR_REGCOUNT
	.align		4
.L_101:
        /*0258*/ 	.byte	0x04, 0x2f
        /*025a*/ 	.short	(.L_103 - .L_102)
	.align		4
.L_102:
        /*025c*/ 	.word	index@(depthwiseconv_global_f64)
        /*0260*/ 	.word	0x00000020


	//----- nvinfo : EIATTR_FRAME_SIZE
	.align		4
.L_103:
        /*0264*/ 	.byte	0x04, 0x11
        /*0266*/ 	.short	(.L_105 - .L_104)
	.align		4
.L_104:
        /*0268*/ 	.word	index@(depthwiseconv_global_f64)
        /*026c*/ 	.word	0x00000000


	//----- nvinfo : EIATTR_REGCOUNT
	.align		4
.L_105:
        /*0270*/ 	.byte	0x04, 0x2f
        /*0272*/ 	.short	(.L_107 - .L_106)
	.align		4
.L_106:
        /*0274*/ 	.word	index@(depthwiseconv_tiled_f32)
        /*0278*/ 	.word	0x0000001c


	//----- nvinfo : EIATTR_FRAME_SIZE
	.align		4
.L_107:
        /*027c*/ 	.byte	0x04, 0x11
        /*027e*/ 	.short	(.L_109 - .L_108)
	.align		4
.L_108:
        /*0280*/ 	.word	index@(depthwiseconv_tiled_f32)
        /*0284*/ 	.word	0x00000000


	//----- nvinfo : EIATTR_REGCOUNT
	.align		4
.L_109:
        /*0288*/ 	.byte	0x04, 0x2f
        /*028a*/ 	.short	(.L_111 - .L_110)
	.align		4
.L_110:
        /*028c*/ 	.word	index@(depthwiseconv_tiled_f64)
        /*0290*/ 	.word	0x00000020


	//----- nvinfo : EIATTR_FRAME_SIZE
	.align		4
.L_111:
        /*0294*/ 	.byte	0x04, 0x11
        /*0296*/ 	.short	(.L_113 - .L_112)
	.align		4
.L_112:
        /*0298*/ 	.word	index@(depthwiseconv_tiled_f64)
        /*029c*/ 	.word	0x00000000


	//----- nvinfo : EIATTR_REGCOUNT
	.align		4
.L_113:
        /*02a0*/ 	.byte	0x04, 0x2f
        /*02a2*/ 	.short	(.L_115 - .L_114)
	.align		4
.L_114:
        /*02a4*/ 	.word	index@(bfs_basic)
        /*02a8*/ 	.word	0x00000016


	//----- nvinfo : EIATTR_FRAME_SIZE
	.align		4
.L_115:
        /*02ac*/ 	.byte	0x04, 0x11
        /*02ae*/ 	.short	(.L_117 - .L_116)
	.align		4
.L_116:
        /*02b0*/ 	.word	index@(bfs_basic)
        /*02b4*/ 	.word	0x00000000


	//----- nvinfo : EIATTR_REGCOUNT
	.align		4
.L_117:
        /*02b8*/ 	.byte	0x04, 0x2f
        /*02ba*/ 	.short	(.L_119 - .L_118)
	.align		4
.L_118:
        /*02bc*/ 	.word	index@(dfs_basic)
        /*02c0*/ 	.word	0x00000016


	//----- nvinfo : EIATTR_FRAME_SIZE
	.align		4
.L_119:
        /*02c4*/ 	.byte	0x04, 0x11
        /*02c6*/ 	.short	(.L_121 - .L_120)
	.align		4
.L_120:
        /*02c8*/ 	.word	index@(dfs_basic)
        /*02cc*/ 	.word	0x00000000


	//----- nvinfo : EIATTR_REGCOUNT
	.align		4
.L_121:
        /*02d0*/ 	.byte	0x04, 0x2f
        /*02d2*/ 	.short	(.L_123 - .L_122)
	.align		4
.L_122:
        /*02d4*/ 	.word	index@(pagerank_basic_f32)
        /*02d8*/ 	.word	0x00000018


	//----- nvinfo : EIATTR_FRAME_SIZE
	.align		4
.L_123:
        /*02dc*/ 	.byte	0x04, 0x11
        /*02de*/ 	.short	(.L_125 - .L_124)
	.align		4
.L_124:
        /*02e0*/ 	.word	index@($__internal_15_$__cuda_sm3x_div_rn_noftz_f32_slowpath)
        /*02e4*/ 	.word	0x00000000


	//----- nvinfo : EIATTR_FRAME_SIZE
	.align		4
.L_125:
        /*02e8*/ 	.byte	0x04, 0x11
        /*02ea*/ 	.short	(.L_127 - .L_126)
	.align		4
.L_126:
        /*02ec*/ 	.word	index@(pagerank_basic_f32)
        /*02f0*/ 	.word	0x00000000


	//----- nvinfo : EIATTR_REGCOUNT
	.align		4
.L_127:
        /*02f4*/ 	.byte	0x04, 0x2f
        /*02f6*/ 	.short	(.L_129 - .L_128)
	.align		4
.L_128:
        /*02f8*/ 	.word	index@(pagerank_basic_f64)
        /*02fc*/ 	.word	0x0000001a


	//----- nvinfo : EIATTR_FRAME_SIZE
	.align		4
.L_129:
        /*0300*/ 	.byte	0x04, 0x11
        /*0302*/ 	.short	(.L_131 - .L_130)
	.align		4
.L_130:
        /*0304*/ 	.word	index@($__internal_14_$__cuda_sm20_div_rn_f64_full)
        /*0308*/ 	.word	0x00000000


	//----- nvinfo : EIATTR_FRAME_SIZE
	.align		4
.L_131:
        /*030c*/ 	.byte	0x04, 0x11
        /*030e*/ 	.short	(.L_133 - .L_132)
	.align		4
.L_132:
        /*0310*/ 	.word	index@(pagerank_basic_f64)
        /*0314*/ 	.word	0x00000000


	//----- nvinfo : EIATTR_REGCOUNT
	.align		4
.L_133:
        /*0318*/ 	.byte	0x04, 0x2f
        /*031a*/ 	.short	(.L_135 - .L_134)
	.align		4
.L_134:
        /*031c*/ 	.word	index@(softmax_basic_f32)
        /*0320*/ 	.word	0x00000010


	//----- nvinfo : EIATTR_FRAME_SIZE
	.align		4
.L_135:
        /*0324*/ 	.byte	0x04, 0x11
        /*0326*/ 	.short	(.L_137 - .L_136)
	.align		4
.L_136:
        /*0328*/ 	.word	index@($__internal_13_$__cuda_sm3x_div_rn_noftz_f32_slowpath)
        /*032c*/ 	.word	0x00000000


	//----- nvinfo : EIATTR_FRAME_SIZE
	.align		4
.L_137:
        /*0330*/ 	.byte	0x04, 0x11
        /*0332*/ 	.short	(.L_139 - .L_138)
	.align		4
.L_138:
        /*0334*/ 	.word	index@(softmax_basic_f32)
        /*0338*/ 	.word	0x00000000


	//----- nvinfo : EIATTR_REGCOUNT
	.align		4
.L_139:
        /*033c*/ 	.byte	0x04, 0x2f
        /*033e*/ 	.short	(.L_141 - .L_140)
	.align		4
.L_140:
        /*0340*/ 	.word	index@(softmax_basic_f64)
        /*0344*/ 	.word	0x00000019


	//----- nvinfo : EIATTR_FRAME_SIZE
	.align		4
.L_141:
        /*0348*/ 	.byte	0x04, 0x11
        /*034a*/ 	.short	(.L_143 - .L_142)
	.align		4
.L_142:
        /*034c*/ 	.word	index@($__internal_12_$__cuda_sm20_div_rn_f64_full)
        /*0350*/ 	.word	0x00000000


	//----- nvinfo : EIATTR_FRAME_SIZE
	.align		4
.L_143:
        /*0354*/ 	.byte	0x04, 0x11
        /*0356*/ 	.short	(.L_145 - .L_144)
	.align		4
.L_144:
        /*0358*/ 	.word	index@(softmax_basic_f64)
        /*035c*/ 	.word	0x00000000


	//----- nvinfo : EIATTR_REGCOUNT
	.align		4
.L_145:
        /*0360*/ 	.byte	0x04, 0x2f
        /*0362*/ 	.short	(.L_147 - .L_146)
	.align		4
.L_146:
        /*0364*/ 	.word	index@(layernorm_basic_f32)
        /*0368*/ 	.word	0x00000016


	//----- nvinfo : EIATTR_FRAME_SIZE
	.align		4
.L_147:
        /*036c*/ 	.byte	0x04, 0x11
        /*036e*/ 	.short	(.L_149 - .L_148)
	.align		4
.L_148:
        /*0370*/ 	.word	index@($__internal_11_$__cuda_sm3x_div_rn_noftz_f32_slowpath)
        /*0374*/ 	.word	0x00000000


	//----- nvinfo : EIATTR_FRAME_SIZE
	.align		4
.L_149:
        /*0378*/ 	.byte	0x04, 0x11
        /*037a*/ 	.short	(.L_151 - .L_150)
	.align		4
.L_150:
        /*037c*/ 	.word	index@(layernorm_basic_f32)
        /*0380*/ 	.word	0x00000000


	//----- nvinfo : EIATTR_REGCOUNT
	.align		4
.L_151:
        /*0384*/ 	.byte	0x04, 0x2f
        /*0386*/ 	.short	(.L_153 - .L_152)
	.align		4
.L_152:
        /*0388*/ 	.word	index@(layernorm_basic_f64)
        /*038c*/ 	.word	0x00000020


	//----- nvinfo : EIATTR_FRAME_SIZE
	.align		4
.L_153:
        /*0390*/ 	.byte	0x04, 0x11
        /*0392*/ 	.short	(.L_155 - .L_154)
	.align		4
.L_154:
        /*0394*/ 	.word	index@($__internal_10_$__cuda_sm20_dsqrt_rn_f64_mediumpath_v1)
        /*0398*/ 	.word	0x00000000


	//----- nvinfo : EIATTR_FRAME_SIZE
	.align		4
.L_155:
        /*039c*/ 	.byte	0x04, 0x11
        /*039e*/ 	.short	(.L_157 - .L_156)
	.align		4
.L_156:
        /*03a0*/ 	.word	index@($__internal_9_$__cuda_sm20_div_rn_f64_full)
        /*03a4*/ 	.word	0x00000000


	//----- nvinfo : EIATTR_FRAME_SIZE
	.align		4
.L_157:
        /*03a8*/ 	.byte	0x04, 0x11
        /*03aa*/ 	.short	(.L_159 - .L_158)
	.align		4
.L_158:
        /*03ac*/ 	.word	index@($__internal_8_$__cuda_sm20_dblrcp_rn_slowpath_v3)
        /*03b0*/ 	.word	0x00000000


	//----- nvinfo : EIATTR_FRAME_SIZE
	.align		4
.L_159:
        /*03b4*/ 	.byte	0x04, 0x11
        /*03b6*/ 	.short	(.L_161 - .L_160)
	.align		4
.L_160:
        /*03b8*/ 	.word	index@(layernorm_basic_f64)
        /*03bc*/ 	.word	0x00000000


	//----- nvinfo : EIATTR_REGCOUNT
	.align		4
.L_161:
        /*03c0*/ 	.byte	0x04, 0x2f
        /*03c2*/ 	.short	(.L_163 - .L_162)
	.align		4
.L_162:
        /*03c4*/ 	.word	index@(activation_relu_f32)
        /*03c8*/ 	.word	0x0000000a


	//----- nvinfo : EIATTR_FRAME_SIZE
	.align		4
.L_163:
        /*03cc*/ 	.byte	0x04, 0x11
        /*03ce*/ 	.short	(.L_165 - .L_164)
	.align		4
.L_164:
        /*03d0*/ 	.word	index@(activation_relu_f32)
        /*03d4*/ 	.word	0x00000000


	//----- nvinfo : EIATTR_REGCOUNT
	.align		4
.L_165:
        /*03d8*/ 	.byte	0x04, 0x2f
        /*03da*/ 	.short	(.L_167 - .L_166)
	.align		4
.L_166:
        /*03dc*/ 	.word	index@(activation_relu_f64)
        /*03e0*/ 	.word	0x00000010


	//----- nvinfo : EIATTR_FRAME_SIZE
	.align		4
.L_167:
        /*03e4*/ 	.byte	0x04, 0x11
        /*03e6*/ 	.short	(.L_169 - .L_168)
	.align		4
.L_168:
        /*03e8*/ 	.word	index@(activation_relu_f64)
        /*03ec*/ 	.word	0x00000000


	//----- nvinfo : EIATTR_REGCOUNT
	.align		4
.L_169:
        /*03f0*/ 	.byte	0x04, 0x2f
        /*03f2*/ 	.short	(.L_171 - .L_170)
	.align		4
.L_170:
        /*03f4*/ 	.word	index@(activation_gelu_f32)
        /*03f8*/ 	.word	0x0000000d


	//----- nvinfo : EIATTR_FRAME_SIZE
	.align		4
.L_171:
        /*03fc*/ 	.byte	0x04, 0x11
        /*03fe*/ 	.short	(.L_173 - .L_172)
	.align		4
.L_172:
        /*0400*/ 	.word	index@(activation_gelu_f32)
        /*0404*/ 	.word	0x00000000


	//----- nvinfo : EIATTR_REGCOUNT
	.align		4
.L_173:
        /*0408*/ 	.byte	0x04, 0x2f
        /*040a*/ 	.short	(.L_175 - .L_174)
	.align		4
.L_174:
        /*040c*/ 	.word	index@(activation_gelu_f64)
        /*0410*/ 	.word	0x00000012


	//----- nvinfo : EIATTR_FRAME_SIZE
	.align		4
.L_175:
        /*0414*/ 	.byte	0x04, 0x11
        /*0416*/ 	.short	(.L_177 - .L_176)
	.align		4
.L_176:
        /*0418*/ 	.word	index@(activation_gelu_f64)
        /*041c*/ 	.word	0x00000000


	//----- nvinfo : EIATTR_REGCOUNT
	.align		4
.L_177:
        /*0420*/ 	.byte	0x04, 0x2f
        /*0422*/ 	.short	(.L_179 - .L_178)
	.align		4
.L_178:
        /*0424*/ 	.word	index@(stencil2d_3x3_f32)
        /*0428*/ 	.word	0x00000017


	//----- nvinfo : EIATTR_FRAME_SIZE
	.align		4
.L_179:
        /*042c*/ 	.byte	0x04, 0x11
        /*042e*/ 	.short	(.L_181 - .L_180)
	.align		4
.L_180:
        /*0430*/ 	.word	index@($__internal_7_$__cuda_sm3x_div_rn_noftz_f32_slowpath)
        /*0434*/ 	.word	0x00000000


	//----- nvinfo : EIATTR_FRAME_SIZE
	.align		4
.L_181:
        /*0438*/ 	.byte	0x04, 0x11
        /*043a*/ 	.short	(.L_183 - .L_182)
	.align		4
.L_182:
        /*043c*/ 	.word	index@(stencil2d_3x3_f32)
        /*0440*/ 	.word	0x00000000


	//----- nvinfo : EIATTR_REGCOUNT
	.align		4
.L_183:
        /*0444*/ 	.byte	0x04, 0x2f
        /*0446*/ 	.short	(.L_185 - .L_184)
	.align		4
.L_184:
        /*0448*/ 	.word	index@(stencil2d_3x3_f64)
        /*044c*/ 	.word	0x0000001e


	//----- nvinfo : EIATTR_FRAME_SIZE
	.align		4
.L_185:
        /*0450*/ 	.byte	0x04, 0x11
        /*0452*/ 	.short	(.L_187 - .L_186)
	.align		4
.L_186:
        /*0454*/ 	.word	index@($__internal_6_$__cuda_sm20_div_rn_f64_full)
        /*0458*/ 	.word	0x00000000


	//----- nvinfo : EIATTR_FRAME_SIZE
	.align		4
.L_187:
        /*045c*/ 	.byte	0x04, 0x11
        /*045e*/ 	.short	(.L_189 - .L_188)
	.align		4
.L_188:
        /*0460*/ 	.word	index@(stencil2d_3x3_f64)
        /*0464*/ 	.word	0x00000000


	//----- nvinfo : EIATTR_REGCOUNT
	.align		4
.L_189:
        /*0468*/ 	.byte	0x04, 0x2f
        /*046a*/ 	.short	(.L_191 - .L_190)
	.align		4
.L_190:
        /*046c*/ 	.word	index@(stencil2d_5x5_f32)
        /*0470*/ 	.word	0x0000001d


	//----- nvinfo : EIATTR_FRAME_SIZE
	.align		4
.L_191:
        /*0474*/ 	.byte	0x04, 0x11
        /*0476*/ 	.short	(.L_193 - .L_192)
	.align		4
.L_192:
        /*0478*/ 	.word	index@($__internal_5_$__cuda_sm3x_div_rn_noftz_f32_slowpath)
        /*047c*/ 	.word	0x00000000


	//----- nvinfo : EIATTR_FRAME_SIZE
	.align		4
.L_193:
        /*0480*/ 	.byte	0x04, 0x11
        /*0482*/ 	.short	(.L_195 - .L_194)
	.align		4
.L_194:
        /*0484*/ 	.word	index@(stencil2d_5x5_f32)
        /*0488*/ 	.word	0x00000000


	//----- nvinfo : EIATTR_REGCOUNT
	.align		4
.L_195:
        /*048c*/ 	.byte	0x04, 0x2f
        /*048e*/ 	.short	(.L_197 - .L_196)
	.align		4
.L_196:
        /*0490*/ 	.word	index@(stencil2d_5x5_f64)
        /*0494*/ 	.word	0x0000001f


	//----- nvinfo : EIATTR_FRAME_SIZE
	.align		4
.L_197:
        /*0498*/ 	.byte	0x04, 0x11
        /*049a*/ 	.short	(.L_199 - .L_198)
	.align		4
.L_198:
        /*049c*/ 	.word	index@($__internal_4_$__cuda_sm20_div_rn_f64_full)
        /*04a0*/ 	.word	0x00000000


	//----- nvinfo : EIATTR_FRAME_SIZE
	.align		4
.L_199:
        /*04a4*/ 	.byte	0x04, 0x11
        /*04a6*/ 	.short	(.L_201 - .L_200)
	.align		4
.L_200:
        /*04a8*/ 	.word	index@(stencil2d_5x5_f64)
        /*04ac*/ 	.word	0x00000000


	//----- nvinfo : EIATTR_REGCOUNT
	.align		4
.L_201:
        /*04b0*/ 	.byte	0x04, 0x2f
        /*04b2*/ 	.short	(.L_203 - .L_202)
	.align		4
.L_202:
        /*04b4*/ 	.word	index@(stencil3d_global_f32)
        /*04b8*/ 	.word	0x0000001c


	//----- nvinfo : EIATTR_FRAME_SIZE
	.align		4
.L_203:
        /*04bc*/ 	.byte	0x04, 0x11
        /*04be*/ 	.short	(.L_205 - .L_204)
	.align		4
.L_204:
        /*04c0*/ 	.word	index@(stencil3d_global_f32)
        /*04c4*/ 	.word	0x00000000


	//----- nvinfo : EIATTR_REGCOUNT
	.align		4
.L_205:
        /*04c8*/ 	.byte	0x04, 0x2f
        /*04ca*/ 	.short	(.L_207 - .L_206)
	.align		4
.L_206:
        /*04cc*/ 	.word	index@(stencil3d_global_f64)
        /*04d0*/ 	.word	0x0000001e


	//----- nvinfo : EIATTR_FRAME_SIZE
	.align		4
.L_207:
        /*04d4*/ 	.byte	0x04, 0x11
        /*04d6*/ 	.short	(.L_209 - .L_208)
	.align		4
.L_208:
        /*04d8*/ 	.word	index@(stencil3d_global_f64)
        /*04dc*/ 	.word	0x00000000


	//----- nvinfo : EIATTR_REGCOUNT
	.align		4
.L_209:
        /*04e0*/ 	.byte	0x04, 0x2f
        /*04e2*/ 	.short	(.L_211 - .L_210)
	.align		4
.L_210:
        /*04e4*/ 	.word	index@(stencil3d_shared_f32)
        /*04e8*/ 	.word	0x0000001c


	//----- nvinfo : EIATTR_FRAME_SIZE
	.align		4
.L_211:
        /*04ec*/ 	.byte	0x04, 0x11
        /*04ee*/ 	.short	(.L_213 - .L_212)
	.align		4
.L_212:
        /*04f0*/ 	.word	index@(stencil3d_shared_f32)
        /*04f4*/ 	.word	0x00000000


	//----- nvinfo : EIATTR_REGCOUNT
	.align		4
.L_213:
        /*04f8*/ 	.byte	0x04, 0x2f
        /*04fa*/ 	.short	(.L_215 - .L_214)
	.align		4
.L_214:
        /*04fc*/ 	.word	index@(stencil3d_shared_f64)
        /*0500*/ 	.word	0x0000001e


	//----- nvinfo : EIATTR_FRAME_SIZE
	.align		4
.L_215:
        /*0504*/ 	.byte	0x04, 0x11
        /*0506*/ 	.short	(.L_217 - .L_216)
	.align		4
.L_216:
        /*0508*/ 	.word	index@(stencil3d_shared_f64)
        /*050c*/ 	.word	0x00000000


	//----- nvinfo : EIATTR_REGCOUNT
	.align		4
.L_217:
        /*0510*/ 	.byte	0x04, 0x2f
        /*0512*/ 	.short	(.L_219 - .L_218)
	.align		4
.L_218:
        /*0514*/ 	.word	index@(histogram_global)
        /*0518*/ 	.word	0x00000011


	//----- nvinfo : EIATTR_FRAME_SIZE
	.align		4
.L_219:
        /*051c*/ 	.byte	0x04, 0x11
        /*051e*/ 	.short	(.L_221 - .L_220)
	.align		4
.L_220:
        /*0520*/ 	.word	index@(histogram_global)
        /*0524*/ 	.word	0x00000000


	//----- nvinfo : EIATTR_REGCOUNT
	.align		4
.L_221:
        /*0528*/ 	.byte	0x04, 0x2f
        /*052a*/ 	.short	(.L_223 - .L_222)
	.align		4
.L_222:
        /*052c*/ 	.word	index@(histogram_shared)
        /*0530*/ 	.word	0x0000001a


	//----- nvinfo : EIATTR_FRAME_SIZE
	.align		4
.L_223:
        /*0534*/ 	.byte	0x04, 0x11
        /*0536*/ 	.short	(.L_225 - .L_224)
	.align		4
.L_224:
        /*0538*/ 	.word	index@(histogram_shared)
        /*053c*/ 	.word	0x00000000


	//----- nvinfo : EIATTR_REGCOUNT
	.align		4
.L_225:
        /*0540*/ 	.byte	0x04, 0x2f
        /*0542*/ 	.short	(.L_227 - .L_226)
	.align		4
.L_226:
        /*0544*/ 	.word	index@(sort_bitonic)
        /*0548*/ 	.word	0x0000000c


	//----- nvinfo : EIATTR_FRAME_SIZE
	.align		4
.L_227:
        /*054c*/ 	.byte	0x04, 0x11
        /*054e*/ 	.short	(.L_229 - .L_228)
	.align		4
.L_228:
        /*0550*/ 	.word	index@(sort_bitonic)
        /*0554*/ 	.word	0x00000000


	//----- nvinfo : EIATTR_REGCOUNT
	.align		4
.L_229:
        /*0558*/ 	.byte	0x04, 0x2f
        /*055a*/ 	.short	(.L_231 - .L_230)
	.align		4
.L_230:
        /*055c*/ 	.word	index@(montecarlo_basic_f32)
        /*0560*/ 	.word	0x00000020


	//----- nvinfo : EIATTR_FRAME_SIZE
	.align		4
.L_231:
        /*0564*/ 	.byte	0x04, 0x11
        /*0566*/ 	.short	(.L_233 - .L_232)
	.align		4
.L_232:
        /*0568*/ 	.word	index@(montecarlo_basic_f32)
        /*056c*/ 	.word	0x00000000


	//----- nvinfo : EIATTR_REGCOUNT
	.align		4
.L_233:
        /*0570*/ 	.byte	0x04, 0x2f
        /*0572*/ 	.short	(.L_235 - .L_234)
	.align		4
.L_234:
        /*0574*/ 	.word	index@(montecarlo_basic_f64)
        /*0578*/ 	.word	0x00000020


	//----- nvinfo : EIATTR_FRAME_SIZE
	.align		4
.L_235:
        /*057c*/ 	.byte	0x04, 0x11
        /*057e*/ 	.short	(.L_237 - .L_236)
	.align		4
.L_236:
        /*0580*/ 	.word	index@(montecarlo_basic_f64)
        /*0584*/ 	.word	0x00000000


	//----- nvinfo : EIATTR_REGCOUNT
	.align		4
.L_237:
        /*0588*/ 	.byte	0x04, 0x2f
        /*058a*/ 	.short	(.L_239 - .L_238)
	.align		4
.L_238:
        /*058c*/ 	.word	index@(fft1d_global_f32)
        /*0590*/ 	.word	0x0000001e


	//----- nvinfo : EIATTR_FRAME_SIZE
	.align		4
.L_239:
        /*0594*/ 	.byte	0x04, 0x11
        /*0596*/ 	.short	(.L_241 - .L_240)
	.align		4
.L_240:
        /*0598*/ 	.word	index@($fft1d_global_f32$__internal_trig_reduction_slowpathd)
        /*059c*/ 	.word	0x00000028


	//----- nvinfo : EIATTR_FRAME_SIZE
	.align		4
.L_241:
        /*05a0*/ 	.byte	0x04, 0x11
        /*05a2*/ 	.short	(.L_243 - .L_242)
	.align		4
.L_242:
        /*05a4*/ 	.word	index@($__internal_3_$__cuda_sm20_div_rn_f64_full)
        /*05a8*/ 	.word	0x00000028


	//----- nvinfo : EIATTR_FRAME_SIZE
	.align		4
.L_243:
        /*05ac*/ 	.byte	0x04, 0x11
        /*05ae*/ 	.short	(.L_245 - .L_244)
	.align		4
.L_244:
        /*05b0*/ 	.word	index@(fft1d_global_f32)
        /*05b4*/ 	.word	0x00000028


	//----- nvinfo : EIATTR_REGCOUNT
	.align		4
.L_245:
        /*05b8*/ 	.byte	0x04, 0x2f
        /*05ba*/ 	.short	(.L_247 - .L_246)
	.align		4
.L_246:
        /*05bc*/ 	.word	index@(fft1d_global_f64)
        /*05c0*/ 	.word	0x00000020


	//----- nvinfo : EIATTR_FRAME_SIZE
	.align		4
.L_247:
        /*05c4*/ 	.byte	0x04, 0x11
        /*05c6*/ 	.short	(.L_249 - .L_248)
	.align		4
.L_248:
        /*05c8*/ 	.word	index@($fft1d_global_f64$__internal_trig_reduction_slowpathd)
        /*05cc*/ 	.word	0x00000028


	//----- nvinfo : EIATTR_FRAME_SIZE
	.align		4
.L_249:
        /*05d0*/ 	.byte	0x04, 0x11
        /*05d2*/ 	.short	(.L_251 - .L_250)
	.align		4
.L_250:
        /*05d4*/ 	.word	index@($__internal_2_$__cuda_sm20_div_rn_f64_full)
        /*05d8*/ 	.word	0x00000028


	//----- nvinfo : EIATTR_FRAME_SIZE
	.align		4
.L_251:
        /*05dc*/ 	.byte	0x04, 0x11
        /*05de*/ 	.short	(.L_253 - .L_252)
	.align		4
.L_252:
        /*05e0*/ 	.word	index@(fft1d_global_f64)
        /*05e4*/ 	.word	0x00000028


	//----- nvinfo : EIATTR_REGCOUNT
	.align		4
.L_253:
        /*05e8*/ 	.byte	0x04, 0x2f
        /*05ea*/ 	.short	(.L_255 - .L_254)
	.align		4
.L_254:
        /*05ec*/ 	.word	index@(fft1d_staged_f32)
        /*05f0*/ 	.word	0x0000001e


	//----- nvinfo : EIATTR_FRAME_SIZE
	.align		4
.L_255:
        /*05f4*/ 	.byte	0x04, 0x11
        /*05f6*/ 	.short	(.L_257 - .L_256)
	.align		4
.L_256:
        /*05f8*/ 	.word	index@($fft1d_staged_f32$__internal_trig_reduction_slowpathd)
        /*05fc*/ 	.word	0x00000028


	//----- nvinfo : EIATTR_FRAME_SIZE
	.align		4
.L_257:
        /*0600*/ 	.byte	0x04, 0x11
        /*0602*/ 	.short	(.L_259 - .L_258)
	.align		4
.L_258:
        /*0604*/ 	.word	index@($__internal_1_$__cuda_sm20_div_rn_f64_full)
        /*0608*/ 	.word	0x00000028


	//----- nvinfo : EIATTR_FRAME_SIZE
	.align		4
.L_259:
        /*060c*/ 	.byte	0x04, 0x11
        /*060e*/ 	.short	(.L_261 - .L_260)
	.align		4
.L_260:
        /*0610*/ 	.word	index@(fft1d_staged_f32)
        /*0614*/ 	.word	0x00000028


	//----- nvinfo : EIATTR_REGCOUNT
	.align		4
.L_261:
        /*0618*/ 	.byte	0x04, 0x2f
        /*061a*/ 	.short	(.L_263 - .L_262)
	.align		4
.L_262:
        /*061c*/ 	.word	index@(fft1d_staged_f64)
        /*0620*/ 	.word	0x00000020


	//----- nvinfo : EIATTR_FRAME_SIZE
	.align		4
.L_263:
        /*0624*/ 	.byte	0x04, 0x11
        /*0626*/ 	.short	(.L_265 - .L_264)
	.align		4
.L_264:
        /*0628*/ 	.word	index@($fft1d_staged_f64$__internal_trig_reduction_slowpathd)
        /*062c*/ 	.word	0x00000028


	//----- nvinfo : EIATTR_FRAME_SIZE
	.align		4
.L_265:
        /*0630*/ 	.byte	0x04, 0x11
        /*0632*/ 	.short	(.L_267 - .L_266)
	.align		4
.L_266:
        /*0634*/ 	.word	index@($__internal_0_$__cuda_sm20_div_rn_f64_full)
        /*0638*/ 	.word	0x00000028


	//----- nvinfo : EIATTR_FRAME_SIZE
	.align		4
.L_267:
        /*063c*/ 	.byte	0x04, 0x11
        /*063e*/ 	.short	(.L_269 - .L_268)
	.align		4
.L_268:
        /*0640*/ 	.word	index@(fft1d_staged_f64)
        /*0644*/ 	.word	0x00000028


	//----- nvinfo : EIATTR_REGCOUNT
	.align		4
.L_269:
        /*0648*/ 	.byte	0x04, 0x2f
        /*064a*/ 	.short	(.L_271 - .L_270)
	.align		4
.L_270:
        /*064c*/ 	.word	index@(smithwaterman_basic_kernel)
        /*0650*/ 	.word	0x0000001c


	//----- nvinfo : EIATTR_FRAME_SIZE
	.align		4
.L_271:
        /*0654*/ 	.byte	0x04, 0x11
        /*0656*/ 	.short	(.L_273 - .L_272)
	.align		4
.L_272:
        /*0658*/ 	.word	index@(smithwaterman_basic_kernel)
        /*065c*/ 	.word	0x00000808


	//----- nvinfo : EIATTR_REGCOUNT
	.align		4
.L_273:
        /*0660*/ 	.byte	0x04, 0x2f
        /*0662*/ 	.short	(.L_275 - .L_274)
	.align		4
.L_274:
        /*0664*/ 	.word	index@(wfa_editdistance_kernel)
        /*0668*/ 	.word	0x00000020


	//----- nvinfo : EIATTR_FRAME_SIZE
	.align		4
.L_275:
        /*066c*/ 	.byte	0x04, 0x11
        /*066e*/ 	.short	(.L_277 - .L_276)
	.align		4
.L_276:
        /*0670*/ 	.word	index@(wfa_editdistance_kernel)
        /*0674*/ 	.word	0x00001008


	//----- nvinfo : EIATTR_REGCOUNT
	.align		4
.L_277:
        /*0678*/ 	.byte	0x04, 0x2f
        /*067a*/ 	.short	(.L_279 - .L_278)
	.align		4
.L_278:
        /*067c*/ 	.word	index@(smithwaterman_wavefront_kernel)
        /*0680*/ 	.word	0x00000020


	//----- nvinfo : EIATTR_FRAME_SIZE
	.align		4
.L_279:
        /*0684*/ 	.byte	0x04, 0x11
        /*0686*/ 	.short	(.L_281 - .L_280)
	.align		4
.L_280:
        /*0688*/ 	.word	index@(smithwaterman_wavefront_kernel)
        /*068c*/ 	.word	0x00000000


	//----- nvinfo : EIATTR_MIN_STACK_SIZE
	.align		4
.L_281:
        /*0690*/ 	.byte	0x04, 0x12
        /*0692*/ 	.short	(.L_283 - .L_282)
	.align		4
.L_282:
        /*0694*/ 	.word	index@(smithwaterman_wavefront_kernel)
        /*0698*/ 	.word	0x00000000


	//----- nvinfo : EIATTR_MIN_STACK_SIZE
	.align		4
.L_283:
        /*069c*/ 	.byte	0x04, 0x12
        /*069e*/ 	.short	(.L_285 - .L_284)
	.align		4
.L_284:
        /*06a0*/ 	.word	index@(wfa_editdistance_kernel)
        /*06a4*/ 	.word	0x00001008


	//----- nvinfo : EIATTR_MIN_STACK_SIZE
	.align		4
.L_285:
        /*06a8*/ 	.byte	0x04, 0x12
        /*06aa*/ 	.short	(.L_287 - .L_286)
	.align		4
.L_286:
        /*06ac*/ 	.word	index@(smithwaterman_basic_kernel)
        /*06b0*/ 	.word	0x00000808


	//----- nvinfo : EIATTR_MIN_STACK_SIZE
	.align		4
.L_287:
        /*06b4*/ 	.byte	0x04, 0x12
        /*06b6*/ 	.short	(.L_289 - .L_288)
	.align		4
.L_288:
        /*06b8*/ 	.word	index@(fft1d_staged_f64)
        /*06bc*/ 	.word	0x00000028


	//----- nvinfo : EIATTR_MIN_STACK_SIZE
	.align		4
.L_289:
        /*06c0*/ 	.byte	0x04, 0x12
        /*06c2*/ 	.short	(.L_291 - .L_290)
	.align		4
.L_290:
        /*06c4*/ 	.word	index@(fft1d_staged_f32)
        /*06c8*/ 	.word	0x00000028


	//----- nvinfo : EIATTR_MIN_STACK_SIZE
	.align		4
.L_291:
        /*06cc*/ 	.byte	0x04, 0x12
        /*06ce*/ 	.short	(.L_293 - .L_292)
	.align		4
.L_292:
        /*06d0*/ 	.word	index@(fft1d_global_f64)
        /*06d4*/ 	.word	0x00000028


	//----- nvinfo : EIATTR_MIN_STACK_SIZE
	.align		4
.L_293:
        /*06d8*/ 	.byte	0x04, 0x12
        /*06da*/ 	.short	(.L_295 - .L_294)
	.align		4
.L_294:
        /*06dc*/ 	.word	index@(fft1d_global_f32)
        /*06e0*/ 	.word	0x00000028


	//----- nvinfo : EIATTR_MIN_STACK_SIZE
	.align		4
.L_295:
        /*06e4*/ 	.byte	0x04, 0x12
        /*06e6*/ 	.short	(.L_297 - .L_296)
	.align		4
.L_296:
        /*06e8*/ 	.word	index@(montecarlo_basic_f64)
        /*06ec*/ 	.word	0x00000000


	//----- nvinfo : EIATTR_MIN_STACK_SIZE
	.align		4
.L_297:
        /*06f0*/ 	.byte	0x04, 0x12
        /*06f2*/ 	.short	(.L_299 - .L_298)
	.align		4
.L_298:
        /*06f4*/ 	.word	index@(montecarlo_basic_f32)
        /*06f8*/ 	.word	0x00000000


	//----- nvinfo : EIATTR_MIN_STACK_SIZE
	.align		4
.L_299:
        /*06fc*/ 	.byte	0x04, 0x12
        /*06fe*/ 	.short	(.L_301 - .L_300)
	.align		4
.L_300:
        /*0700*/ 	.word	index@(sort_bitonic)
        /*0704*/ 	.word	0x00000000


	//----- nvinfo : EIATTR_MIN_STACK_SIZE
	.align		4
.L_301:
        /*0708*/ 	.byte	0x04, 0x12
        /*070a*/ 	.short	(.L_303 - .L_302)
	.align		4
.L_302:
        /*070c*/ 	.word	index@(histogram_shared)
        /*0710*/ 	.word	0x00000000


	//----- nvinfo : EIATTR_MIN_STACK_SIZE
	.align		4
.L_303:
        /*0714*/ 	.byte	0x04, 0x12
        /*0716*/ 	.short	(.L_305 - .L_304)
	.align		4
.L_304:
        /*0718*/ 	.word	index@(histogram_global)
        /*071c*/ 	.word	0x00000000


	//----- nvinfo : EIATTR_MIN_STACK_SIZE
	.align		4
.L_305:
        /*0720*/ 	.byte	0x04, 0x12
        /*0722*/ 	.short	(.L_307 - .L_306)
	.align		4
.L_306:
        /*0724*/ 	.word	index@(stencil3d_shared_f64)
        /*0728*/ 	.word	0x00000000


	//----- nvinfo : EIATTR_MIN_STACK_SIZE
	.align		4
.L_307:
        /*072c*/ 	.byte	0x04, 0x12
        /*072e*/ 	.short	(.L_309 - .L_308)
	.align		4
.L_308:
        /*0730*/ 	.word	index@(stencil3d_shared_f32)
        /*0734*/ 	.word	0x00000000


	//----- nvinfo : EIATTR_MIN_STACK_SIZE
	.align		4
.L_309:
        /*0738*/ 	.byte	0x04, 0x12
        /*073a*/ 	.short	(.L_311 - .L_310)
	.align		4
.L_310:
        /*073c*/ 	.word	index@(stencil3d_global_f64)
        /*0740*/ 	.word	0x00000000


	//----- nvinfo : EIATTR_MIN_STACK_SIZE
	.align		4
.L_311:
        /*0744*/ 	.byte	0x04, 0x12
        /*0746*/ 	.short	(.L_313 - .L_312)
	.align		4
.L_312:
        /*0748*/ 	.word	index@(stencil3d_global_f32)
        /*074c*/ 	.word	0x00000000


	//----- nvinfo : EIATTR_MIN_STACK_SIZE
	.align		4
.L_313:
        /*0750*/ 	.byte	0x04, 0x12
        /*0752*/ 	.short	(.L_315 - .L_314)
	.align		4
.L_314:
        /*0754*/ 	.word	index@(stencil2d_5x5_f64)
        /*0758*/ 	.word	0x00000000


	//----- nvinfo : EIATTR_MIN_STACK_SIZE
	.align		4
.L_315:
        /*075c*/ 	.byte	0x04, 0x12
        /*075e*/ 	.short	(.L_317 - .L_316)
	.align		4
.L_316:
        /*0760*/ 	.word	index@(stencil2d_5x5_f32)
        /*0764*/ 	.word	0x00000000


	//----- nvinfo : EIATTR_MIN_STACK_SIZE
	.align		4
.L_317:
        /*0768*/ 	.byte	0x04, 0x12
        /*076a*/ 	.short	(.L_319 - .L_318)
	.align		4
.L_318:
        /*076c*/ 	.word	index@(stencil2d_3x3_f64)
        /*0770*/ 	.word	0x00000000


	//----- nvinfo : EIATTR_MIN_STACK_SIZE
	.align		4
.L_319:
        /*0774*/ 	.byte	0x04, 0x12
        /*0776*/ 	.short	(.L_321 - .L_320)
	.align		4
.L_320:
        /*0778*/ 	.word	index@(stencil2d_3x3_f32)
        /*077c*/ 	.word	0x00000000


	//----- nvinfo : EIATTR_MIN_STACK_SIZE
	.align		4
.L_321:
        /*0780*/ 	.byte	0x04, 0x12
        /*0782*/ 	.short	(.L_323 - .L_322)
	.align		4
.L_322:
        /*0784*/ 	.word	index@(activation_gelu_f64)
        /*0788*/ 	.word	0x00000000


	//----- nvinfo : EIATTR_MIN_STACK_SIZE
	.align		4
.L_323:
        /*078c*/ 	.byte	0x04, 0x12
        /*078e*/ 	.short	(.L_325 - .L_324)
	.align		4
.L_324:
        /*0790*/ 	.word	index@(activation_gelu_f32)
        /*0794*/ 	.word	0x00000000


	//----- nvinfo : EIATTR_MIN_STACK_SIZE
	.align		4
.L_325:
        /*0798*/ 	.byte	0x04, 0x12
        /*079a*/ 	.short	(.L_327 - .L_326)
	.align		4
.L_326:
        /*079c*/ 	.word	index@(activation_relu_f64)
        /*07a0*/ 	.word	0x00000000


	//----- nvinfo : EIATTR_MIN_STACK_SIZE
	.align		4
.L_327:
        /*07a4*/ 	.byte	0x04, 0x12
        /*07a6*/ 	.short	(.L_329 - .L_328)
	.align		4
.L_328:
        /*07a8*/ 	.word	index@(activation_relu_f32)
        /*07ac*/ 	.word	0x00000000


	//----- nvinfo : EIATTR_MIN_STACK_SIZE
	.align		4
.L_329:
        /*07b0*/ 	.byte	0x04, 0x12
        /*07b2*/ 	.short	(.L_331 - .L_330)
	.align		4
.L_330:
        /*07b4*/ 	.word	index@(layernorm_basic_f64)
        /*07b8*/ 	.word	0x00000000


	//----- nvinfo : EIATTR_MIN_STACK_SIZE
	.align		4
.L_331:
        /*07bc*/ 	.byte	0x04, 0x12
        /*07be*/ 	.short	(.L_333 - .L_332)
	.align		4
.L_332:
        /*07c0*/ 	.word	index@(layernorm_basic_f32)
        /*07c4*/ 	.word	0x00000000


	//----- nvinfo : EIATTR_MIN_STACK_SIZE
	.align		4
.L_333:
        /*07c8*/ 	.byte	0x04, 0x12
        /*07ca*/ 	.short	(.L_335 - .L_334)
	.align		4
.L_334:
        /*07cc*/ 	.word	index@(softmax_basic_f64)
        /*07d0*/ 	.word	0x00000000


	//----- nvinfo : EIATTR_MIN_STACK_SIZE
	.align		4
.L_335:
        /*07d4*/ 	.byte	0x04, 0x12
        /*07d6*/ 	.short	(.L_337 - .L_336)
	.align		4
.L_336:
        /*07d8*/ 	.word	index@(softmax_basic_f32)
        /*07dc*/ 	.word	0x00000000


	//----- nvinfo : EIATTR_MIN_STACK_SIZE
	.align		4
.L_337:
        /*07e0*/ 	.byte	0x04, 0x12
        /*07e2*/ 	.short	(.L_339 - .L_338)
	.align		4
.L_338:
        /*07e4*/ 	.word	index@(pagerank_basic_f64)
        /*07e8*/ 	.word	0x00000000


	//----- nvinfo : EIATTR_MIN_STACK_SIZE
	.align		4
.L_339:
        /*07ec*/ 	.byte	0x04, 0x12
        /*07ee*/ 	.short	(.L_341 - .L_340)
	.align		4
.L_340:
        /*07f0*/ 	.word	index@(pagerank_basic_f32)
        /*07f4*/ 	.word	0x00000000


	//----- nvinfo : EIATTR_MIN_STACK_SIZE
	.align		4
.L_341:
        /*07f8*/ 	.byte	0x04, 0x12
        /*07fa*/ 	.short	(.L_343 - .L_342)
	.align		4
.L_342:
        /*07fc*/ 	.word	index@(dfs_basic)
        /*0800*/ 	.word	0x00000000


	//----- nvinfo : EIATTR_MIN_STACK_SIZE
	.align		4
.L_343:
        /*0804*/ 	.byte	0x04, 0x12
        /*0806*/ 	.short	(.L_345 - .L_344)
	.align		4
.L_344:
        /*0808*/ 	.word	index@(bfs_basic)
        /*080c*/ 	.word	0x00000000


	//----- nvinfo : EIATTR_MIN_STACK_SIZE
	.align		4
.L_345:
        /*0810*/ 	.byte	0x04, 0x12
        /*0812*/ 	.short	(.L_347 - .L_346)
	.align		4
.L_346:
        /*0814*/ 	.word	index@(depthwiseconv_tiled_f64)
        /*0818*/ 	.word	0x00000000


	//----- nvinfo : EIATTR_MIN_STACK_SIZE
	.align		4
.L_347:
        /*081c*/ 	.byte	0x04, 0x12
        /*081e*/ 	.short	(.L_349 - .L_348)
	.align		4
.L_348:
        /*0820*/ 	.word	index@(depthwiseconv_tiled_f32)
        /*0824*/ 	.word	0x00000000


	//----- nvinfo : EIATTR_MIN_STACK_SIZE
	.align		4
.L_349:
        /*0828*/ 	.byte	0x04, 0x12
        /*082a*/ 	.short	(.L_351 - .L_350)
	.align		4
.L_350:
        /*082c*/ 	.word	index@(depthwiseconv_global_f64)
        /*0830*/ 	.word	0x00000000


	//----- nvinfo : EIATTR_MIN_STACK_SIZE
	.align		4
.L_351:
        /*0834*/ 	.byte	0x04, 0x12
        /*0836*/ 	.short	(.L_353 - .L_352)
	.align		4
.L_352:
        /*0838*/ 	.word	index@(depthwiseconv_global_f32)
        /*083c*/ 	.word	0x00000000


	//----- nvinfo : EIATTR_MIN_STACK_SIZE
	.align		4
.L_353:
        /*0840*/ 	.byte	0x04, 0x12
        /*0842*/ 	.short	(.L_355 - .L_354)
	.align		4
.L_354:
        /*0844*/ 	.word	index@(conv2d_shared_f64)
        /*0848*/ 	.word	0x00000000


	//----- nvinfo : EIATTR_MIN_STACK_SIZE
	.align		4
.L_355:
        /*084c*/ 	.byte	0x04, 0x12
        /*084e*/ 	.short	(.L_357 - .L_356)
	.align		4
.L_356:
        /*0850*/ 	.word	index@(conv2d_shared_f32)
        /*0854*/ 	.word	0x00000000


	//----- nvinfo : EIATTR_MIN_STACK_SIZE
	.align		4
.L_357:
        /*0858*/ 	.byte	0x04, 0x12
        /*085a*/ 	.short	(.L_359 - .L_358)
	.align		4
.L_358:
        /*085c*/ 	.word	index@(conv2d_global_f64)
        /*0860*/ 	.word	0x00000000


	//----- nvinfo : EIATTR_MIN_STACK_SIZE
	.align		4
.L_359:
        /*0864*/ 	.byte	0x04, 0x12
        /*0866*/ 	.short	(.L_361 - .L_360)
	.align		4
.L_360:
        /*0868*/ 	.word	index@(conv2d_global_f32)
        /*086c*/ 	.word	0x00000000


	//----- nvinfo : EIATTR_MIN_STACK_SIZE
	.align		4
.L_361:
        /*0870*/ 	.byte	0x04, 0x12
        /*0872*/ 	.short	(.L_363 - .L_362)
	.align		4
.L_362:
        /*0874*/ 	.word	index@(spmv_csr_f64)
        /*0878*/ 	.word	0x00000000


	//----- nvinfo : EIATTR_MIN_STACK_SIZE
	.align		4
.L_363:
        /*087c*/ 	.byte	0x04, 0x12
        /*087e*/ 	.short	(.L_365 - .L_364)
	.align		4
.L_364:
        /*0880*/ 	.word	index@(spmv_csr_f32)
        /*0884*/ 	.word	0x00000000


	//----- nvinfo : EIATTR_MIN_STACK_SIZE
	.align		4
.L_365:
        /*0888*/ 	.byte	0x04, 0x12
        /*088a*/ 	.short	(.L_367 - .L_366)
	.align		4
.L_366:
        /*088c*/ 	.word	index@(_Z23scan_add_offsets_kernelIdEvPT_PKS0_i)
        /*0890*/ 	.word	0x00000000


	//----- nvinfo : EIATTR_MIN_STACK_SIZE
	.align		4
.L_367:
        /*0894*/ 	.byte	0x04, 0x12
        /*0896*/ 	.short	(.L_369 - .L_368)
	.align		4
.L_368:
        /*0898*/ 	.word	index@(_Z23scan_add_offsets_kernelIfEvPT_PKS0_i)
        /*089c*/ 	.word	0x00000000


	//----- nvinfo : EIATTR_MIN_STACK_SIZE
	.align		4
.L_369:
        /*08a0*/ 	.byte	0x04, 0x12
        /*08a2*/ 	.short	(.L_371 - .L_370)
	.align		4
.L_370:
        /*08a4*/ 	.word	index@(_Z17scan_block_kernelIdEvPKT_PS0_S3_i)
        /*08a8*/ 	.word	0x00000000


	//----- nvinfo : EIATTR_MIN_STACK_SIZE
	.align		4
.L_371:
        /*08ac*/ 	.byte	0x04, 0x12
        /*08ae*/ 	.short	(.L_373 - .L_372)
	.align		4
.L_372:
        /*08b0*/ 	.word	index@(_Z17scan_block_kernelIfEvPKT_PS0_S3_i)
        /*08b4*/ 	.word	0x00000000


	//----- nvinfo : EIATTR_MIN_STACK_SIZE
	.align		4
.L_373:
        /*08b8*/ 	.byte	0x04, 0x12
        /*08ba*/ 	.short	(.L_375 - .L_374)
	.align		4
.L_374:
        /*08bc*/ 	.word	index@(matmul_shared_f64)
        /*08c0*/ 	.word	0x00000000


	//----- nvinfo : EIATTR_MIN_STACK_SIZE
	.align		4
.L_375:
        /*08c4*/ 	.byte	0x04, 0x12
        /*08c6*/ 	.short	(.L_377 - .L_376)
	.align		4
.L_376:
        /*08c8*/ 	.word	index@(matmul_shared_f32)
        /*08cc*/ 	.word	0x00000000


	//----- nvinfo : EIATTR_MIN_STACK_SIZE
	.align		4
.L_377:
        /*08d0*/ 	.byte	0x04, 0x12
        /*08d2*/ 	.short	(.L_379 - .L_378)
	.align		4
.L_378:
        /*08d4*/ 	.word	index@(matmul_global_f64)
        /*08d8*/ 	.word	0x00000000


	//----- nvinfo : EIATTR_MIN_STACK_SIZE
	.align		4
.L_379:
        /*08dc*/ 	.byte	0x04, 0x12
        /*08de*/ 	.short	(.L_381 - .L_380)
	.align		4
.L_380:
        /*08e0*/ 	.word	index@(matmul_global_f32)
        /*08e4*/ 	.word	0x00000000


	//----- nvinfo : EIATTR_MIN_STACK_SIZE
	.align		4
.L_381:
        /*08e8*/ 	.byte	0x04, 0x12
        /*08ea*/ 	.short	(.L_383 - .L_382)
	.align		4
.L_382:
        /*08ec*/ 	.word	index@(gemv_shared_f64)
        /*08f0*/ 	.word	0x00000000


	//----- nvinfo : EIATTR_MIN_STACK_SIZE
	.align		4
.L_383:
        /*08f4*/ 	.byte	0x04, 0x12
        /*08f6*/ 	.short	(.L_385 - .L_384)
	.align		4
.L_384:
        /*08f8*/ 	.word	index@(gemv_shared_f32)
        /*08fc*/ 	.word	0x00000000


	//----- nvinfo : EIATTR_MIN_STACK_SIZE
	.align		4
.L_385:
        /*0900*/ 	.byte	0x04, 0x12
        /*0902*/ 	.short	(.L_387 - .L_386)
	.align		4
.L_386:
        /*0904*/ 	.word	index@(gemv_global_f64)
        /*0908*/ 	.word	0x00000000


	//----- nvinfo : EIATTR_MIN_STACK_SIZE
	.align		4
.L_387:
        /*090c*/ 	.byte	0x04, 0x12
        /*090e*/ 	.short	(.L_389 - .L_388)
	.align		4
.L_388:
        /*0910*/ 	.word	index@(gemv_global_f32)
        /*0914*/ 	.word	0x00000000


	//----- nvinfo : EIATTR_MIN_STACK_SIZE
	.align		4
.L_389:
        /*0918*/ 	.byte	0x04, 0x12
        /*091a*/ 	.short	(.L_391 - .L_390)
	.align		4
.L_390:
        /*091c*/ 	.word	index@(reduction_f64)
        /*0920*/ 	.word	0x00000000


	//----- nvinfo : EIATTR_MIN_STACK_SIZE
	.align		4
.L_391:
        /*0924*/ 	.byte	0x04, 0x12
        /*0926*/ 	.short	(.L_393 - .L_392)
	.align		4
.L_392:
        /*0928*/ 	.word	index@(reduction_f32)
        /*092c*/ 	.word	0x00000000


	//----- nvinfo : EIATTR_MIN_STACK_SIZE
	.align		4
.L_393:
        /*0930*/ 	.byte	0x04, 0x12
        /*0932*/ 	.short	(.L_395 - .L_394)
	.align		4
.L_394:
        /*0934*/ 	.word	index@(dot_f64)
        /*0938*/ 	.word	0x00000000


	//----- nvinfo : EIATTR_MIN_STACK_SIZE
	.align		4
.L_395:
        /*093c*/ 	.byte	0x04, 0x12
        /*093e*/ 	.short	(.L_397 - .L_396)
	.align		4
.L_396:
        /*0940*/ 	.word	index@(dot_f32)
        /*0944*/ 	.word	0x00000000


	//----- nvinfo : EIATTR_MIN_STACK_SIZE
	.align		4
.L_397:
        /*0948*/ 	.byte	0x04, 0x12
        /*094a*/ 	.short	(.L_399 - .L_398)
	.align		4
.L_398:
        /*094c*/ 	.word	index@(vecadd_f64)
        /*0950*/ 	.word	0x00000000


	//----- nvinfo : EIATTR_MIN_STACK_SIZE
	.align		4
.L_399:
        /*0954*/ 	.byte	0x04, 0x12
        /*0956*/ 	.short	(.L_401 - .L_400)
	.align		4
.L_400:
        /*0958*/ 	.word	index@(vecadd_f32)
        /*095c*/ 	.word	0x00000000
.L_401:


//--------------------- .nv.compat                --------------------------
	.section	.nv.compat,"",@"SHT_CUDA_COMPAT_INFO"
	.align	4
        /*0000*/ 	.byte	0x02, 0x09, 0x00, 0x00, 0x02, 0x02, 0x01, 0x00, 0x02, 0x05, 0x05, 0x00, 0x03, 0x07, 0x01, 0x01
        /*0010*/ 	.byte	0x02, 0x03, 0x00, 0x00, 0x02, 0x06, 0x01, 0x00, 0x04, 0x0b, 0x08, 0x00, 0x01, 0x00, 0x00, 0x00
        /*0020*/ 	.byte	0x00, 0x00, 0x00, 0x00


//--------------------- .nv.info.smithwaterman_wavefront_kernel --------------------------
	.section	.nv.info.smithwaterman_wavefront_kernel,"",@"SHT_CUDA_INFO"
	.sectionflags	@""
	.align	4


	//----- nvinfo : EIATTR_CUDA_API_VERSION
	.align		4
        /*0000*/ 	.byte	0x04, 0x37
        /*0002*/ 	.short	(.L_403 - .L_402)
.L_402:
        /*0004*/ 	.word	0x00000082


	//----- nvinfo : EIATTR_KPARAM_INFO
	.align		4
.L_403:
        /*0008*/ 	.byte	0x04, 0x17
        /*000a*/ 	.short	(.L_405 - .L_404)
.L_404:
        /*000c*/ 	.word	0x00000000
        /*0010*/ 	.short	0x0007
        /*0012*/ 	.short	0x0028
        /*0014*/ 	.byte	0x00, 0xf0, 0x11, 0x00


	//----- nvinfo : EIATTR_KPARAM_INFO
	.align		4
.L_405:
        /*0018*/ 	.byte	0x04, 0x17
        /*001a*/ 	.short	(.L_407 - .L_406)
.L_406:
        /*001c*/ 	.word	0x00000000
        /*0020*/ 	.short	0x0006
        /*0022*/ 	.short	0x0024
        /*0024*/ 	.byte	0x00, 0xf0, 0x11, 0x00


	//----- nvinfo : EIATTR_KPARAM_INFO
	.align		4
.L_407:
        /*0028*/ 	.byte	0x04, 0x17
        /*002a*/ 	.short	(.L_409 - .L_408)
.L_408:
        /*002c*/ 	.word	0x00000000
        /*0030*/ 	.short	0x0005
        /*0032*/ 	.short	0x0020
        /*0034*/ 	.byte	0x00, 0xf0, 0x11, 0x00


	//----- nvinfo : EIATTR_KPARAM_INFO
	.align		4
.L_409:
        /*0038*/ 	.byte	0x04, 0x17
        /*003a*/ 	.short	(.L_411 - .L_410)
.L_410:
        /*003c*/ 	.word	0x00000000
        /*0040*/ 	.short	0x0004
        /*0042*/ 	.short	0x001c
        /*0044*/ 	.byte	0x00, 0xf0, 0x11, 0x00


	//----- nvinfo : EIATTR_KPARAM_INFO
	.align		4
.L_411:
        /*0048*/ 	.byte	0x04, 0x17
        /*004a*/ 	.short	(.L_413 - .L_412)
.L_412:
        /*004c*/ 	.word	0x00000000
        /*0050*/ 	.short	0x0003
        /*0052*/ 	.short	0x0018
        /*0054*/ 	.byte	0x00, 0xf0, 0x11, 0x00


	//----- nvinfo : EIATTR_KPARAM_INFO
	.align		4
.L_413:
        /*0058*/ 	.byte	0x04, 0x17
        /*005a*/ 	.short	(.L_415 - .L_414)
.L_414:
        /*005c*/ 	.word	0x00000000
        /*0060*/ 	.short	0x0002
        /*0062*/ 	.short	0x0010
        /*0064*/ 	.byte	0x00, 0xf5, 0x21, 0x00


	//----- nvinfo : EIATTR_KPARAM_INFO
	.align		4
.L_415:
        /*0068*/ 	.byte	0x04, 0x17
        /*006a*/ 	.short	(.L_417 - .L_416)
.L_416:
        /*006c*/ 	.word	0x00000000
        /*0070*/ 	.short	0x0001
        /*0072*/ 	.short	0x0008
        /*0074*/ 	.byte	0x00, 0xf5, 0x21, 0x00


	//----- nvinfo : EIATTR_KPARAM_INFO
	.align		4
.L_417:
        /*0078*/ 	.byte	0x04, 0x17
        /*007a*/ 	.short	(.L_419 - .L_418)
.L_418:
        /*007c*/ 	.word	0x00000000
        /*0080*/ 	.short	0x0000
        /*0082*/ 	.short	0x0000
        /*0084*/ 	.byte	0x00, 0xf5, 0x21, 0x00


	//----- nvinfo : EIATTR_SPARSE_MMA_MASK
	.align		4
.L_419:
        /*0088*/ 	.byte	0x03, 0x50
        /*008a*/ 	.short	0x0000


	//----- nvinfo : EIATTR_MAXREG_COUNT
	.align		4
        /*008c*/ 	.byte	0x03, 0x1b
        /*008e*/ 	.short	0x00ff


	//----- nvinfo : EIATTR_NUM_BARRIERS
	.align		4
        /*0090*/ 	.byte	0x02, 0x4c
        /*0092*/ 	.byte	0x01
	.zero		1


	//----- nvinfo : EIATTR_MERCURY_ISA_VERSION
	.align		4
        /*0094*/ 	.byte	0x03, 0x5f
        /*0096*/ 	.short	0x0101


	//----- nvinfo : EIATTR_VRC_CTA_INIT_COUNT
	.align		4
        /*0098*/ 	.byte	0x02, 0x4a
	.zero		1
	.zero		1


	//----- nvinfo : EIATTR_EXIT_INSTR_OFFSETS
	.align		4
        /*009c*/ 	.byte	0x04, 0x1c
        /*009e*/ 	.short	(.L_421 - .L_420)


	//   ....[0]....
.L_420:
        /*00a0*/ 	.word	0x00000040


	//   ....[1]....
        /*00a4*/ 	.word	0x00001400


	//   ....[2]....
        /*00a8*/ 	.word	0x00001480


	//----- nvinfo : EIATTR_CRS_STACK_SIZE
	.align		4
.L_421:
        /*00ac*/ 	.byte	0x04, 0x1e
        /*00ae*/ 	.short	(.L_423 - .L_422)
.L_422:
        /*00b0*/ 	.word	0x00000000


	//----- nvinfo : EIATTR_CBANK_PARAM_SIZE
	.align		4
.L_423:
        /*00b4*/ 	.byte	0x03, 0x19
        /*00b6*/ 	.short	0x002c


	//----- nvinfo : EIATTR_PARAM_CBANK
	.align		4
        /*00b8*/ 	.byte	0x04, 0x0a
        /*00ba*/ 	.short	(.L_425 - .L_424)
	.align		4
.L_424:
        /*00bc*/ 	.word	index@(.nv.constant0.smithwaterman_wavefront_kernel)
        /*00c0*/ 	.short	0x0380
        /*00c2*/ 	.short	0x002c


	//----- nvinfo : EIATTR_SW_WAR
	.align		4
.L_425:
        /*00c4*/ 	.byte	0x04, 0x36
        /*00c6*/ 	.short	(.L_427 - .L_426)
.L_426:
        /*00c8*/ 	.word	0x00000008
.L_427:


//--------------------- .nv.info.wfa_editdistance_kernel --------------------------
	.section	.nv.info.wfa_editdistance_kernel,"",@"SHT_CUDA_INFO"
	.sectionflags	@""
	.align	4


	//----- nvinfo : EIATTR_CUDA_API_VERSION
	.align		4
        /*0000*/ 	.byte	0x04, 0x37
        /*0002*/ 	.short	(.L_429 - .L_428)
.L_428:
        /*0004*/ 	.word	0x00000082


	//----- nvinfo : EIATTR_KPARAM_INFO
	.align		4
.L_429:
        /*0008*/ 	.byte	0x04, 0x17
        /*000a*/ 	.short	(.L_431 - .L_430)
.L_430:
        /*000c*/ 	.word	0x00000000
        /*0010*/ 	.short	0x0004
        /*0012*/ 	.short	0x001c
        /*0014*/ 	.byte	0x00, 0xf0, 0x11, 0x00


	//----- nvinfo : EIATTR_KPARAM_INFO
	.align		4
.L_431:
        /*0018*/ 	.byte	0x04, 0x17
        /*001a*/ 	.short	(.L_433 - .L_432)
.L_432:
        /*001c*/ 	.word	0x00000000
        /*0020*/ 	.short	0x0003
        /*0022*/ 	.short	0x0018
        /*0024*/ 	.byte	0x00, 0xf0, 0x11, 0x00


	//----- nvinfo : EIATTR_KPARAM_INFO
	.align		4
.L_433:
        /*0028*/ 	.byte	0x04, 0x17
        /*002a*/ 	.short	(.L_435 - .L_434)
.L_434:
        /*002c*/ 	.word	0x00000000
        /*0030*/ 	.short	0x0002
        /*0032*/ 	.short	0x0010
        /*0034*/ 	.byte	0x00, 0xf5, 0x21, 0x00


	//----- nvinfo : EIATTR_KPARAM_INFO
	.align		4
.L_435:
        /*0038*/ 	.byte	0x04, 0x17
        /*003a*/ 	.short	(.L_437 - .L_436)
.L_436:
        /*003c*/ 	.word	0x00000000
        /*0040*/ 	.short	0x0001
        /*0042*/ 	.short	0x0008
        /*0044*/ 	.byte	0x00, 0xf5, 0x21, 0x00


	//----- nvinfo : EIATTR_KPARAM_INFO
	.align		4
.L_437:
        /*0048*/ 	.byte	0x04, 0x17
        /*004a*/ 	.short	(.L_439 - .L_438)
.L_438:
        /*004c*/ 	.word	0x00000000
        /*0050*/ 	.short	0x0000
        /*0052*/ 	.short	0x0000
        /*0054*/ 	.byte	0x00, 0xf5, 0x21, 0x00


	//----- nvinfo : EIATTR_SPARSE_MMA_MASK
	.align		4
.L_439:
        /*0058*/ 	.byte	0x03, 0x50
        /*005a*/ 	.short	0x0000


	//----- nvinfo : EIATTR_MAXREG_COUNT
	.align		4
        /*005c*/ 	.byte	0x03, 0x1b
        /*005e*/ 	.short	0x00ff


	//----- nvinfo : EIATTR_MERCURY_ISA_VERSION
	.align		4
        /*0060*/ 	.byte	0x03, 0x5f
        /*0062*/ 	.short	0x0101


	//----- nvinfo : EIATTR_VRC_CTA_INIT_COUNT
	.align		4
        /*0064*/ 	.byte	0x02, 0x4a
	.zero		1
	.zero		1


	//----- nvinfo : EIATTR_EXIT_INSTR_OFFSETS
	.align		4
        /*0068*/ 	.byte	0x04, 0x1c
        /*006a*/ 	.short	(.L_441 - .L_440)


	//   ....[0]....
.L_440:
        /*006c*/ 	.word	0x00000080


	//   ....[1]....
        /*0070*/ 	.word	0x00000f00


	//   ....[2]....
        /*0074*/ 	.word	0x00001c30


	//   ....[3]....
        /*0078*/ 	.word	0x00001c70


	//----- nvinfo : EIATTR_CRS_STACK_SIZE
	.align		4
.L_441:
        /*007c*/ 	.byte	0x04, 0x1e
        /*007e*/ 	.short	(.L_443 - .L_442)
.L_442:
        /*0080*/ 	.word	0x00000000


	//----- nvinfo : EIATTR_CBANK_PARAM_SIZE
	.align		4
.L_443:
        /*0084*/ 	.byte	0x03, 0x19
        /*0086*/ 	.short	0x0020


	//----- nvinfo : EIATTR_PARAM_CBANK
	.align		4
        /*0088*/ 	.byte	0x04, 0x0a
        /*008a*/ 	.short	(.L_445 - .L_444)
	.align		4
.L_444:
        /*008c*/ 	.word	index@(.nv.constant0.wfa_editdistance_kernel)
        /*0090*/ 	.short	0x0380
        /*0092*/ 	.short	0x0020


	//----- nvinfo : EIATTR_SW_WAR
	.align		4
.L_445:
        /*0094*/ 	.byte	0x04, 0x36
        /*0096*/ 	.short	(.L_447 - .L_446)
.L_446:
        /*0098*/ 	.word	0x00000008
.L_447:


//--------------------- .nv.info.smithwaterman_basic_kernel --------------------------
	.section	.nv.info.smithwaterman_basic_kernel,"",@"SHT_CUDA_INFO"
	.sectionflags	@""
	.align	4


	//----- nvinfo : EIATTR_CUDA_API_VERSION
	.align		4
        /*0000*/ 	.byte	0x04, 0x37
        /*0002*/ 	.short	(.L_449 - .L_448)
.L_448:
        /*0004*/ 	.word	0x00000082


	//----- nvinfo : EIATTR_KPARAM_INFO
	.align		4
.L_449:
        /*0008*/ 	.byte	0x04, 0x17
        /*000a*/ 	.short	(.L_451 - .L_450)
.L_450:
        /*000c*/ 	.word	0x00000000
        /*0010*/ 	.short	0x0007
        /*0012*/ 	.short	0x0028
        /*0014*/ 	.byte	0x00, 0xf0, 0x11, 0x00


	//----- nvinfo : EIATTR_KPARAM_INFO
	.align		4
.L_451:
        /*0018*/ 	.byte	0x04, 0x17
        /*001a*/ 	.short	(.L_453 - .L_452)
.L_452:
        /*001c*/ 	.word	0x00000000
        /*0020*/ 	.short	0x0006
        /*0022*/ 	.short	0x0024
        /*0024*/ 	.byte	0x00, 0xf0, 0x11, 0x00


	//----- nvinfo : EIATTR_KPARAM_INFO
	.align		4
.L_453:
        /*0028*/ 	.byte	0x04, 0x17
        /*002a*/ 	.short	(.L_455 - .L_454)
.L_454:
        /*002c*/ 	.word	0x00000000
        /*0030*/ 	.short	0x0005
        /*0032*/ 	.short	0x0020
        /*0034*/ 	.byte	0x00, 0xf0, 0x11, 0x00


	//----- nvinfo : EIATTR_KPARAM_INFO
	.align		4
.L_455:
        /*0038*/ 	.byte	0x04, 0x17
        /*003a*/ 	.short	(.L_457 - .L_456)
.L_456:
        /*003c*/ 	.word	0x00000000
        /*0040*/ 	.short	0x0004
        /*0042*/ 	.short	0x001c
        /*0044*/ 	.byte	0x00, 0xf0, 0x11, 0x00


	//----- nvinfo : EIATTR_KPARAM_INFO
	.align		4
.L_457:
        /*0048*/ 	.byte	0x04, 0x17
        /*004a*/ 	.short	(.L_459 - .L_458)
.L_458:
        /*004c*/ 	.word	0x00000000
        /*0050*/ 	.short	0x0003
        /*0052*/ 	.short	0x0018
        /*0054*/ 	.byte	0x00, 0xf0, 0x11, 0x00


	//----- nvinfo : EIATTR_KPARAM_INFO
	.align		4
.L_459:
        /*0058*/ 	.byte	0x04, 0x17
        /*005a*/ 	.short	(.L_461 - .L_460)
.L_460:
        /*005c*/ 	.word	0x00000000
        /*0060*/ 	.short	0x0002
        /*0062*/ 	.short	0x0010
        /*0064*/ 	.byte	0x00, 0xf5, 0x21, 0x00


	//----- nvinfo : EIATTR_KPARAM_INFO
	.align		4
.L_461:
        /*0068*/ 	.byte	0x04, 0x17
        /*006a*/ 	.short	(.L_463 - .L_462)
.L_462:
        /*006c*/ 	.word	0x00000000
        /*0070*/ 	.short	0x0001
        /*0072*/ 	.short	0x0008
        /*0074*/ 	.byte	0x00, 0xf5, 0x21, 0x00


	//----- nvinfo : EIATTR_KPARAM_INFO
	.align		4
.L_463:
        /*0078*/ 	.byte	0x04, 0x17
        /*007a*/ 	.short	(.L_465 - .L_464)
.L_464:
        /*007c*/ 	.word	0x00000000
        /*0080*/ 	.short	0x0000
        /*0082*/ 	.short	0x0000
        /*0084*/ 	.byte	0x00, 0xf5, 0x21, 0x00


	//----- nvinfo : EIATTR_SPARSE_MMA_MASK
	.align		4
.L_465:
        /*0088*/ 	.byte	0x03, 0x50
        /*008a*/ 	.short	0x0000


	//----- nvinfo : EIATTR_MAXREG_COUNT
	.align		4
        /*008c*/ 	.byte	0x03, 0x1b
        /*008e*/ 	.short	0x00ff


	//----- nvinfo : EIATTR_MERCURY_ISA_VERSION
	.align		4
        /*0090*/ 	.byte	0x03, 0x5f
        /*0092*/ 	.short	0x0101


	//----- nvinfo : EIATTR_VRC_CTA_INIT_COUNT
	.align		4
        /*0094*/ 	.byte	0x02, 0x4a
	.zero		1
	.zero		1


	//----- nvinfo : EIATTR_EXIT_INSTR_OFFSETS
	.align		4
        /*0098*/ 	.byte	0x04, 0x1c
        /*009a*/ 	.short	(.L_467 - .L_466)


	//   ....[0]....
.L_466:
        /*009c*/ 	.word	0x00000080


	//   ....[1]....
        /*00a0*/ 	.word	0x00000de0


	//----- nvinfo : EIATTR_CBANK_PARAM_SIZE
	.align		4
.L_467:
        /*00a4*/ 	.byte	0x03, 0x19
        /*00a6*/ 	.short	0x002c


	//----- nvinfo : EIATTR_PARAM_CBANK
	.align		4
        /*00a8*/ 	.byte	0x04, 0x0a
        /*00aa*/ 	.short	(.L_469 - .L_468)
	.align		4
.L_468:
        /*00ac*/ 	.word	index@(.nv.constant0.smithwaterman_basic_kernel)
        /*00b0*/ 	.short	0x0380
        /*00b2*/ 	.short	0x002c


	//----- nvinfo : EIATTR_SW_WAR
	.align		4
.L_469:
        /*00b4*/ 	.byte	0x04, 0x36
        /*00b6*/ 	.short	(.L_471 - .L_470)
.L_470:
        /*00b8*/ 	.word	0x00000008
.L_471:


//--------------------- .nv.info.fft1d_staged_f64 --------------------------
	.section	.nv.info.fft1d_staged_f64,"",@"SHT_CUDA_INFO"
	.sectionflags	@""
	.align	4


	//----- nvinfo : EIATTR_CUDA_API_VERSION
	.align		4
        /*0000*/ 	.byte	0x04, 0x37
        /*0002*/ 	.short	(.L_473 - .L_472)
.L_472:
        /*0004*/ 	.word	0x00000082


	//----- nvinfo : EIATTR_KPARAM_INFO
	.align		4
.L_473:
        /*0008*/ 	.byte	0x04, 0x17
        /*000a*/ 	.short	(.L_475 - .L_474)
.L_474:
        /*000c*/ 	.word	0x00000000
        /*0010*/ 	.short	0x0002
        /*0012*/ 	.short	0x000c
        /*0014*/ 	.byte	0x00, 0xf0, 0x11, 0x00


	//----- nvinfo : EIATTR_KPARAM_INFO
	.align		4
.L_475:
        /*0018*/ 	.byte	0x04, 0x17
        /*001a*/ 	.short	(.L_477 - .L_476)
.L_476:
        /*001c*/ 	.word	0x00000000
        /*0020*/ 	.short	0x0001
        /*0022*/ 	.short	0x0008
        /*0024*/ 	.byte	0x00, 0xf0, 0x11, 0x00


	//----- nvinfo : EIATTR_KPARAM_INFO
	.align		4
.L_477:
        /*0028*/ 	.byte	0x04, 0x17
        /*002a*/ 	.short	(.L_479 - .L_478)
.L_478:
        /*002c*/ 	.word	0x00000000
        /*0030*/ 	.short	0x0000
        /*0032*/ 	.short	0x0000
        /*0034*/ 	.byte	0x00, 0xf5, 0x21, 0x00


	//----- nvinfo : EIATTR_SPARSE_MMA_MASK
	.align		4
.L_479:
        /*0038*/ 	.byte	0x03, 0x50
        /*003a*/ 	.short	0x0000


	//----- nvinfo : EIATTR_MAXREG_COUNT
	.align		4
        /*003c*/ 	.byte	0x03, 0x1b
        /*003e*/ 	.short	0x00ff


	//----- nvinfo : EIATTR_MERCURY_ISA_VERSION
	.align		4
        /*0040*/ 	.byte	0x03, 0x5f
        /*0042*/ 	.short	0x0101


	//----- nvinfo : EIATTR_VRC_CTA_INIT_COUNT
	.align		4
        /*0044*/ 	.byte	0x02, 0x4a
	.zero		1
	.zero		1


	//----- nvinfo : EIATTR_EXIT_INSTR_OFFSETS
	.align		4
        /*0048*/ 	.byte	0x04, 0x1c
        /*004a*/ 	.short	(.L_481 - .L_480)


	//   ....[0]....
.L_480:
        /*004c*/ 	.word	0x000000a0


	//   ....[1]....
        /*0050*/ 	.word	0x00000c50


	//----- nvinfo : EIATTR_CRS_STACK_SIZE
	.align		4
.L_481:
        /*0054*/ 	.byte	0x04, 0x1e
        /*0056*/ 	.short	(.L_483 - .L_482)
.L_482:
        /*0058*/ 	.word	0x00000000


	//----- nvinfo : EIATTR_CBANK_PARAM_SIZE
	.align		4
.L_483:
        /*005c*/ 	.byte	0x03, 0x19
        /*005e*/ 	.short	0x0010


	//----- nvinfo : EIATTR_PARAM_CBANK
	.align		4
        /*0060*/ 	.byte	0x04, 0x0a
        /*0062*/ 	.short	(.L_485 - .L_484)
	.align		4
.L_484:
        /*0064*/ 	.word	index@(.nv.constant0.fft1d_staged_f64)
        /*0068*/ 	.short	0x0380
        /*006a*/ 	.short	0x0010


	//----- nvinfo : EIATTR_SW_WAR
	.align		4
.L_485:
        /*006c*/ 	.byte	0x04, 0x36
        /*006e*/ 	.short	(.L_487 - .L_486)
.L_486:
        /*0070*/ 	.word	0x00000008
.L_487:


//--------------------- .nv.info.fft1d_staged_f32 --------------------------
	.section	.nv.info.fft1d_staged_f32,"",@"SHT_CUDA_INFO"
	.sectionflags	@""
	.align	4


	//----- nvinfo : EIATTR_CUDA_API_VERSION
	.align		4
        /*0000*/ 	.byte	0x04, 0x37
        /*0002*/ 	.short	(.L_489 - .L_488)
.L_488:
        /*0004*/ 	.word	0x00000082


	//----- nvinfo : EIATTR_KPARAM_INFO
	.align		4
.L_489:
        /*0008*/ 	.byte	0x04, 0x17
        /*000a*/ 	.short	(.L_491 - .L_490)
.L_490:
        /*000c*/ 	.word	0x00000000
        /*0010*/ 	.short	0x0002
        /*0012*/ 	.short	0x000c
        /*0014*/ 	.byte	0x00, 0xf0, 0x11, 0x00


	//----- nvinfo : EIATTR_KPARAM_INFO
	.align		4
.L_491:
        /*0018*/ 	.byte	0x04, 0x17
        /*001a*/ 	.short	(.L_493 - .L_492)
.L_492:
        /*001c*/ 	.word	0x00000000
        /*0020*/ 	.short	0x0001
        /*0022*/ 	.short	0x0008
        /*0024*/ 	.byte	0x00, 0xf0, 0x11, 0x00


	//----- nvinfo : EIATTR_KPARAM_INFO
	.align		4
.L_493:
        /*0028*/ 	.byte	0x04, 0x17
        /*002a*/ 	.short	(.L_495 - .L_494)
.L_494:
        /*002c*/ 	.word	0x00000000
        /*0030*/ 	.short	0x0000
        /*0032*/ 	.short	0x0000
        /*0034*/ 	.byte	0x00, 0xf5, 0x21, 0x00


	//----- nvinfo : EIATTR_SPARSE_MMA_MASK
	.align		4
.L_495:
        /*0038*/ 	.byte	0x03, 0x50
        /*003a*/ 	.short	0x0000


	//----- nvinfo : EIATTR_MAXREG_COUNT
	.align		4
        /*003c*/ 	.byte	0x03, 0x1b
        /*003e*/ 	.short	0x00ff


	//----- nvinfo : EIATTR_MERCURY_ISA_VERSION
	.align		4
        /*0040*/ 	.byte	0x03, 0x5f
        /*0042*/ 	.short	0x0101


	//----- nvinfo : EIATTR_VRC_CTA_INIT_COUNT
	.align		4
        /*0044*/ 	.byte	0x02, 0x4a
	.zero		1
	.zero		1


	//----- nvinfo : EIATTR_EXIT_INSTR_OFFSETS
	.align		4
        /*0048*/ 	.byte	0x04, 0x1c
        /*004a*/ 	.short	(.L_497 - .L_496)


	//   ....[0]....
.L_496:
        /*004c*/ 	.word	0x000000a0


	//   ....[1]....
        /*0050*/ 	.word	0x00000c90


	//----- nvinfo : EIATTR_CRS_STACK_SIZE
	.align		4
.L_497:
        /*0054*/ 	.byte	0x04, 0x1e
        /*0056*/ 	.short	(.L_499 - .L_498)
.L_498:
        /*0058*/ 	.word	0x00000000


	//----- nvinfo : EIATTR_CBANK_PARAM_SIZE
	.align		4
.L_499:
        /*005c*/ 	.byte	0x03, 0x19
        /*005e*/ 	.short	0x0010


	//----- nvinfo : EIATTR_PARAM_CBANK
	.align		4
        /*0060*/ 	.byte	0x04, 0x0a
        /*0062*/ 	.short	(.L_501 - .L_500)
	.align		4
.L_500:
        /*0064*/ 	.word	index@(.nv.constant0.fft1d_staged_f32)
        /*0068*/ 	.short	0x0380
        /*006a*/ 	.short	0x0010


	//----- nvinfo : EIATTR_SW_WAR
	.align		4
.L_501:
        /*006c*/ 	.byte	0x04, 0x36
        /*006e*/ 	.short	(.L_503 - .L_502)
.L_502:
        /*0070*/ 	.word	0x00000008
.L_503:


//--------------------- .nv.info.fft1d_global_f64 --------------------------
	.section	.nv.info.fft1d_global_f64,"",@"SHT_CUDA_INFO"
	.sectionflags	@""
	.align	4


	//----- nvinfo : EIATTR_CUDA_API_VERSION
	.align		4
        /*0000*/ 	.byte	0x04, 0x37
        /*0002*/ 	.short	(.L_505 - .L_504)
.L_504:
        /*0004*/ 	.word	0x00000082


	//----- nvinfo : EIATTR_KPARAM_INFO
	.align		4
.L_505:
        /*0008*/ 	.byte	0x04, 0x17
        /*000a*/ 	.short	(.L_507 - .L_506)
.L_506:
        /*000c*/ 	.word	0x00000000
        /*0010*/ 	.short	0x0002
        /*0012*/ 	.short	0x000c
        /*0014*/ 	.byte	0x00, 0xf0, 0x11, 0x00


	//----- nvinfo : EIATTR_KPARAM_INFO
	.align		4
.L_507:
        /*0018*/ 	.byte	0x04, 0x17
        /*001a*/ 	.short	(.L_509 - .L_508)
.L_508:
        /*001c*/ 	.word	0x00000000
        /*0020*/ 	.short	0x0001
        /*0022*/ 	.short	0x0008
        /*0024*/ 	.byte	0x00, 0xf0, 0x11, 0x00


	//----- nvinfo : EIATTR_KPARAM_INFO
	.align		4
.L_509:
        /*0028*/ 	.byte	0x04, 0x17
        /*002a*/ 	.short	(.L_511 - .L_510)
.L_510:
        /*002c*/ 	.word	0x00000000
        /*0030*/ 	.short	0x0000
        /*0032*/ 	.short	0x0000
        /*0034*/ 	.byte	0x00, 0xf5, 0x21, 0x00


	//----- nvinfo : EIATTR_SPARSE_MMA_MASK
	.align		4
.L_511:
        /*0038*/ 	.byte	0x03, 0x50
        /*003a*/ 	.short	0x0000


	//----- nvinfo : EIATTR_MAXREG_COUNT
	.align		4
        /*003c*/ 	.byte	0x03, 0x1b
        /*003e*/ 	.short	0x00ff


	//----- nvinfo : EIATTR_MERCURY_ISA_VERSION
	.align		4
        /*0040*/ 	.byte	0x03, 0x5f
        /*0042*/ 	.short	0x0101


	//----- nvinfo : EIATTR_VRC_CTA_INIT_COUNT
	.align		4
        /*0044*/ 	.byte	0x02, 0x4a
	.zero		1
	.zero		1


	//----- nvinfo : EIATTR_EXIT_INSTR_OFFSETS
	.align		4
        /*0048*/ 	.byte	0x04, 0x1c
        /*004a*/ 	.short	(.L_513 - .L_512)


	//   ....[0]....
.L_512:
        /*004c*/ 	.word	0x000000a0


	//   ....[1]....
        /*0050*/ 	.word	0x00000c50


	//----- nvinfo : EIATTR_CRS_STACK_SIZE
	.align		4
.L_513:
        /*0054*/ 	.byte	0x04, 0x1e
        /*0056*/ 	.short	(.L_515 - .L_514)
.L_514:
        /*0058*/ 	.word	0x00000000


	//----- nvinfo : EIATTR_CBANK_PARAM_SIZE
	.align		4
.L_515:
        /*005c*/ 	.byte	0x03, 0x19
        /*005e*/ 	.short	0x0010


	//----- nvinfo : EIATTR_PARAM_CBANK
	.align		4
        /*0060*/ 	.byte	0x04, 0x0a
        /*0062*/ 	.short	(.L_517 - .L_516)
	.align		4
.L_516:
        /*0064*/ 	.word	index@(.nv.constant0.fft1d_global_f64)
        /*0068*/ 	.short	0x0380
        /*006a*/ 	.short	0x0010


	//----- nvinfo : EIATTR_SW_WAR
	.align		4
.L_517:
        /*006c*/ 	.byte	0x04, 0x36
        /*006e*/ 	.short	(.L_519 - .L_518)
.L_518:
        /*0070*/ 	.word	0x00000008
.L_519:


//--------------------- .nv.info.fft1d_global_f32 --------------------------
	.section	.nv.info.fft1d_global_f32,"",@"SHT_CUDA_INFO"
	.sectionflags	@""
	.align	4


	//----- nvinfo : EIATTR_CUDA_API_VERSION
	.align		4
        /*0000*/ 	.byte	0x04, 0x37
        /*0002*/ 	.short	(.L_521 - .L_520)
.L_520:
        /*0004*/ 	.word	0x00000082


	//----- nvinfo : EIATTR_KPARAM_INFO
	.align		4
.L_521:
        /*0008*/ 	.byte	0x04, 0x17
        /*000a*/ 	.short	(.L_523 - .L_522)
.L_522:
        /*000c*/ 	.word	0x00000000
        /*0010*/ 	.short	0x0002
        /*0012*/ 	.short	0x000c
        /*0014*/ 	.byte	0x00, 0xf0, 0x11, 0x00


	//----- nvinfo : EIATTR_KPARAM_INFO
	.align		4
.L_523:
        /*0018*/ 	.byte	0x04, 0x17
        /*001a*/ 	.short	(.L_525 - .L_524)
.L_524:
        /*001c*/ 	.word	0x00000000
        /*0020*/ 	.short	0x0001
        /*0022*/ 	.short	0x0008
        /*0024*/ 	.byte	0x00, 0xf0, 0x11, 0x00


	//----- nvinfo : EIATTR_KPARAM_INFO
	.align		4
.L_525:
        /*0028*/ 	.byte	0x04, 0x17
        /*002a*/ 	.short	(.L_527 - .L_526)
.L_526:
        /*002c*/ 	.word	0x00000000
        /*0030*/ 	.short	0x0000
        /*0032*/ 	.short	0x0000
        /*0034*/ 	.byte	0x00, 0xf5, 0x21, 0x00


	//----- nvinfo : EIATTR_SPARSE_MMA_MASK
	.align		4
.L_527:
        /*0038*/ 	.byte	0x03, 0x50
        /*003a*/ 	.short	0x0000


	//----- nvinfo : EIATTR_MAXREG_COUNT
	.align		4
        /*003c*/ 	.byte	0x03, 0x1b
        /*003e*/ 	.short	0x00ff


	//----- nvinfo : EIATTR_MERCURY_ISA_VERSION
	.align		4
        /*0040*/ 	.byte	0x03, 0x5f
        /*0042*/ 	.short	0x0101


	//----- nvinfo : EIATTR_VRC_CTA_INIT_COUNT
	.align		4
        /*0044*/ 	.byte	0x02, 0x4a
	.zero		1
	.zero		1


	//----- nvinfo : EIATTR_EXIT_INSTR_OFFSETS
	.align		4
        /*0048*/ 	.byte	0x04, 0x1c
        /*004a*/ 	.short	(.L_529 - .L_528)


	//   ....[0]....
.L_528:
        /*004c*/ 	.word	0x000000a0


	//   ....[1]....
        /*0050*/ 	.word	0x00000c90


	//----- nvinfo : EIATTR_CRS_STACK_SIZE
	.align		4
.L_529:
        /*0054*/ 	.byte	0x04, 0x1e
        /*0056*/ 	.short	(.L_531 - .L_530)
.L_530:
        /*0058*/ 	.word	0x00000000


	//----- nvinfo : EIATTR_CBANK_PARAM_SIZE
	.align		4
.L_531:
        /*005c*/ 	.byte	0x03, 0x19
        /*005e*/ 	.short	0x0010


	//----- nvinfo : EIATTR_PARAM_CBANK
	.align		4
        /*0060*/ 	.byte	0x04, 0x0a
        /*0062*/ 	.short	(.L_533 - .L_532)
	.align		4
.L_532:
        /*0064*/ 	.word	index@(.nv.constant0.fft1d_global_f32)
        /*0068*/ 	.short	0x0380
        /*006a*/ 	.short	0x0010


	//----- nvinfo : EIATTR_SW_WAR
	.align		4
.L_533:
        /*006c*/ 	.byte	0x04, 0x36
        /*006e*/ 	.short	(.L_535 - .L_534)
.L_534:
        /*0070*/ 	.word	0x00000008
.L_535:


//--------------------- .nv.info.montecarlo_basic_f64 --------------------------
	.section	.nv.info.montecarlo_basic_f64,"",@"SHT_CUDA_INFO"
	.sectionflags	@""
	.align	4


	//----- nvinfo : EIATTR_CUDA_API_VERSION
	.align		4
        /*0000*/ 	.byte	0x04, 0x37
        /*0002*/ 	.short	(.L_537 - .L_536)
.L_536:
        /*0004*/ 	.word	0x00000082


	//----- nvinfo : EIATTR_KPARAM_INFO
	.align		4
.L_537:
        /*0008*/ 	.byte	0x04, 0x17
        /*000a*/ 	.short	(.L_539 - .L_538)
.L_538:
        /*000c*/ 	.word	0x00000000
        /*0010*/ 	.short	0x0002
        /*0012*/ 	.short	0x0010
        /*0014*/ 	.byte	0x00, 0xf0, 0x11, 0x00


	//----- nvinfo : EIATTR_KPARAM_INFO
	.align		4
.L_539:
        /*0018*/ 	.byte	0x04, 0x17
        /*001a*/ 	.short	(.L_541 - .L_540)
.L_540:
        /*001c*/ 	.word	0x00000000
        /*0020*/ 	.short	0x0001
        /*0022*/ 	.short	0x0008
        /*0024*/ 	.byte	0x00, 0xf5, 0x21, 0x00


	//----- nvinfo : EIATTR_KPARAM_INFO
	.align		4
.L_541:
        /*0028*/ 	.byte	0x04, 0x17
        /*002a*/ 	.short	(.L_543 - .L_542)
.L_542:
        /*002c*/ 	.word	0x00000000
        /*0030*/ 	.short	0x0000
        /*0032*/ 	.short	0x0000
        /*0034*/ 	.byte	0x00, 0xf5, 0x21, 0x00


	//----- nvinfo : EIATTR_SPARSE_MMA_MASK
	.align		4
.L_543:
        /*0038*/ 	.byte	0x03, 0x50
        /*003a*/ 	.short	0x0000


	//----- nvinfo : EIATTR_MAXREG_COUNT
	.align		4
        /*003c*/ 	.byte	0x03, 0x1b
        /*003e*/ 	.short	0x00ff


	//----- nvinfo : EIATTR_MERCURY_ISA_VERSION
	.align		4
        /*0040*/ 	.byte	0x03, 0x5f
        /*0042*/ 	.short	0x0101


	//----- nvinfo : EIATTR_VRC_CTA_INIT_COUNT
	.align		4
        /*0044*/ 	.byte	0x02, 0x4a
	.zero		1
	.zero		1


	//----- nvinfo : EIATTR_EXIT_INSTR_OFFSETS
	.align		4
        /*0048*/ 	.byte	0x04, 0x1c
        /*004a*/ 	.short	(.L_545 - .L_544)


	//   ....[0]....
.L_544:
        /*004c*/ 	.word	0x00001550


	//----- nvinfo : EIATTR_CRS_STACK_SIZE
	.align		4
.L_545:
        /*0050*/ 	.byte	0x04, 0x1e
        /*0052*/ 	.short	(.L_547 - .L_546)
.L_546:
        /*0054*/ 	.word	0x00000000


	//----- nvinfo : EIATTR_CBANK_PARAM_SIZE
	.align		4
.L_547:
        /*0058*/ 	.byte	0x03, 0x19
        /*005a*/ 	.short	0x0014


	//----- nvinfo : EIATTR_PARAM_CBANK
	.align		4
        /*005c*/ 	.byte	0x04, 0x0a
        /*005e*/ 	.short	(.L_549 - .L_548)
	.align		4
.L_548:
        /*0060*/ 	.word	index@(.nv.constant0.montecarlo_basic_f64)
        /*0064*/ 	.short	0x0380
        /*0066*/ 	.short	0x0014


	//----- nvinfo : EIATTR_SW_WAR
	.align		4
.L_549:
        /*0068*/ 	.byte	0x04, 0x36
        /*006a*/ 	.short	(.L_551 - .L_550)
.L_550:
        /*006c*/ 	.word	0x00000008
.L_551:


//--------------------- .nv.info.montecarlo_basic_f32 --------------------------
	.section	.nv.info.montecarlo_basic_f32,"",@"SHT_CUDA_INFO"
	.sectionflags	@""
	.align	4


	//----- nvinfo : EIATTR_CUDA_API_VERSION
	.align		4
        /*0000*/ 	.byte	0x04, 0x37
        /*0002*/ 	.short	(.L_553 - .L_552)
.L_552:
        /*0004*/ 	.word	0x00000082


	//----- nvinfo : EIATTR_KPARAM_INFO
	.align		4
.L_553:
        /*0008*/ 	.byte	0x04, 0x17
        /*000a*/ 	.short	(.L_555 - .L_554)
.L_554:
        /*000c*/ 	.word	0x00000000
        /*0010*/ 	.short	0x0002
        /*0012*/ 	.short	0x0010
        /*0014*/ 	.byte	0x00, 0xf0, 0x11, 0x00


	//----- nvinfo : EIATTR_KPARAM_INFO
	.align		4
.L_555:
        /*0018*/ 	.byte	0x04, 0x17
        /*001a*/ 	.short	(.L_557 - .L_556)
.L_556:
        /*001c*/ 	.word	0x00000000
        /*0020*/ 	.short	0x0001
        /*0022*/ 	.short	0x0008
        /*0024*/ 	.byte	0x00, 0xf5, 0x21, 0x00


	//----- nvinfo : EIATTR_KPARAM_INFO
	.align		4
.L_557:
        /*0028*/ 	.byte	0x04, 0x17
        /*002a*/ 	.short	(.L_559 - .L_558)
.L_558:
        /*002c*/ 	.word	0x00000000
        /*0030*/ 	.short	0x0000
        /*0032*/ 	.short	0x0000
        /*0034*/ 	.byte	0x00, 0xf5, 0x21, 0x00


	//----- nvinfo : EIATTR_SPARSE_MMA_MASK
	.align		4
.L_559:
        /*0038*/ 	.byte	0x03, 0x50
        /*003a*/ 	.short	0x0000


	//----- nvinfo : EIATTR_MAXREG_COUNT
	.align		4
        /*003c*/ 	.byte	0x03, 0x1b
        /*003e*/ 	.short	0x00ff


	//----- nvinfo : EIATTR_MERCURY_ISA_VERSION
	.align		4
        /*0040*/ 	.byte	0x03, 0x5f
        /*0042*/ 	.short	0x0101


	//----- nvinfo : EIATTR_VRC_CTA_INIT_COUNT
	.align		4
        /*0044*/ 	.byte	0x02, 0x4a
	.zero		1
	.zero		1


	//----- nvinfo : EIATTR_EXIT_INSTR_OFFSETS
	.align		4
        /*0048*/ 	.byte	0x04, 0x1c
        /*004a*/ 	.short	(.L_561 - .L_560)


	//   ....[0]....
.L_560:
        /*004c*/ 	.word	0x00001550


	//----- nvinfo : EIATTR_CRS_STACK_SIZE
	.align		4
.L_561:
        /*0050*/ 	.byte	0x04, 0x1e
        /*0052*/ 	.short	(.L_563 - .L_562)
.L_562:
        /*0054*/ 	.word	0x00000000


	//----- nvinfo : EIATTR_CBANK_PARAM_SIZE
	.align		4
.L_563:
        /*0058*/ 	.byte	0x03, 0x19
        /*005a*/ 	.short	0x0014


	//----- nvinfo : EIATTR_PARAM_CBANK
	.align		4
        /*005c*/ 	.byte	0x04, 0x0a
        /*005e*/ 	.short	(.L_565 - .L_564)
	.align		4
.L_564:
        /*0060*/ 	.word	index@(.nv.constant0.montecarlo_basic_f32)
        /*0064*/ 	.short	0x0380
        /*0066*/ 	.short	0x0014


	//----- nvinfo : EIATTR_SW_WAR
	.align		4
.L_565:
        /*0068*/ 	.byte	0x04, 0x36
        /*006a*/ 	.short	(.L_567 - .L_566)
.L_566:
        /*006c*/ 	.word	0x00000008
.L_567:


//--------------------- .nv.info.sort_bitonic     --------------------------
	.section	.nv.info.sort_bitonic,"",@"SHT_CUDA_INFO"
	.sectionflags	@""
	.align	4


	//----- nvinfo : EIATTR_CUDA_API_VERSION
	.align		4
        /*0000*/ 	.byte	0x04, 0x37
        /*0002*/ 	.short	(.L_569 - .L_568)
.L_568:
        /*0004*/ 	.word	0x00000082


	//----- nvinfo : EIATTR_KPARAM_INFO
	.align		4
.L_569:
        /*0008*/ 	.byte	0x04, 0x17
        /*000a*/ 	.short	(.L_571 - .L_570)
.L_570:
        /*000c*/ 	.word	0x00000000
        /*0010*/ 	.short	0x0003
        /*0012*/ 	.short	0x0010
        /*0014*/ 	.byte	0x00, 0xf0, 0x11, 0x00


	//----- nvinfo : EIATTR_KPARAM_INFO
	.align		4
.L_571:
        /*0018*/ 	.byte	0x04, 0x17
        /*001a*/ 	.short	(.L_573 - .L_572)
.L_572:
        /*001c*/ 	.word	0x00000000
        /*0020*/ 	.short	0x0002
        /*0022*/ 	.short	0x000c
        /*0024*/ 	.byte	0x00, 0xf0, 0x11, 0x00


	//----- nvinfo : EIATTR_KPARAM_INFO
	.align		4
.L_573:
        /*0028*/ 	.byte	0x04, 0x17
        /*002a*/ 	.short	(.L_575 - .L_574)
.L_574:
        /*002c*/ 	.word	0x00000000
        /*0030*/ 	.short	0x0001
        /*0032*/ 	.short	0x0008
        /*0034*/ 	.byte	0x00, 0xf0, 0x11, 0x00


	//----- nvinfo : EIATTR_KPARAM_INFO
	.align		4
.L_575:
        /*0038*/ 	.byte	0x04, 0x17
        /*003a*/ 	.short	(.L_577 - .L_576)
.L_576:
        /*003c*/ 	.word	0x00000000
        /*0040*/ 	.short	0x0000
        /*0042*/ 	.short	0x0000
        /*0044*/ 	.byte	0x00, 0xf5, 0x21, 0x00


	//----- nvinfo : EIATTR_SPARSE_MMA_MASK
	.align		4
.L_577:
        /*0048*/ 	.byte	0x03, 0x50
        /*004a*/ 	.short	0x0000


	//----- nvinfo : EIATTR_MAXREG_COUNT
	.align		4
        /*004c*/ 	.byte	0x03, 0x1b
        /*004e*/ 	.short	0x00ff


	//----- nvinfo : EIATTR_MERCURY_ISA_VERSION
	.align		4
        /*0050*/ 	.byte	0x03, 0x5f
        /*0052*/ 	.short	0x0101


	//----- nvinfo : EIATTR_VRC_CTA_INIT_COUNT
	.align		4
        /*0054*/ 	.byte	0x02, 0x4a
	.zero		1
	.zero		1


	//----- nvinfo : EIATTR_EXIT_INSTR_OFFSETS
	.align		4
        /*0058*/ 	.byte	0x04, 0x1c
        /*005a*/ 	.short	(.L_579 - .L_578)


	//   ....[0]....
.L_578:
        /*005c*/ 	.word	0x00000090


	//   ....[1]....
        /*0060*/ 	.word	0x000000e0


	//   ....[2]....
        /*0064*/ 	.word	0x000001d0


	//   ....[3]....
        /*0068*/ 	.word	0x00000200


	//----- nvinfo : EIATTR_CBANK_PARAM_SIZE
	.align		4
.L_579:
        /*006c*/ 	.byte	0x03, 0x19
        /*006e*/ 	.short	0x0014


	//----- nvinfo : EIATTR_PARAM_CBANK
	.align		4
        /*0070*/ 	.byte	0x04, 0x0a
        /*0072*/ 	.short	(.L_581 - .L_580)
	.align		4
.L_580:
        /*0074*/ 	.word	index@(.nv.constant0.sort_bitonic)
        /*0078*/ 	.short	0x0380
        /*007a*/ 	.short	0x0014


	//----- nvinfo : EIATTR_SW_WAR
	.align		4
.L_581:
        /*007c*/ 	.byte	0x04, 0x36
        /*007e*/ 	.short	(.L_583 - .L_582)
.L_582:
        /*0080*/ 	.word	0x00000008
.L_583:


//--------------------- .nv.info.histogram_shared --------------------------
	.section	.nv.info.histogram_shared,"",@"SHT_CUDA_INFO"
	.sectionflags	@""
	.align	4


	//----- nvinfo : EIATTR_CUDA_API_VERSION
	.align		4
        /*0000*/ 	.byte	0x04, 0x37
        /*0002*/ 	.short	(.L_585 - .L_584)
.L_584:
        /*0004*/ 	.word	0x00000082


	//----- nvinfo : EIATTR_KPARAM_INFO
	.align		4
.L_585:
        /*0008*/ 	.byte	0x04, 0x17
        /*000a*/ 	.short	(.L_587 - .L_586)
.L_586:
        /*000c*/ 	.word	0x00000000
        /*0010*/ 	.short	0x0002
        /*0012*/ 	.short	0x0010
        /*0014*/ 	.byte	0x00, 0xf0, 0x11, 0x00


	//----- nvinfo : EIATTR_KPARAM_INFO
	.align		4
.L_587:
        /*0018*/ 	.byte	0x04, 0x17
        /*001a*/ 	.short	(.L_589 - .L_588)
.L_588:
        /*001c*/ 	.word	0x00000000
        /*0020*/ 	.short	0x0001
        /*0022*/ 	.short	0x0008
        /*0024*/ 	.byte	0x00, 0xf5, 0x21, 0x00


	//----- nvinfo : EIATTR_KPARAM_INFO
	.align		4
.L_589:
        /*0028*/ 	.byte	0x04, 0x17
        /*002a*/ 	.short	(.L_591 - .L_590)
.L_590:
        /*002c*/ 	.word	0x00000000
        /*0030*/ 	.short	0x0000
        /*0032*/ 	.short	0x0000
        /*0034*/ 	.byte	0x00, 0xf5, 0x21, 0x00


	//----- nvinfo : EIATTR_SPARSE_MMA_MASK
	.align		4
.L_591:
        /*0038*/ 	.byte	0x03, 0x50
        /*003a*/ 	.short	0x0000


	//----- nvinfo : EIATTR_MAXREG_COUNT
	.align		4
        /*003c*/ 	.byte	0x03, 0x1b
        /*003e*/ 	.short	0x00ff


	//----- nvinfo : EIATTR_NUM_BARRIERS
	.align		4
        /*0040*/ 	.byte	0x02, 0x4c
        /*0042*/ 	.byte	0x01
	.zero		1


	//----- nvinfo : EIATTR_MERCURY_ISA_VERSION
	.align		4
        /*0044*/ 	.byte	0x03, 0x5f
        /*0046*/ 	.short	0x0101


	//----- nvinfo : EIATTR_VRC_CTA_INIT_COUNT
	.align		4
        /*0048*/ 	.byte	0x02, 0x4a
	.zero		1
	.zero		1


	//----- nvinfo : EIATTR_EXIT_INSTR_OFFSETS
	.align		4
        /*004c*/ 	.byte	0x04, 0x1c
        /*004e*/ 	.short	(.L_593 - .L_592)


	//   ....[0]....
.L_592:
        /*0050*/ 	.word	0x00000a00


	//   ....[1]....
        /*0054*/ 	.word	0x00000d40


	//   ....[2]....
        /*0058*/ 	.word	0x00001040


	//----- nvinfo : EIATTR_CRS_STACK_SIZE
	.align		4
.L_593:
        /*005c*/ 	.byte	0x04, 0x1e
        /*005e*/ 	.short	(.L_595 - .L_594)
.L_594:
        /*0060*/ 	.word	0x00000000


	//----- nvinfo : EIATTR_CBANK_PARAM_SIZE
	.align		4
.L_595:
        /*0064*/ 	.byte	0x03, 0x19
        /*0066*/ 	.short	0x0014


	//----- nvinfo : EIATTR_PARAM_CBANK
	.align		4
        /*0068*/ 	.byte	0x04, 0x0a
        /*006a*/ 	.short	(.L_597 - .L_596)
	.align		4
.L_596:
        /*006c*/ 	.word	index@(.nv.constant0.histogram_shared)
        /*0070*/ 	.short	0x0380
        /*0072*/ 	.short	0x0014


	//----- nvinfo : EIATTR_SW_WAR
	.align		4
.L_597:
        /*0074*/ 	.byte	0x04, 0x36
        /*0076*/ 	.short	(.L_599 - .L_598)
.L_598:
        /*0078*/ 	.word	0x00000008
.L_599:


//--------------------- .nv.info.histogram_global --------------------------
	.section	.nv.info.histogram_global,"",@"SHT_CUDA_INFO"
	.sectionflags	@""
	.align	4


	//----- nvinfo : EIATTR_CUDA_API_VERSION
	.align		4
        /*0000*/ 	.byte	0x04, 0x37
        /*0002*/ 	.short	(.L_601 - .L_600)
.L_600:
        /*0004*/ 	.word	0x00000082


	//----- nvinfo : EIATTR_KPARAM_INFO
	.align		4
.L_601:
        /*0008*/ 	.byte	0x04, 0x17
        /*000a*/ 	.short	(.L_603 - .L_602)
.L_602:
        /*000c*/ 	.word	0x00000000
        /*0010*/ 	.short	0x0002
        /*0012*/ 	.short	0x0010
        /*0014*/ 	.byte	0x00, 0xf0, 0x11, 0x00


	//----- nvinfo : EIATTR_KPARAM_INFO
	.align		4
.L_603:
        /*0018*/ 	.byte	0x04, 0x17
        /*001a*/ 	.short	(.L_605 - .L_604)
.L_604:
        /*001c*/ 	.word	0x00000000
        /*0020*/ 	.short	0x0001
        /*0022*/ 	.short	0x0008
        /*0024*/ 	.byte	0x00, 0xf5, 0x21, 0x00


	//----- nvinfo : EIATTR_KPARAM_INFO
	.align		4
.L_605:
        /*0028*/ 	.byte	0x04, 0x17
        /*002a*/ 	.short	(.L_607 - .L_606)
.L_606:
        /*002c*/ 	.word	0x00000000
        /*0030*/ 	.short	0x0000
        /*0032*/ 	.short	0x0000
        /*0034*/ 	.byte	0x00, 0xf5, 0x21, 0x00


	//----- nvinfo : EIATTR_SPARSE_MMA_MASK
	.align		4
.L_607:
        /*0038*/ 	.byte	0x03, 0x50
        /*003a*/ 	.short	0x0000


	//----- nvinfo : EIATTR_MAXREG_COUNT
	.align		4
        /*003c*/ 	.byte	0x03, 0x1b
        /*003e*/ 	.short	0x00ff


	//----- nvinfo : EIATTR_MERCURY_ISA_VERSION
	.align		4
        /*0040*/ 	.byte	0x03, 0x5f
        /*0042*/ 	.short	0x0101


	//----- nvinfo : EIATTR_VRC_CTA_INIT_COUNT
	.align		4
        /*0044*/ 	.byte	0x02, 0x4a
	.zero		1
	.zero		1


	//----- nvinfo : EIATTR_EXIT_INSTR_OFFSETS
	.align		4
        /*0048*/ 	.byte	0x04, 0x1c
        /*004a*/ 	.short	(.L_609 - .L_608)


	//   ....[0]....
.L_608:
        /*004c*/ 	.word	0x00000090


	//   ....[1]....
        /*0050*/ 	.word	0x000003c0


	//   ....[2]....
        /*0054*/ 	.word	0x000005d0


	//----- nvinfo : EIATTR_CRS_STACK_SIZE
	.align		4
.L_609:
        /*0058*/ 	.byte	0x04, 0x1e
        /*005a*/ 	.short	(.L_611 - .L_610)
.L_610:
        /*005c*/ 	.word	0x00000000


	//----- nvinfo : EIATTR_CBANK_PARAM_SIZE
	.align		4
.L_611:
        /*0060*/ 	.byte	0x03, 0x19
        /*0062*/ 	.short	0x0014


	//----- nvinfo : EIATTR_PARAM_CBANK
	.align		4
        /*0064*/ 	.byte	0x04, 0x0a
        /*0066*/ 	.short	(.L_613 - .L_612)
	.align		4
.L_612:
        /*0068*/ 	.word	index@(.nv.constant0.histogram_global)
        /*006c*/ 	.short	0x0380
        /*006e*/ 	.short	0x0014


	//----- nvinfo : EIATTR_SW_WAR
	.align		4
.L_613:
        /*0070*/ 	.byte	0x04, 0x36
        /*0072*/ 	.short	(.L_615 - .L_614)
.L_614:
        /*0074*/ 	.word	0x00000008
.L_615:


//--------------------- .nv.info.stencil3d_shared_f64 --------------------------
	.section	.nv.info.stencil3d_shared_f64,"",@"SHT_CUDA_INFO"
	.sectionflags	@""
	.align	4


	//----- nvinfo : EIATTR_CUDA_API_VERSION
	.align		4
        /*0000*/ 	.byte	0x04, 0x37
        /*0002*/ 	.short	(.L_617 - .L_616)
.L_616:
        /*0004*/ 	.word	0x00000082


	//----- nvinfo : EIATTR_KPARAM_INFO
	.align		4
.L_617:
        /*0008*/ 	.byte	0x04, 0x17
        /*000a*/ 	.short	(.L_619 - .L_618)
.L_618:
        /*000c*/ 	.word	0x00000000
        /*0010*/ 	.short	0x0004
        /*0012*/ 	.short	0x0018
        /*0014*/ 	.byte	0x00, 0xf0, 0x11, 0x00


	//----- nvinfo : EIATTR_KPARAM_INFO
	.align		4
.L_619:
        /*0018*/ 	.byte	0x04, 0x17
        /*001a*/ 	.short	(.L_621 - .L_620)
.L_620:
        /*001c*/ 	.word	0x00000000
        /*0020*/ 	.short	0x0003
        /*0022*/ 	.short	0x0014
        /*0024*/ 	.byte	0x00, 0xf0, 0x11, 0x00


	//----- nvinfo : EIATTR_KPARAM_INFO
	.align		4
.L_621:
        /*0028*/ 	.byte	0x04, 0x17
        /*002a*/ 	.short	(.L_623 - .L_622)
.L_622:
        /*002c*/ 	.word	0x00000000
        /*0030*/ 	.short	0x0002
        /*0032*/ 	.short	0x0010
        /*0034*/ 	.byte	0x00, 0xf0, 0x11, 0x00


	//----- nvinfo : EIATTR_KPARAM_INFO
	.align		4
.L_623:
        /*0038*/ 	.byte	0x04, 0x17
        /*003a*/ 	.short	(.L_625 - .L_624)
.L_624:
        /*003c*/ 	.word	0x00000000
        /*0040*/ 	.short	0x0001
        /*0042*/ 	.short	0x0008
        /*0044*/ 	.byte	0x00, 0xf5, 0x21, 0x00


	//----- nvinfo : EIATTR_KPARAM_INFO
	.align		4
.L_625:
        /*0048*/ 	.byte	0x04, 0x17
        /*004a*/ 	.short	(.L_627 - .L_626)
.L_626:
        /*004c*/ 	.word	0x00000000
        /*0050*/ 	.short	0x0000
        /*0052*/ 	.short	0x0000
        /*0054*/ 	.byte	0x00, 0xf5, 0x21, 0x00


	//----- nvinfo : EIATTR_SPARSE_MMA_MASK
	.align		4
.L_627:
        /*0058*/ 	.byte	0x03, 0x50
        /*005a*/ 	.short	0x0000


	//----- nvinfo : EIATTR_MAXREG_COUNT
	.align		4
        /*005c*/ 	.byte	0x03, 0x1b
        /*005e*/ 	.short	0x00ff


	//----- nvinfo : EIATTR_MERCURY_ISA_VERSION
	.align		4
        /*0060*/ 	.byte	0x03, 0x5f
        /*0062*/ 	.short	0x0101


	//----- nvinfo : EIATTR_VRC_CTA_INIT_COUNT
	.align		4
        /*0064*/ 	.byte	0x02, 0x4a
	.zero		1
	.zero		1


	//----- nvinfo : EIATTR_EXIT_INSTR_OFFSETS
	.align		4
        /*0068*/ 	.byte	0x04, 0x1c
        /*006a*/ 	.short	(.L_629 - .L_628)


	//   ....[0]....
.L_628:
        /*006c*/ 	.word	0x00000120


	//   ....[1]....
        /*0070*/ 	.word	0x00000c80


	//----- nvinfo : EIATTR_CBANK_PARAM_SIZE
	.align		4
.L_629:
        /*0074*/ 	.byte	0x03, 0x19
        /*0076*/ 	.short	0x001c


	//----- nvinfo : EIATTR_PARAM_CBANK
	.align		4
        /*0078*/ 	.byte	0x04, 0x0a
        /*007a*/ 	.short	(.L_631 - .L_630)
	.align		4
.L_630:
        /*007c*/ 	.word	index@(.nv.constant0.stencil3d_shared_f64)
        /*0080*/ 	.short	0x0380
        /*0082*/ 	.short	0x001c


	//----- nvinfo : EIATTR_SW_WAR
	.align		4
.L_631:
        /*0084*/ 	.byte	0x04, 0x36
        /*0086*/ 	.short	(.L_633 - .L_632)
.L_632:
        /*0088*/ 	.word	0x00000008
.L_633:


//--------------------- .nv.info.stencil3d_shared_f32 --------------------------
	.section	.nv.info.stencil3d_shared_f32,"",@"SHT_CUDA_INFO"
	.sectionflags	@""
	.align	4


	//----- nvinfo : EIATTR_CUDA_API_VERSION
	.align		4
        /*0000*/ 	.byte	0x04, 0x37
        /*0002*/ 	.short	(.L_635 - .L_634)
.L_634:
        /*0004*/ 	.word	0x00000082


	//----- nvinfo : EIATTR_KPARAM_INFO
	.align		4
.L_635:
        /*0008*/ 	.byte	0x04, 0x17
        /*000a*/ 	.short	(.L_637 - .L_636)
.L_636:
        /*000c*/ 	.word	0x00000000
        /*0010*/ 	.short	0x0004
        /*0012*/ 	.short	0x0018
        /*0014*/ 	.byte	0x00, 0xf0, 0x11, 0x00


	//----- nvinfo : EIATTR_KPARAM_INFO
	.align		4
.L_637:
        /*0018*/ 	.byte	0x04, 0x17
        /*001a*/ 	.short	(.L_639 - .L_638)
.L_638:
        /*001c*/ 	.word	0x00000000
        /*0020*/ 	.short	0x0003
        /*0022*/ 	.short	0x0014
        /*0024*/ 	.byte	0x00, 0xf0, 0x11, 0x00


	//----- nvinfo : EIATTR_KPARAM_INFO
	.align		4
.L_639:
        /*0028*/ 	.byte	0x04, 0x17
        /*002a*/ 	.short	(.L_641 - .L_640)
.L_640:
        /*002c*/ 	.word	0x00000000
        /*0030*/ 	.short	0x0002
        /*0032*/ 	.short	0x0010
        /*0034*/ 	.byte	0x00, 0xf0, 0x11, 0x00


	//----- nvinfo : EIATTR_KPARAM_INFO
	.align		4
.L_641:
        /*0038*/ 	.byte	0x04, 0x17
        /*003a*/ 	.short	(.L_643 - .L_642)
.L_642:
        /*003c*/ 	.word	0x00000000
        /*0040*/ 	.short	0x0001
        /*0042*/ 	.short	0x0008
        /*0044*/ 	.byte	0x00, 0xf5, 0x21, 0x00


	//----- nvinfo : EIATTR_KPARAM_INFO
	.align		4
.L_643:
        /*0048*/ 	.byte	0x04, 0x17
        /*004a*/ 	.short	(.L_645 - .L_644)
.L_644:
        /*004c*/ 	.word	0x00000000
        /*0050*/ 	.short	0x0000
        /*0052*/ 	.short	0x0000
        /*0054*/ 	.byte	0x00, 0xf5, 0x21, 0x00


	//----- nvinfo : EIATTR_SPARSE_MMA_MASK
	.align		4
.L_645:
        /*0058*/ 	.byte	0x03, 0x50
        /*005a*/ 	.short	0x0000


	//----- nvinfo : EIATTR_MAXREG_COUNT
	.align		4
        /*005c*/ 	.byte	0x03, 0x1b
        /*005e*/ 	.short	0x00ff


	//----- nvinfo : EIATTR_MERCURY_ISA_VERSION
	.align		4
        /*0060*/ 	.byte	0x03, 0x5f
        /*0062*/ 	.short	0x0101


	//----- nvinfo : EIATTR_VRC_CTA_INIT_COUNT
	.align		4
        /*0064*/ 	.byte	0x02, 0x4a
	.zero		1
	.zero		1


	//----- nvinfo : EIATTR_EXIT_INSTR_OFFSETS
	.align		4
        /*0068*/ 	.byte	0x04, 0x1c
        /*006a*/ 	.short	(.L_647 - .L_646)


	//   ....[0]....
.L_646:
        /*006c*/ 	.word	0x00000120


	//   ....[1]....
        /*0070*/ 	.word	0x00000c80


	//----- nvinfo : EIATTR_CBANK_PARAM_SIZE
	.align		4
.L_647:
        /*0074*/ 	.byte	0x03, 0x19
        /*0076*/ 	.short	0x001c


	//----- nvinfo : EIATTR_PARAM_CBANK
	.align		4
        /*0078*/ 	.byte	0x04, 0x0a
        /*007a*/ 	.short	(.L_649 - .L_648)
	.align		4
.L_648:
        /*007c*/ 	.word	index@(.nv.constant0.stencil3d_shared_f32)
        /*0080*/ 	.short	0x0380
        /*0082*/ 	.short	0x001c


	//----- nvinfo : EIATTR_SW_WAR
	.align		4
.L_649:
        /*0084*/ 	.byte	0x04, 0x36
        /*0086*/ 	.short	(.L_651 - .L_650)
.L_650:
        /*0088*/ 	.word	0x00000008
.L_651:


//--------------------- .nv.info.stencil3d_global_f64 --------------------------
	.section	.nv.info.stencil3d_global_f64,"",@"SHT_CUDA_INFO"
	.sectionflags	@""
	.align	4


	//----- nvinfo : EIATTR_CUDA_API_VERSION
	.align		4
        /*0000*/ 	.byte	0x04, 0x37
        /*0002*/ 	.short	(.L_653 - .L_652)
.L_652:
        /*0004*/ 	.word	0x00000082


	//----- nvinfo : EIATTR_KPARAM_INFO
	.align		4
.L_653:
        /*0008*/ 	.byte	0x04, 0x17
        /*000a*/ 	.short	(.L_655 - .L_654)
.L_654:
        /*000c*/ 	.word	0x00000000
        /*0010*/ 	.short	0x0004
        /*0012*/ 	.short	0x0018
        /*0014*/ 	.byte	0x00, 0xf0, 0x11, 0x00


	//----- nvinfo : EIATTR_KPARAM_INFO
	.align		4
.L_655:
        /*0018*/ 	.byte	0x04, 0x17
        /*001a*/ 	.short	(.L_657 - .L_656)
.L_656:
        /*001c*/ 	.word	0x00000000
        /*0020*/ 	.short	0x0003
        /*0022*/ 	.short	0x0014
        /*0024*/ 	.byte	0x00, 0xf0, 0x11, 0x00


	//----- nvinfo : EIATTR_KPARAM_INFO
	.align		4
.L_657:
        /*0028*/ 	.byte	0x04, 0x17
        /*002a*/ 	.short	(.L_659 - .L_658)
.L_658:
        /*002c*/ 	.word	0x00000000
        /*0030*/ 	.short	0x0002
        /*0032*/ 	.short	0x0010
        /*0034*/ 	.byte	0x00, 0xf0, 0x11, 0x00


	//----- nvinfo : EIATTR_KPARAM_INFO
	.align		4
.L_659:
        /*0038*/ 	.byte	0x04, 0x17
        /*003a*/ 	.short	(.L_661 - .L_660)
.L_660:
        /*003c*/ 	.word	0x00000000
        /*0040*/ 	.short	0x0001
        /*0042*/ 	.short	0x0008
        /*0044*/ 	.byte	0x00, 0xf5, 0x21, 0x00


	//----- nvinfo : EIATTR_KPARAM_INFO
	.align		4
.L_661:
        /*0048*/ 	.byte	0x04, 0x17
        /*004a*/ 	.short	(.L_663 - .L_662)
.L_662:
        /*004c*/ 	.word	0x00000000
        /*0050*/ 	.short	0x0000
        /*0052*/ 	.short	0x0000
        /*0054*/ 	.byte	0x00, 0xf5, 0x21, 0x00


	//----- nvinfo : EIATTR_SPARSE_MMA_MASK
	.align		4
.L_663:
        /*0058*/ 	.byte	0x03, 0x50
        /*005a*/ 	.short	0x0000


	//----- nvinfo : EIATTR_MAXREG_COUNT
	.align		4
        /*005c*/ 	.byte	0x03, 0x1b
        /*005e*/ 	.short	0x00ff


	//----- nvinfo : EIATTR_MERCURY_ISA_VERSION
	.align		4
        /*0060*/ 	.byte	0x03, 0x5f
        /*0062*/ 	.short	0x0101


	//----- nvinfo : EIATTR_VRC_CTA_INIT_COUNT
	.align		4
        /*0064*/ 	.byte	0x02, 0x4a
	.zero		1
	.zero		1


	//----- nvinfo : EIATTR_EXIT_INSTR_OFFSETS
	.align		4
        /*0068*/ 	.byte	0x04, 0x1c
        /*006a*/ 	.short	(.L_665 - .L_664)


	//   ....[0]....
.L_664:
        /*006c*/ 	.word	0x00000120


	//   ....[1]....
        /*0070*/ 	.word	0x00000c80


	//----- nvinfo : EIATTR_CBANK_PARAM_SIZE
	.align		4
.L_665:
        /*0074*/ 	.byte	0x03, 0x19
        /*0076*/ 	.short	0x001c


	//----- nvinfo : EIATTR_PARAM_CBANK
	.align		4
        /*0078*/ 	.byte	0x04, 0x0a
        /*007a*/ 	.short	(.L_667 - .L_666)
	.align		4
.L_666:
        /*007c*/ 	.word	index@(.nv.constant0.stencil3d_global_f64)
        /*0080*/ 	.short	0x0380
        /*0082*/ 	.short	0x001c


	//----- nvinfo : EIATTR_SW_WAR
	.align		4
.L_667:
        /*0084*/ 	.byte	0x04, 0x36
        /*0086*/ 	.short	(.L_669 - .L_668)
.L_668:
        /*0088*/ 	.word	0x00000008
.L_669:


//--------------------- .nv.info.stencil3d_global_f32 --------------------------
	.section	.nv.info.stencil3d_global_f32,"",@"SHT_CUDA_INFO"
	.sectionflags	@""
	.align	4


	//----- nvinfo : EIATTR_CUDA_API_VERSION
	.align		4
        /*0000*/ 	.byte	0x04, 0x37
        /*0002*/ 	.short	(.L_671 - .L_670)
.L_670:
        /*0004*/ 	.word	0x00000082


	//----- nvinfo : EIATTR_KPARAM_INFO
	.align		4
.L_671:
        /*0008*/ 	.byte	0x04, 0x17
        /*000a*/ 	.short	(.L_673 - .L_672)
.L_672:
        /*000c*/ 	.word	0x00000000
        /*0010*/ 	.short	0x0004
        /*0012*/ 	.short	0x0018
        /*0014*/ 	.byte	0x00, 0xf0, 0x11, 0x00


	//----- nvinfo : EIATTR_KPARAM_INFO
	.align		4
.L_673:
        /*0018*/ 	.byte	0x04, 0x17
        /*001a*/ 	.short	(.L_675 - .L_674)
.L_674:
        /*001c*/ 	.word	0x00000000
        /*0020*/ 	.short	0x0003
        /*0022*/ 	.short	0x0014
        /*0024*/ 	.byte	0x00, 0xf0, 0x11, 0x00


	//----- nvinfo : EIATTR_KPARAM_INFO
	.align		4
.L_675:
        /*0028*/ 	.byte	0x04, 0x17
        /*002a*/ 	.short	(.L_677 - .L_676)
.L_676:
        /*002c*/ 	.word	0x00000000
        /*0030*/ 	.short	0x0002
        /*0032*/ 	.short	0x0010
        /*0034*/ 	.byte	0x00, 0xf0, 0x11, 0x00


	//----- nvinfo : EIATTR_KPARAM_INFO
	.align		4
.L_677:
        /*0038*/ 	.byte	0x04, 0x17
        /*003a*/ 	.short	(.L_679 - .L_678)
.L_678:
        /*003c*/ 	.word	0x00000000
        /*0040*/ 	.short	0x0001
        /*0042*/ 	.short	0x0008
        /*0044*/ 	.byte	0x00, 0xf5, 0x21, 0x00


	//----- nvinfo : EIATTR_KPARAM_INFO
	.align		4
.L_679:
        /*0048*/ 	.byte	0x04, 0x17
        /*004a*/ 	.short	(.L_681 - .L_680)
.L_680:
        /*004c*/ 	.word	0x00000000
        /*0050*/ 	.short	0x0000
        /*0052*/ 	.short	0x0000
        /*0054*/ 	.byte	0x00, 0xf5, 0x21, 0x00


	//----- nvinfo : EIATTR_SPARSE_MMA_MASK
	.align		4
.L_681:
        /*0058*/ 	.byte	0x03, 0x50
        /*005a*/ 	.short	0x0000


	//----- nvinfo : EIATTR_MAXREG_COUNT
	.align		4
        /*005c*/ 	.byte	0x03, 0x1b
        /*005e*/ 	.short	0x00ff


	//----- nvinfo : EIATTR_MERCURY_ISA_VERSION
	.align		4
        /*0060*/ 	.byte	0x03, 0x5f
        /*0062*/ 	.short	0x0101


	//----- nvinfo : EIATTR_VRC_CTA_INIT_COUNT
	.align		4
        /*0064*/ 	.byte	0x02, 0x4a
	.zero		1
	.zero		1


	//----- nvinfo : EIATTR_EXIT_INSTR_OFFSETS
	.align		4
        /*0068*/ 	.byte	0x04, 0x1c
        /*006a*/ 	.short	(.L_683 - .L_682)


	//   ....[0]....
.L_682:
        /*006c*/ 	.word	0x00000120


	//   ....[1]....
        /*0070*/ 	.word	0x00000c80


	//----- nvinfo : EIATTR_CBANK_PARAM_SIZE
	.align		4
.L_683:
        /*0074*/ 	.byte	0x03, 0x19
        /*0076*/ 	.short	0x001c


	//----- nvinfo : EIATTR_PARAM_CBANK
	.align		4
        /*0078*/ 	.byte	0x04, 0x0a
        /*007a*/ 	.short	(.L_685 - .L_684)
	.align		4
.L_684:
        /*007c*/ 	.word	index@(.nv.constant0.stencil3d_global_f32)
        /*0080*/ 	.short	0x0380
        /*0082*/ 	.short	0x001c


	//----- nvinfo : EIATTR_SW_WAR
	.align		4
.L_685:
        /*0084*/ 	.byte	0x04, 0x36
        /*0086*/ 	.short	(.L_687 - .L_686)
.L_686:
        /*0088*/ 	.word	0x00000008
.L_687:


//--------------------- .nv.info.stencil2d_5x5_f64 --------------------------
	.section	.nv.info.stencil2d_5x5_f64,"",@"SHT_CUDA_INFO"
	.sectionflags	@""
	.align	4


	//----- nvinfo : EIATTR_CUDA_API_VERSION
	.align		4
        /*0000*/ 	.byte	0x04, 0x37
        /*0002*/ 	.short	(.L_689 - .L_688)
.L_688:
        /*0004*/ 	.word	0x00000082


	//----- nvinfo : EIATTR_KPARAM_INFO
	.align		4
.L_689:
        /*0008*/ 	.byte	0x04, 0x17
        /*000a*/ 	.short	(.L_691 - .L_690)
.L_690:
        /*000c*/ 	.word	0x00000000
        /*0010*/ 	.short	0x0003
        /*0012*/ 	.short	0x0014
        /*0014*/ 	.byte	0x00, 0xf0, 0x11, 0x00


	//----- nvinfo : EIATTR_KPARAM_INFO
	.align		4
.L_691:
        /*0018*/ 	.byte	0x04, 0x17
        /*001a*/ 	.short	(.L_693 - .L_692)
.L_692:
        /*001c*/ 	.word	0x00000000
        /*0020*/ 	.short	0x0002
        /*0022*/ 	.short	0x0010
        /*0024*/ 	.byte	0x00, 0xf0, 0x11, 0x00


	//----- nvinfo : EIATTR_KPARAM_INFO
	.align		4
.L_693:
        /*0028*/ 	.byte	0x04, 0x17
        /*002a*/ 	.short	(.L_695 - .L_694)
.L_694:
        /*002c*/ 	.word	0x00000000
        /*0030*/ 	.short	0x0001
        /*0032*/ 	.short	0x0008
        /*0034*/ 	.byte	0x00, 0xf5, 0x21, 0x00


	//----- nvinfo : EIATTR_KPARAM_INFO
	.align		4
.L_695:
        /*0038*/ 	.byte	0x04, 0x17
        /*003a*/ 	.short	(.L_697 - .L_696)
.L_696:
        /*003c*/ 	.word	0x00000000
        /*0040*/ 	.short	0x0000
        /*0042*/ 	.short	0x0000
        /*0044*/ 	.byte	0x00, 0xf5, 0x21, 0x00


	//----- nvinfo : EIATTR_SPARSE_MMA_MASK
	.align		4
.L_697:
        /*0048*/ 	.byte	0x03, 0x50
        /*004a*/ 	.short	0x0000


	//----- nvinfo : EIATTR_MAXREG_COUNT
	.align		4
        /*004c*/ 	.byte	0x03, 0x1b
        /*004e*/ 	.short	0x00ff


	//----- nvinfo : EIATTR_MERCURY_ISA_VERSION
	.align		4
        /*0050*/ 	.byte	0x03, 0x5f
        /*0052*/ 	.short	0x0101


	//----- nvinfo : EIATTR_VRC_CTA_INIT_COUNT
	.align		4
        /*0054*/ 	.byte	0x02, 0x4a
	.zero		1
	.zero		1


	//----- nvinfo : EIATTR_EXIT_INSTR_OFFSETS
	.align		4
        /*0058*/ 	.byte	0x04, 0x1c
        /*005a*/ 	.short	(.L_699 - .L_698)


	//   ....[0]....
.L_698:
        /*005c*/ 	.word	0x000000c0


	//   ....[1]....
        /*0060*/ 	.word	0x00000c20


	//----- nvinfo : EIATTR_CRS_STACK_SIZE
	.align		4
.L_699:
        /*0064*/ 	.byte	0x04, 0x1e
        /*0066*/ 	.short	(.L_701 - .L_700)
.L_700:
        /*0068*/ 	.word	0x00000000


	//----- nvinfo : EIATTR_CBANK_PARAM_SIZE
	.align		4
.L_701:
        /*006c*/ 	.byte	0x03, 0x19
        /*006e*/ 	.short	0x0018


	//----- nvinfo : EIATTR_PARAM_CBANK
	.align		4
        /*0070*/ 	.byte	0x04, 0x0a
        /*0072*/ 	.short	(.L_703 - .L_702)
	.align		4
.L_702:
        /*0074*/ 	.word	index@(.nv.constant0.stencil2d_5x5_f64)
        /*0078*/ 	.short	0x0380
        /*007a*/ 	.short	0x0018


	//----- nvinfo : EIATTR_SW_WAR
	.align		4
.L_703:
        /*007c*/ 	.byte	0x04, 0x36
        /*007e*/ 	.short	(.L_705 - .L_704)
.L_704:
        /*0080*/ 	.word	0x00000008
.L_705:


//--------------------- .nv.info.stencil2d_5x5_f32 --------------------------
	.section	.nv.info.stencil2d_5x5_f32,"",@"SHT_CUDA_INFO"
	.sectionflags	@""
	.align	4


	//----- nvinfo : EIATTR_CUDA_API_VERSION
	.align		4
        /*0000*/ 	.byte	0x04, 0x37
        /*0002*/ 	.short	(.L_707 - .L_706)
.L_706:
        /*0004*/ 	.word	0x00000082


	//----- nvinfo : EIATTR_KPARAM_INFO
	.align		4
.L_707:
        /*0008*/ 	.byte	0x04, 0x17
        /*000a*/ 	.short	(.L_709 - .L_708)
.L_708:
        /*000c*/ 	.word	0x00000000
        /*0010*/ 	.short	0x0003
        /*0012*/ 	.short	0x0014
        /*0014*/ 	.byte	0x00, 0xf0, 0x11, 0x00


	//----- nvinfo : EIATTR_KPARAM_INFO
	.align		4
.L_709:
        /*0018*/ 	.byte	0x04, 0x17
        /*001a*/ 	.short	(.L_711 - .L_710)
.L_710:
        /*001c*/ 	.word	0x00000000
        /*0020*/ 	.short	0x0002
        /*0022*/ 	.short	0x0010
        /*0024*/ 	.byte	0x00, 0xf0, 0x11, 0x00


	//----- nvinfo : EIATTR_KPARAM_INFO
	.align		4
.L_711:
        /*0028*/ 	.byte	0x04, 0x17
        /*002a*/ 	.short	(.L_713 - .L_712)
.L_712:
        /*002c*/ 	.word	0x00000000
        /*0030*/ 	.short	0x0001
        /*0032*/ 	.short	0x0008
        /*0034*/ 	.byte	0x00, 0xf5, 0x21, 0x00


	//----- nvinfo : EIATTR_KPARAM_INFO
	.align		4
.L_713:
        /*0038*/ 	.byte	0x04, 0x17
        /*003a*/ 	.short	(.L_715 - .L_714)
.L_714:
        /*003c*/ 	.word	0x00000000
        /*0040*/ 	.short	0x0000
        /*0042*/ 	.short	0x0000
        /*0044*/ 	.byte	0x00, 0xf5, 0x21, 0x00


	//----- nvinfo : EIATTR_SPARSE_MMA_MASK
	.align		4
.L_715:
        /*0048*/ 	.byte	0x03, 0x50
        /*004a*/ 	.short	0x0000


	//----- nvinfo : EIATTR_MAXREG_COUNT
	.align		4
        /*004c*/ 	.byte	0x03, 0x1b
        /*004e*/ 	.short	0x00ff


	//----- nvinfo : EIATTR_MERCURY_ISA_VERSION
	.align		4
        /*0050*/ 	.byte	0x03, 0x5f
        /*0052*/ 	.short	0x0101


	//----- nvinfo : EIATTR_VRC_CTA_INIT_COUNT
	.align		4
        /*0054*/ 	.byte	0x02, 0x4a
	.zero		1
	.zero		1


	//----- nvinfo : EIATTR_EXIT_INSTR_OFFSETS
	.align		4
        /*0058*/ 	.byte	0x04, 0x1c
        /*005a*/ 	.short	(.L_717 - .L_716)


	//   ....[0]....
.L_716:
        /*005c*/ 	.word	0x000000c0


	//   ....[1]....
        /*0060*/ 	.word	0x00000bd0


	//----- nvinfo : EIATTR_CRS_STACK_SIZE
	.align		4
.L_717:
        /*0064*/ 	.byte	0x04, 0x1e
        /*0066*/ 	.short	(.L_719 - .L_718)
.L_718:
        /*0068*/ 	.word	0x00000000


	//----- nvinfo : EIATTR_CBANK_PARAM_SIZE
	.align		4
.L_719:
        /*006c*/ 	.byte	0x03, 0x19
        /*006e*/ 	.short	0x0018


	//----- nvinfo : EIATTR_PARAM_CBANK
	.align		4
        /*0070*/ 	.byte	0x04, 0x0a
        /*0072*/ 	.short	(.L_721 - .L_720)
	.align		4
.L_720:
        /*0074*/ 	.word	index@(.nv.constant0.stencil2d_5x5_f32)
        /*0078*/ 	.short	0x0380
        /*007a*/ 	.short	0x0018


	//----- nvinfo : EIATTR_SW_WAR
	.align		4
.L_721:
        /*007c*/ 	.byte	0x04, 0x36
        /*007e*/ 	.short	(.L_723 - .L_722)
.L_722:
        /*0080*/ 	.word	0x00000008
.L_723:


//--------------------- .nv.info.stencil2d_3x3_f64 --------------------------
	.section	.nv.info.stencil2d_3x3_f64,"",@"SHT_CUDA_INFO"
	.sectionflags	@""
	.align	4


	//----- nvinfo : EIATTR_CUDA_API_VERSION
	.align		4
        /*0000*/ 	.byte	0x04, 0x37
        /*0002*/ 	.short	(.L_725 - .L_724)
.L_724:
        /*0004*/ 	.word	0x00000082


	//----- nvinfo : EIATTR_KPARAM_INFO
	.align		4
.L_725:
        /*0008*/ 	.byte	0x04, 0x17
        /*000a*/ 	.short	(.L_727 - .L_726)
.L_726:
        /*000c*/ 	.word	0x00000000
        /*0010*/ 	.short	0x0003
        /*0012*/ 	.short	0x0014
        /*0014*/ 	.byte	0x00, 0xf0, 0x11, 0x00


	//----- nvinfo : EIATTR_KPARAM_INFO
	.align		4
.L_727:
        /*0018*/ 	.byte	0x04, 0x17
        /*001a*/ 	.short	(.L_729 - .L_728)
.L_728:
        /*001c*/ 	.word	0x00000000
        /*0020*/ 	.short	0x0002
        /*0022*/ 	.short	0x0010
        /*0024*/ 	.byte	0x00, 0xf0, 0x11, 0x00


	//----- nvinfo : EIATTR_KPARAM_INFO
	.align		4
.L_729:
        /*0028*/ 	.byte	0x04, 0x17
        /*002a*/ 	.short	(.L_731 - .L_730)
.L_730:
        /*002c*/ 	.word	0x00000000
        /*0030*/ 	.short	0x0001
        /*0032*/ 	.short	0x0008
        /*0034*/ 	.byte	0x00, 0xf5, 0x21, 0x00


	//----- nvinfo : EIATTR_KPARAM_INFO
	.align		4
.L_731:
        /*0038*/ 	.byte	0x04, 0x17
        /*003a*/ 	.short	(.L_733 - .L_732)
.L_732:
        /*003c*/ 	.word	0x00000000
        /*0040*/ 	.short	0x0000
        /*0042*/ 	.short	0x0000
        /*0044*/ 	.byte	0x00, 0xf5, 0x21, 0x00


	//----- nvinfo : EIATTR_SPARSE_MMA_MASK
	.align		4
.L_733:
        /*0048*/ 	.byte	0x03, 0x50
        /*004a*/ 	.short	0x0000


	//----- nvinfo : EIATTR_MAXREG_COUNT
	.align		4
        /*004c*/ 	.byte	0x03, 0x1b
        /*004e*/ 	.short	0x00ff


	//----- nvinfo : EIATTR_MERCURY_ISA_VERSION
	.align		4
        /*0050*/ 	.byte	0x03, 0x5f
        /*0052*/ 	.short	0x0101


	//----- nvinfo : EIATTR_VRC_CTA_INIT_COUNT
	.align		4
        /*0054*/ 	.byte	0x02, 0x4a
	.zero		1
	.zero		1


	//----- nvinfo : EIATTR_EXIT_INSTR_OFFSETS
	.align		4
        /*0058*/ 	.byte	0x04, 0x1c
        /*005a*/ 	.short	(.L_735 - .L_734)


	//   ....[0]....
.L_734:
        /*005c*/ 	.word	0x000000c0


	//   ....[1]....
        /*0060*/ 	.word	0x000006d0


	//----- nvinfo : EIATTR_CRS_STACK_SIZE
	.align		4
.L_735:
        /*0064*/ 	.byte	0x04, 0x1e
        /*0066*/ 	.short	(.L_737 - .L_736)
.L_736:
        /*0068*/ 	.word	0x00000000


	//----- nvinfo : EIATTR_CBANK_PARAM_SIZE
	.align		4
.L_737:
        /*006c*/ 	.byte	0x03, 0x19
        /*006e*/ 	.short	0x0018


	//----- nvinfo : EIATTR_PARAM_CBANK
	.align		4
        /*0070*/ 	.byte	0x04, 0x0a
        /*0072*/ 	.short	(.L_739 - .L_738)
	.align		4
.L_738:
        /*0074*/ 	.word	index@(.nv.constant0.stencil2d_3x3_f64)
        /*0078*/ 	.short	0x0380
        /*007a*/ 	.short	0x0018


	//----- nvinfo : EIATTR_SW_WAR
	.align		4
.L_739:
        /*007c*/ 	.byte	0x04, 0x36
        /*007e*/ 	.short	(.L_741 - .L_740)
.L_740:
        /*0080*/ 	.word	0x00000008
.L_741:


//--------------------- .nv.info.stencil2d_3x3_f32 --------------------------
	.section	.nv.info.stencil2d_3x3_f32,"",@"SHT_CUDA_INFO"
	.sectionflags	@""
	.align	4


	//----- nvinfo : EIATTR_CUDA_API_VERSION
	.align		4
        /*0000*/ 	.byte	0x04, 0x37
        /*0002*/ 	.short	(.L_743 - .L_742)
.L_742:
        /*0004*/ 	.word	0x00000082


	//----- nvinfo : EIATTR_KPARAM_INFO
	.align		4
.L_743:
        /*0008*/ 	.byte	0x04, 0x17
        /*000a*/ 	.short	(.L_745 - .L_744)
.L_744:
        /*000c*/ 	.word	0x00000000
        /*0010*/ 	.short	0x0003
        /*0012*/ 	.short	0x0014
        /*0014*/ 	.byte	0x00, 0xf0, 0x11, 0x00


	//----- nvinfo : EIATTR_KPARAM_INFO
	.align		4
.L_745:
        /*0018*/ 	.byte	0x04, 0x17
        /*001a*/ 	.short	(.L_747 - .L_746)
.L_746:
        /*001c*/ 	.word	0x00000000
        /*0020*/ 	.short	0x0002
        /*0022*/ 	.short	0x0010
        /*0024*/ 	.byte	0x00, 0xf0, 0x11, 0x00


	//----- nvinfo : EIATTR_KPARAM_INFO
	.align		4
.L_747:
        /*0028*/ 	.byte	0x04, 0x17
        /*002a*/ 	.short	(.L_749 - .L_748)
.L_748:
        /*002c*/ 	.word	0x00000000
        /*0030*/ 	.short	0x0001
        /*0032*/ 	.short	0x0008
        /*0034*/ 	.byte	0x00, 0xf5, 0x21, 0x00


	//----- nvinfo : EIATTR_KPARAM_INFO
	.align		4
.L_749:
        /*0038*/ 	.byte	0x04, 0x17
        /*003a*/ 	.short	(.L_751 - .L_750)
.L_750:
        /*003c*/ 	.word	0x00000000
        /*0040*/ 	.short	0x0000
        /*0042*/ 	.short	0x0000
        /*0044*/ 	.byte	0x00, 0xf5, 0x21, 0x00


	//----- nvinfo : EIATTR_SPARSE_MMA_MASK
	.align		4
.L_751:
        /*0048*/ 	.byte	0x03, 0x50
        /*004a*/ 	.short	0x0000


	//----- nvinfo : EIATTR_MAXREG_COUNT
	.align		4
        /*004c*/ 	.byte	0x03, 0x1b
        /*004e*/ 	.short	0x00ff


	//----- nvinfo : EIATTR_MERCURY_ISA_VERSION
	.align		4
        /*0050*/ 	.byte	0x03, 0x5f
        /*0052*/ 	.short	0x0101


	//----- nvinfo : EIATTR_VRC_CTA_INIT_COUNT
	.align		4
        /*0054*/ 	.byte	0x02, 0x4a
	.zero		1
	.zero		1


	//----- nvinfo : EIATTR_EXIT_INSTR_OFFSETS
	.align		4
        /*0058*/ 	.byte	0x04, 0x1c
        /*005a*/ 	.short	(.L_753 - .L_752)


	//   ....[0]....
.L_752:
        /*005c*/ 	.word	0x000000c0


	//   ....[1]....
        /*0060*/ 	.word	0x00000660


	//----- nvinfo : EIATTR_CRS_STACK_SIZE
	.align		4
.L_753:
        /*0064*/ 	.byte	0x04, 0x1e
        /*0066*/ 	.short	(.L_755 - .L_754)
.L_754:
        /*0068*/ 	.word	0x00000000


	//----- nvinfo : EIATTR_CBANK_PARAM_SIZE
	.align		4
.L_755:
        /*006c*/ 	.byte	0x03, 0x19
        /*006e*/ 	.short	0x0018


	//----- nvinfo : EIATTR_PARAM_CBANK
	.align		4
        /*0070*/ 	.byte	0x04, 0x0a
        /*0072*/ 	.short	(.L_757 - .L_756)
	.align		4
.L_756:
        /*0074*/ 	.word	index@(.nv.constant0.stencil2d_3x3_f32)
        /*0078*/ 	.short	0x0380
        /*007a*/ 	.short	0x0018


	//----- nvinfo : EIATTR_SW_WAR
	.align		4
.L_757:
        /*007c*/ 	.byte	0x04, 0x36
        /*007e*/ 	.short	(.L_759 - .L_758)
.L_758:
        /*0080*/ 	.word	0x00000008
.L_759:


//--------------------- .nv.info.activation_gelu_f64 --------------------------
	.section	.nv.info.activation_gelu_f64,"",@"SHT_CUDA_INFO"
	.sectionflags	@""
	.align	4


	//----- nvinfo : EIATTR_CUDA_API_VERSION
	.align		4
        /*0000*/ 	.byte	0x04, 0x37
        /*0002*/ 	.short	(.L_761 - .L_760)
.L_760:
        /*0004*/ 	.word	0x00000082


	//----- nvinfo : EIATTR_KPARAM_INFO
	.align		4
.L_761:
        /*0008*/ 	.byte	0x04, 0x17
        /*000a*/ 	.short	(.L_763 - .L_762)
.L_762:
        /*000c*/ 	.word	0x00000000
        /*0010*/ 	.short	0x0002
        /*0012*/ 	.short	0x0010
        /*0014*/ 	.byte	0x00, 0xf0, 0x11, 0x00


	//----- nvinfo : EIATTR_KPARAM_INFO
	.align		4
.L_763:
        /*0018*/ 	.byte	0x04, 0x17
        /*001a*/ 	.short	(.L_765 - .L_764)
.L_764:
        /*001c*/ 	.word	0x00000000
        /*0020*/ 	.short	0x0001
        /*0022*/ 	.short	0x0008
        /*0024*/ 	.byte	0x00, 0xf5, 0x21, 0x00


	//----- nvinfo : EIATTR_KPARAM_INFO
	.align		4
.L_765:
        /*0028*/ 	.byte	0x04, 0x17
        /*002a*/ 	.short	(.L_767 - .L_766)
.L_766:
        /*002c*/ 	.word	0x00000000
        /*0030*/ 	.short	0x0000
        /*0032*/ 	.short	0x0000
        /*0034*/ 	.byte	0x00, 0xf5, 0x21, 0x00


	//----- nvinfo : EIATTR_SPARSE_MMA_MASK
	.align		4
.L_767:
        /*0038*/ 	.byte	0x03, 0x50
        /*003a*/ 	.short	0x0000


	//----- nvinfo : EIATTR_MAXREG_COUNT
	.align		4
        /*003c*/ 	.byte	0x03, 0x1b
        /*003e*/ 	.short	0x00ff


	//----- nvinfo : EIATTR_MERCURY_ISA_VERSION
	.align		4
        /*0040*/ 	.byte	0x03, 0x5f
        /*0042*/ 	.short	0x0101


	//----- nvinfo : EIATTR_VRC_CTA_INIT_COUNT
	.align		4
        /*0044*/ 	.byte	0x02, 0x4a
	.zero		1
	.zero		1


	//----- nvinfo : EIATTR_EXIT_INSTR_OFFSETS
	.align		4
        /*0048*/ 	.byte	0x04, 0x1c
        /*004a*/ 	.short	(.L_769 - .L_768)


	//   ....[0]....
.L_768:
        /*004c*/ 	.word	0x00000070


	//   ....[1]....
        /*0050*/ 	.word	0x00000900


	//----- nvinfo : EIATTR_CBANK_PARAM_SIZE
	.align		4
.L_769:
        /*0054*/ 	.byte	0x03, 0x19
        /*0056*/ 	.short	0x0014


	//----- nvinfo : EIATTR_PARAM_CBANK
	.align		4
        /*0058*/ 	.byte	0x04, 0x0a
        /*005a*/ 	.short	(.L_771 - .L_770)
	.align		4
.L_770:
        /*005c*/ 	.word	index@(.nv.constant0.activation_gelu_f64)
        /*0060*/ 	.short	0x0380
        /*0062*/ 	.short	0x0014


	//----- nvinfo : EIATTR_SW_WAR
	.align		4
.L_771:
        /*0064*/ 	.byte	0x04, 0x36
        /*0066*/ 	.short	(.L_773 - .L_772)
.L_772:
        /*0068*/ 	.word	0x00000008
.L_773:


//--------------------- .nv.info.activation_gelu_f32 --------------------------
	.section	.nv.info.activation_gelu_f32,"",@"SHT_CUDA_INFO"
	.sectionflags	@""
	.align	4


	//----- nvinfo : EIATTR_CUDA_API_VERSION
	.align		4
        /*0000*/ 	.byte	0x04, 0x37
        /*0002*/ 	.short	(.L_775 - .L_774)
.L_774:
        /*0004*/ 	.word	0x00000082


	//----- nvinfo : EIATTR_KPARAM_INFO
	.align		4
.L_775:
        /*0008*/ 	.byte	0x04, 0x17
        /*000a*/ 	.short	(.L_777 - .L_776)
.L_776:
        /*000c*/ 	.word	0x00000000
        /*0010*/ 	.short	0x0002
        /*0012*/ 	.short	0x0010
        /*0014*/ 	.byte	0x00, 0xf0, 0x11, 0x00


	//----- nvinfo : EIATTR_KPARAM_INFO
	.align		4
.L_777:
        /*0018*/ 	.byte	0x04, 0x17
        /*001a*/ 	.short	(.L_779 - .L_778)
.L_778:
        /*001c*/ 	.word	0x00000000
        /*0020*/ 	.short	0x0001
        /*0022*/ 	.short	0x0008
        /*0024*/ 	.byte	0x00, 0xf5, 0x21, 0x00


	//----- nvinfo : EIATTR_KPARAM_INFO
	.align		4
.L_779:
        /*0028*/ 	.byte	0x04, 0x17
        /*002a*/ 	.short	(.L_781 - .L_780)
.L_780:
        /*002c*/ 	.word	0x00000000
        /*0030*/ 	.short	0x0000
        /*0032*/ 	.short	0x0000
        /*0034*/ 	.byte	0x00, 0xf5, 0x21, 0x00


	//----- nvinfo : EIATTR_SPARSE_MMA_MASK
	.align		4
.L_781:
        /*0038*/ 	.byte	0x03, 0x50
        /*003a*/ 	.short	0x0000


	//----- nvinfo : EIATTR_MAXREG_COUNT
	.align		4
        /*003c*/ 	.byte	0x03, 0x1b
        /*003e*/ 	.short	0x00ff


	//----- nvinfo : EIATTR_MERCURY_ISA_VERSION
	.align		4
        /*0040*/ 	.byte	0x03, 0x5f
        /*0042*/ 	.short	0x0101


	//----- nvinfo : EIATTR_VRC_CTA_INIT_COUNT
	.align		4
        /*0044*/ 	.byte	0x02, 0x4a
	.zero		1
	.zero		1


	//----- nvinfo : EIATTR_EXIT_INSTR_OFFSETS
	.align		4
        /*0048*/ 	.byte	0x04, 0x1c
        /*004a*/ 	.short	(.L_783 - .L_782)


	//   ....[0]....
.L_782:
        /*004c*/ 	.word	0x00000070


	//   ....[1]....
        /*0050*/ 	.word	0x000002f0


	//----- nvinfo : EIATTR_CBANK_PARAM_SIZE
	.align		4
.L_783:
        /*0054*/ 	.byte	0x03, 0x19
        /*0056*/ 	.short	0x0014


	//----- nvinfo : EIATTR_PARAM_CBANK
	.align		4
        /*0058*/ 	.byte	0x04, 0x0a
        /*005a*/ 	.short	(.L_785 - .L_784)
	.align		4
.L_784:
        /*005c*/ 	.word	index@(.nv.constant0.activation_gelu_f32)
        /*0060*/ 	.short	0x0380
        /*0062*/ 	.short	0x0014


	//----- nvinfo : EIATTR_SW_WAR
	.align		4
.L_785:
        /*0064*/ 	.byte	0x04, 0x36
        /*0066*/ 	.short	(.L_787 - .L_786)
.L_786:
        /*0068*/ 	.word	0x00000008
.L_787:


//--------------------- .nv.info.activation_relu_f64 --------------------------
	.section	.nv.info.activation_relu_f64,"",@"SHT_CUDA_INFO"
	.sectionflags	@""
	.align	4


	//----- nvinfo : EIATTR_CUDA_API_VERSION
	.align		4
        /*0000*/ 	.byte	0x04, 0x37
        /*0002*/ 	.short	(.L_789 - .L_788)
.L_788:
        /*0004*/ 	.word	0x00000082


	//----- nvinfo : EIATTR_KPARAM_INFO
	.align		4
.L_789:
        /*0008*/ 	.byte	0x04, 0x17
        /*000a*/ 	.short	(.L_791 - .L_790)
.L_790:
        /*000c*/ 	.word	0x00000000
        /*0010*/ 	.short	0x0002
        /*0012*/ 	.short	0x0010
        /*0014*/ 	.byte	0x00, 0xf0, 0x11, 0x00


	//----- nvinfo : EIATTR_KPARAM_INFO
	.align		4
.L_791:
        /*0018*/ 	.byte	0x04, 0x17
        /*001a*/ 	.short	(.L_793 - .L_792)
.L_792:
        /*001c*/ 	.word	0x00000000
        /*0020*/ 	.short	0x0001
        /*0022*/ 	.short	0x0008
        /*0024*/ 	.byte	0x00, 0xf5, 0x21, 0x00


	//----- nvinfo : EIATTR_KPARAM_INFO
	.align		4
.L_793:
        /*0028*/ 	.byte	0x04, 0x17
        /*002a*/ 	.short	(.L_795 - .L_794)
.L_794:
        /*002c*/ 	.word	0x00000000
        /*0030*/ 	.short	0x0000
        /*0032*/ 	.short	0x0000
        /*0034*/ 	.byte	0x00, 0xf5, 0x21, 0x00


	//----- nvinfo : EIATTR_SPARSE_MMA_MASK
	.align		4
.L_795:
        /*0038*/ 	.byte	0x03, 0x50
        /*003a*/ 	.short	0x0000


	//----- nvinfo : EIATTR_MAXREG_COUNT
	.align		4
        /*003c*/ 	.byte	0x03, 0x1b
        /*003e*/ 	.short	0x00ff


	//----- nvinfo : EIATTR_MERCURY_ISA_VERSION
	.align		4
        /*0040*/ 	.byte	0x03, 0x5f
        /*0042*/ 	.short	0x0101


	//----- nvinfo : EIATTR_VRC_CTA_INIT_COUNT
	.align		4
        /*0044*/ 	.byte	0x02, 0x4a
	.zero		1
	.zero		1


	//----- nvinfo : EIATTR_EXIT_INSTR_OFFSETS
	.align		4
        /*0048*/ 	.byte	0x04, 0x1c
        /*004a*/ 	.short	(.L_797 - .L_796)


	//   ....[0]....
.L_796:
        /*004c*/ 	.word	0x00000070


	//   ....[1]....
        /*0050*/ 	.word	0x00000180


	//----- nvinfo : EIATTR_CBANK_PARAM_SIZE
	.align		4
.L_797:
        /*0054*/ 	.byte	0x03, 0x19
        /*0056*/ 	.short	0x0014


	//----- nvinfo : EIATTR_PARAM_CBANK
	.align		4
        /*0058*/ 	.byte	0x04, 0x0a
        /*005a*/ 	.short	(.L_799 - .L_798)
	.align		4
.L_798:
        /*005c*/ 	.word	index@(.nv.constant0.activation_relu_f64)
        /*0060*/ 	.short	0x0380
        /*0062*/ 	.short	0x0014


	//----- nvinfo : EIATTR_SW_WAR
	.align		4
.L_799:
        /*0064*/ 	.byte	0x04, 0x36
        /*0066*/ 	.short	(.L_801 - .L_800)
.L_800:
        /*0068*/ 	.word	0x00000008
.L_801:


//--------------------- .nv.info.activation_relu_f32 --------------------------
	.section	.nv.info.activation_relu_f32,"",@"SHT_CUDA_INFO"
	.sectionflags	@""
	.align	4


	//----- nvinfo : EIATTR_CUDA_API_VERSION
	.align		4
        /*0000*/ 	.byte	0x04, 0x37
        /*0002*/ 	.short	(.L_803 - .L_802)
.L_802:
        /*0004*/ 	.word	0x00000082


	//----- nvinfo : EIATTR_KPARAM_INFO
	.align		4
.L_803:
        /*0008*/ 	.byte	0x04, 0x17
        /*000a*/ 	.short	(.L_805 - .L_804)
.L_804:
        /*000c*/ 	.word	0x00000000
        /*0010*/ 	.short	0x0002
        /*0012*/ 	.short	0x0010
        /*0014*/ 	.byte	0x00, 0xf0, 0x11, 0x00


	//----- nvinfo : EIATTR_KPARAM_INFO
	.align		4
.L_805:
        /*0018*/ 	.byte	0x04, 0x17
        /*001a*/ 	.short	(.L_807 - .L_806)
.L_806:
        /*001c*/ 	.word	0x00000000
        /*0020*/ 	.short	0x0001
        /*0022*/ 	.short	0x0008
        /*0024*/ 	.byte	0x00, 0xf5, 0x21, 0x00


	//----- nvinfo : EIATTR_KPARAM_INFO
	.align		4
.L_807:
        /*0028*/ 	.byte	0x04, 0x17
        /*002a*/ 	.short	(.L_809 - .L_808)
.L_808:
        /*002c*/ 	.word	0x00000000
        /*0030*/ 	.short	0x0000
        /*0032*/ 	.short	0x0000
        /*0034*/ 	.byte	0x00, 0xf5, 0x21, 0x00


	//----- nvinfo : EIATTR_SPARSE_MMA_MASK
	.align		4
.L_809:
        /*0038*/ 	.byte	0x03, 0x50
        /*003a*/ 	.short	0x0000


	//----- nvinfo : EIATTR_MAXREG_COUNT
	.align		4
        /*003c*/ 	.byte	0x03, 0x1b
        /*003e*/ 	.short	0x00ff


	//----- nvinfo : EIATTR_MERCURY_ISA_VERSION
	.align		4
        /*0040*/ 	.byte	0x03, 0x5f
        /*0042*/ 	.short	0x0101


	//----- nvinfo : EIATTR_VRC_CTA_INIT_COUNT
	.align		4
        /*0044*/ 	.byte	0x02, 0x4a
	.zero		1
	.zero		1


	//----- nvinfo : EIATTR_EXIT_INSTR_OFFSETS
	.align		4
        /*0048*/ 	.byte	0x04, 0x1c
        /*004a*/ 	.short	(.L_811 - .L_810)


	//   ....[0]....
.L_810:
        /*004c*/ 	.word	0x00000070


	//   ....[1]....
        /*0050*/ 	.word	0x00000100


	//----- nvinfo : EIATTR_CBANK_PARAM_SIZE
	.align		4
.L_811:
        /*0054*/ 	.byte	0x03, 0x19
        /*0056*/ 	.short	0x0014


	//----- nvinfo : EIATTR_PARAM_CBANK
	.align		4
        /*0058*/ 	.byte	0x04, 0x0a
        /*005a*/ 	.short	(.L_813 - .L_812)
	.align		4
.L_812:
        /*005c*/ 	.word	index@(.nv.constant0.activation_relu_f32)
        /*0060*/ 	.short	0x0380
        /*0062*/ 	.short	0x0014


	//----- nvinfo : EIATTR_SW_WAR
	.align		4
.L_813:
        /*0064*/ 	.byte	0x04, 0x36
        /*0066*/ 	.short	(.L_815 - .L_814)
.L_814:
        /*0068*/ 	.word	0x00000008
.L_815:


//--------------------- .nv.info.layernorm_basic_f64 --------------------------
	.section	.nv.info.layernorm_basic_f64,"",@"SHT_CUDA_INFO"
	.sectionflags	@""
	.align	4


	//----- nvinfo : EIATTR_CUDA_API_VERSION
	.align		4
        /*0000*/ 	.byte	0x04, 0x37
        /*0002*/ 	.short	(.L_817 - .L_816)
.L_816:
        /*0004*/ 	.word	0x00000082


	//----- nvinfo : EIATTR_KPARAM_INFO
	.align		4
.L_817:
        /*0008*/ 	.byte	0x04, 0x17
        /*000a*/ 	.short	(.L_819 - .L_818)
.L_818:
        /*000c*/ 	.word	0x00000000
        /*0010*/ 	.short	0x0003
        /*0012*/ 	.short	0x0018
        /*0014*/ 	.byte	0x00, 0xf0, 0x21, 0x00


	//----- nvinfo : EIATTR_KPARAM_INFO
	.align		4
.L_819:
        /*0018*/ 	.byte	0x04, 0x17
        /*001a*/ 	.short	(.L_821 - .L_820)
.L_820:
        /*001c*/ 	.word	0x00000000
        /*0020*/ 	.short	0x0002
        /*0022*/ 	.short	0x0010
        /*0024*/ 	.byte	0x00, 0xf0, 0x11, 0x00


	//----- nvinfo : EIATTR_KPARAM_INFO
	.align		4
.L_821:
        /*0028*/ 	.byte	0x04, 0x17
        /*002a*/ 	.short	(.L_823 - .L_822)
.L_822:
        /*002c*/ 	.word	0x00000000
        /*0030*/ 	.short	0x0001
        /*0032*/ 	.short	0x0008
        /*0034*/ 	.byte	0x00, 0xf5, 0x21, 0x00


	//----- nvinfo : EIATTR_KPARAM_INFO
	.align		4
.L_823:
        /*0038*/ 	.byte	0x04, 0x17
        /*003a*/ 	.short	(.L_825 - .L_824)
.L_824:
        /*003c*/ 	.word	0x00000000
        /*0040*/ 	.short	0x0000
        /*0042*/ 	.short	0x0000
        /*0044*/ 	.byte	0x00, 0xf5, 0x21, 0x00


	//----- nvinfo : EIATTR_SPARSE_MMA_MASK
	.align		4
.L_825:
        /*0048*/ 	.byte	0x03, 0x50
        /*004a*/ 	.short	0x0000


	//----- nvinfo : EIATTR_MAXREG_COUNT
	.align		4
        /*004c*/ 	.byte	0x03, 0x1b
        /*004e*/ 	.short	0x00ff


	//----- nvinfo : EIATTR_NUM_BARRIERS
	.align		4
        /*0050*/ 	.byte	0x02, 0x4c
        /*0052*/ 	.byte	0x01
	.zero		1


	//----- nvinfo : EIATTR_MERCURY_ISA_VERSION
	.align		4
        /*0054*/ 	.byte	0x03, 0x5f
        /*0056*/ 	.short	0x0101


	//----- nvinfo : EIATTR_VRC_CTA_INIT_COUNT
	.align		4
        /*0058*/ 	.byte	0x02, 0x4a
	.zero		1
	.zero		1


	//----- nvinfo : EIATTR_EXIT_INSTR_OFFSETS
	.align		4
        /*005c*/ 	.byte	0x04, 0x1c
        /*005e*/ 	.short	(.L_827 - .L_826)


	//   ....[0]....
.L_826:
        /*0060*/ 	.word	0x00000700


	//   ....[1]....
        /*0064*/ 	.word	0x00000980


	//----- nvinfo : EIATTR_CRS_STACK_SIZE
	.align		4
.L_827:
        /*0068*/ 	.byte	0x04, 0x1e
        /*006a*/ 	.short	(.L_829 - .L_828)
.L_828:
        /*006c*/ 	.word	0x00000000


	//----- nvinfo : EIATTR_CBANK_PARAM_SIZE
	.align		4
.L_829:
        /*0070*/ 	.byte	0x03, 0x19
        /*0072*/ 	.short	0x0020


	//----- nvinfo : EIATTR_PARAM_CBANK
	.align		4
        /*0074*/ 	.byte	0x04, 0x0a
        /*0076*/ 	.short	(.L_831 - .L_830)
	.align		4
.L_830:
        /*0078*/ 	.word	index@(.nv.constant0.layernorm_basic_f64)
        /*007c*/ 	.short	0x0380
        /*007e*/ 	.short	0x0020


	//----- nvinfo : EIATTR_SW_WAR
	.align		4
.L_831:
        /*0080*/ 	.byte	0x04, 0x36
        /*0082*/ 	.short	(.L_833 - .L_832)
.L_832:
        /*0084*/ 	.word	0x00000008
.L_833:


//--------------------- .nv.info.layernorm_basic_f32 --------------------------
	.section	.nv.info.layernorm_basic_f32,"",@"SHT_CUDA_INFO"
	.sectionflags	@""
	.align	4


	//----- nvinfo : EIATTR_CUDA_API_VERSION
	.align		4
        /*0000*/ 	.byte	0x04, 0x37
        /*0002*/ 	.short	(.L_835 - .L_834)
.L_834:
        /*0004*/ 	.word	0x00000082


	//----- nvinfo : EIATTR_KPARAM_INFO
	.align		4
.L_835:
        /*0008*/ 	.byte	0x04, 0x17
        /*000a*/ 	.short	(.L_837 - .L_836)
.L_836:
        /*000c*/ 	.word	0x00000000
        /*0010*/ 	.short	0x0003
        /*0012*/ 	.short	0x0014
        /*0014*/ 	.byte	0x00, 0xf0, 0x11, 0x00


	//----- nvinfo : EIATTR_KPARAM_INFO
	.align		4
.L_837:
        /*0018*/ 	.byte	0x04, 0x17
        /*001a*/ 	.short	(.L_839 - .L_838)
.L_838:
        /*001c*/ 	.word	0x00000000
        /*0020*/ 	.short	0x0002
        /*0022*/ 	.short	0x0010
        /*0024*/ 	.byte	0x00, 0xf0, 0x11, 0x00


	//----- nvinfo : EIATTR_KPARAM_INFO
	.align		4
.L_839:
        /*0028*/ 	.byte	0x04, 0x17
        /*002a*/ 	.short	(.L_841 - .L_840)
.L_840:
        /*002c*/ 	.word	0x00000000
        /*0030*/ 	.short	0x0001
        /*0032*/ 	.short	0x0008
        /*0034*/ 	.byte	0x00, 0xf5, 0x21, 0x00


	//----- nvinfo : EIATTR_KPARAM_INFO
	.align		4
.L_841:
        /*0038*/ 	.byte	0x04, 0x17
        /*003a*/ 	.short	(.L_843 - .L_842)
.L_842:
        /*003c*/ 	.word	0x00000000
        /*0040*/ 	.short	0x0000
        /*0042*/ 	.short	0x0000
        /*0044*/ 	.byte	0x00, 0xf5, 0x21, 0x00


	//----- nvinfo : EIATTR_SPARSE_MMA_MASK
	.align		4
.L_843:
        /*0048*/ 	.byte	0x03, 0x50
        /*004a*/ 	.short	0x0000


	//----- nvinfo : EIATTR_MAXREG_COUNT
	.align		4
        /*004c*/ 	.byte	0x03, 0x1b
        /*004e*/ 	.short	0x00ff


	//----- nvinfo : EIATTR_NUM_BARRIERS
	.align		4
        /*0050*/ 	.byte	0x02, 0x4c
        /*0052*/ 	.byte	0x01
	.zero		1


	//----- nvinfo : EIATTR_MERCURY_ISA_VERSION
	.align		4
        /*0054*/ 	.byte	0x03, 0x5f
        /*0056*/ 	.short	0x0101


	//----- nvinfo : EIATTR_VRC_CTA_INIT_COUNT
	.align		4
        /*0058*/ 	.byte	0x02, 0x4a
	.zero		1
	.zero		1


	//----- nvinfo : EIATTR_EXIT_INSTR_OFFSETS
	.align		4
        /*005c*/ 	.byte	0x04, 0x1c
        /*005e*/ 	.short	(.L_845 - .L_844)


	//   ....[0]....
.L_844:
        /*0060*/ 	.word	0x000005b0


	//   ....[1]....
        /*0064*/ 	.word	0x00000660


	//----- nvinfo : EIATTR_CRS_STACK_SIZE
	.align		4
.L_845:
        /*0068*/ 	.byte	0x04, 0x1e
        /*006a*/ 	.short	(.L_847 - .L_846)
.L_846:
        /*006c*/ 	.word	0x00000000


	//----- nvinfo : EIATTR_CBANK_PARAM_SIZE
	.align		4
.L_847:
        /*0070*/ 	.byte	0x03, 0x19
        /*0072*/ 	.short	0x0018


	//----- nvinfo : EIATTR_PARAM_CBANK
	.align		4
        /*0074*/ 	.byte	0x04, 0x0a
        /*0076*/ 	.short	(.L_849 - .L_848)
	.align		4
.L_848:
        /*0078*/ 	.word	index@(.nv.constant0.layernorm_basic_f32)
        /*007c*/ 	.short	0x0380
        /*007e*/ 	.short	0x0018


	//----- nvinfo : EIATTR_SW_WAR
	.align		4
.L_849:
        /*0080*/ 	.byte	0x04, 0x36
        /*0082*/ 	.short	(.L_851 - .L_850)
.L_850:
        /*0084*/ 	.word	0x00000008
.L_851:


//--------------------- .nv.info.softmax_basic_f64 --------------------------
	.section	.nv.info.softmax_basic_f64,"",@"SHT_CUDA_INFO"
	.sectionflags	@""
	.align	4


	//----- nvinfo : EIATTR_CUDA_API_VERSION
	.align		4
        /*0000*/ 	.byte	0x04, 0x37
        /*0002*/ 	.short	(.L_853 - .L_852)
.L_852:
        /*0004*/ 	.word	0x00000082


	//----- nvinfo : EIATTR_KPARAM_INFO
	.align		4
.L_853:
        /*0008*/ 	.byte	0x04, 0x17
        /*000a*/ 	.short	(.L_855 - .L_854)
.L_854:
        /*000c*/ 	.word	0x00000000
        /*0010*/ 	.short	0x0002
        /*0012*/ 	.short	0x0010
        /*0014*/ 	.byte	0x00, 0xf0, 0x11, 0x00


	//----- nvinfo : EIATTR_KPARAM_INFO
	.align		4
.L_855:
        /*0018*/ 	.byte	0x04, 0x17
        /*001a*/ 	.short	(.L_857 - .L_856)
.L_856:
        /*001c*/ 	.word	0x00000000
        /*0020*/ 	.short	0x0001
        /*0022*/ 	.short	0x0008
        /*0024*/ 	.byte	0x00, 0xf5, 0x21, 0x00


	//----- nvinfo : EIATTR_KPARAM_INFO
	.align		4
.L_857:
        /*0028*/ 	.byte	0x04, 0x17
        /*002a*/ 	.short	(.L_859 - .L_858)
.L_858:
        /*002c*/ 	.word	0x00000000
        /*0030*/ 	.short	0x0000
        /*0032*/ 	.short	0x0000
        /*0034*/ 	.byte	0x00, 0xf5, 0x21, 0x00


	//----- nvinfo : EIATTR_SPARSE_MMA_MASK
	.align		4
.L_859:
        /*0038*/ 	.byte	0x03, 0x50
        /*003a*/ 	.short	0x0000


	//----- nvinfo : EIATTR_MAXREG_COUNT
	.align		4
        /*003c*/ 	.byte	0x03, 0x1b
        /*003e*/ 	.short	0x00ff


	//----- nvinfo : EIATTR_NUM_BARRIERS
	.align		4
        /*0040*/ 	.byte	0x02, 0x4c
        /*0042*/ 	.byte	0x01
	.zero		1


	//----- nvinfo : EIATTR_MERCURY_ISA_VERSION
	.align		4
        /*0044*/ 	.byte	0x03, 0x5f
        /*0046*/ 	.short	0x0101


	//----- nvinfo : EIATTR_VRC_CTA_INIT_COUNT
	.align		4
        /*0048*/ 	.byte	0x02, 0x4a
	.zero		1
	.zero		1


	//----- nvinfo : EIATTR_EXIT_INSTR_OFFSETS
	.align		4
        /*004c*/ 	.byte	0x04, 0x1c
        /*004e*/ 	.short	(.L_861 - .L_860)


	//   ....[0]....
.L_860:
        /*0050*/ 	.word	0x00000820


	//   ....[1]....
        /*0054*/ 	.word	0x000009e0


	//----- nvinfo : EIATTR_CRS_STACK_SIZE
	.align		4
.L_861:
        /*0058*/ 	.byte	0x04, 0x1e
        /*005a*/ 	.short	(.L_863 - .L_862)
.L_862:
        /*005c*/ 	.word	0x00000000


	//----- nvinfo : EIATTR_CBANK_PARAM_SIZE
	.align		4
.L_863:
        /*0060*/ 	.byte	0x03, 0x19
        /*0062*/ 	.short	0x0014


	//----- nvinfo : EIATTR_PARAM_CBANK
	.align		4
        /*0064*/ 	.byte	0x04, 0x0a
        /*0066*/ 	.short	(.L_865 - .L_864)
	.align		4
.L_864:
        /*0068*/ 	.word	index@(.nv.constant0.softmax_basic_f64)
        /*006c*/ 	.short	0x0380
        /*006e*/ 	.short	0x0014


	//----- nvinfo : EIATTR_SW_WAR
	.align		4
.L_865:
        /*0070*/ 	.byte	0x04, 0x36
        /*0072*/ 	.short	(.L_867 - .L_866)
.L_866:
        /*0074*/ 	.word	0x00000008
.L_867:


//--------------------- .nv.info.softmax_basic_f32 --------------------------
	.section	.nv.info.softmax_basic_f32,"",@"SHT_CUDA_INFO"
	.sectionflags	@""
	.align	4


	//----- nvinfo : EIATTR_CUDA_API_VERSION
	.align		4
        /*0000*/ 	.byte	0x04, 0x37
        /*0002*/ 	.short	(.L_869 - .L_868)
.L_868:
        /*0004*/ 	.word	0x00000082


	//----- nvinfo : EIATTR_KPARAM_INFO
	.align		4
.L_869:
        /*0008*/ 	.byte	0x04, 0x17
        /*000a*/ 	.short	(.L_871 - .L_870)
.L_870:
        /*000c*/ 	.word	0x00000000
        /*0010*/ 	.short	0x0002
        /*0012*/ 	.short	0x0010
        /*0014*/ 	.byte	0x00, 0xf0, 0x11, 0x00


	//----- nvinfo : EIATTR_KPARAM_INFO
	.align		4
.L_871:
        /*0018*/ 	.byte	0x04, 0x17
        /*001a*/ 	.short	(.L_873 - .L_872)
.L_872:
        /*001c*/ 	.word	0x00000000
        /*0020*/ 	.short	0x0001
        /*0022*/ 	.short	0x0008
        /*0024*/ 	.byte	0x00, 0xf5, 0x21, 0x00


	//----- nvinfo : EIATTR_KPARAM_INFO
	.align		4
.L_873:
        /*0028*/ 	.byte	0x04, 0x17
        /*002a*/ 	.short	(.L_875 - .L_874)
.L_874:
        /*002c*/ 	.word	0x00000000
        /*0030*/ 	.short	0x0000
        /*0032*/ 	.short	0x0000
        /*0034*/ 	.byte	0x00, 0xf5, 0x21, 0x00


	//----- nvinfo : EIATTR_SPARSE_MMA_MASK
	.align		4
.L_875:
        /*0038*/ 	.byte	0x03, 0x50
        /*003a*/ 	.short	0x0000


	//----- nvinfo : EIATTR_MAXREG_COUNT
	.align		4
        /*003c*/ 	.byte	0x03, 0x1b
        /*003e*/ 	.short	0x00ff


	//----- nvinfo : EIATTR_NUM_BARRIERS
	.align		4
        /*0040*/ 	.byte	0x02, 0x4c
        /*0042*/ 	.byte	0x01
	.zero		1


	//----- nvinfo : EIATTR_MERCURY_ISA_VERSION
	.align		4
        /*0044*/ 	.byte	0x03, 0x5f
        /*0046*/ 	.short	0x0101


	//----- nvinfo : EIATTR_VRC_CTA_INIT_COUNT
	.align		4
        /*0048*/ 	.byte	0x02, 0x4a
	.zero		1
	.zero		1


	//----- nvinfo : EIATTR_EXIT_INSTR_OFFSETS
	.align		4
        /*004c*/ 	.byte	0x04, 0x1c
        /*004e*/ 	.short	(.L_877 - .L_876)


	//   ....[0]....
.L_876:
        /*0050*/ 	.word	0x000004a0


	//   ....[1]....
        /*0054*/ 	.word	0x000005f0


	//----- nvinfo : EIATTR_CRS_STACK_SIZE
	.align		4
.L_877:
        /*0058*/ 	.byte	0x04, 0x1e
        /*005a*/ 	.short	(.L_879 - .L_878)
.L_878:
        /*005c*/ 	.word	0x00000000


	//----- nvinfo : EIATTR_CBANK_PARAM_SIZE
	.align		4
.L_879:
        /*0060*/ 	.byte	0x03, 0x19
        /*0062*/ 	.short	0x0014


	//----- nvinfo : EIATTR_PARAM_CBANK
	.align		4
        /*0064*/ 	.byte	0x04, 0x0a
        /*0066*/ 	.short	(.L_881 - .L_880)
	.align		4
.L_880:
        /*0068*/ 	.word	index@(.nv.constant0.softmax_basic_f32)
        /*006c*/ 	.short	0x0380
        /*006e*/ 	.short	0x0014


	//----- nvinfo : EIATTR_SW_WAR
	.align		4
.L_881:
        /*0070*/ 	.byte	0x04, 0x36
        /*0072*/ 	.short	(.L_883 - .L_882)
.L_882:
        /*0074*/ 	.word	0x00000008
.L_883:


//--------------------- .nv.info.pagerank_basic_f64 --------------------------
	.section	.nv.info.pagerank_basic_f64,"",@"SHT_CUDA_INFO"
	.sectionflags	@""
	.align	4


	//----- nvinfo : EIATTR_CUDA_API_VERSION
	.align		4
        /*0000*/ 	.byte	0x04, 0x37
        /*0002*/ 	.short	(.L_885 - .L_884)
.L_884:
        /*0004*/ 	.word	0x00000082


	//----- nvinfo : EIATTR_KPARAM_INFO
	.align		4
.L_885:
        /*0008*/ 	.byte	0x04, 0x17
        /*000a*/ 	.short	(.L_887 - .L_886)
.L_886:
        /*000c*/ 	.word	0x00000000
        /*0010*/ 	.short	0x0006
        /*0012*/ 	.short	0x0030
        /*0014*/ 	.byte	0x00, 0xf0, 0x11, 0x00


	//----- nvinfo : EIATTR_KPARAM_INFO
	.align		4
.L_887:
        /*0018*/ 	.byte	0x04, 0x17
        /*001a*/ 	.short	(.L_889 - .L_888)
.L_888:
        /*001c*/ 	.word	0x00000000
        /*0020*/ 	.short	0x0005
        /*0022*/ 	.short	0x0028
        /*0024*/ 	.byte	0x00, 0xf0, 0x21, 0x00


	//----- nvinfo : EIATTR_KPARAM_INFO
	.align		4
.L_889:
        /*0028*/ 	.byte	0x04, 0x17
        /*002a*/ 	.short	(.L_891 - .L_890)
.L_890:
        /*002c*/ 	.word	0x00000000
        /*0030*/ 	.short	0x0004
        /*0032*/ 	.short	0x0020
        /*0034*/ 	.byte	0x00, 0xf5, 0x21, 0x00


	//----- nvinfo : EIATTR_KPARAM_INFO
	.align		4
.L_891:
        /*0038*/ 	.byte	0x04, 0x17
        /*003a*/ 	.short	(.L_893 - .L_892)
.L_892:
        /*003c*/ 	.word	0x00000000
        /*0040*/ 	.short	0x0003
        /*0042*/ 	.short	0x0018
        /*0044*/ 	.byte	0x00, 0xf5, 0x21, 0x00


	//----- nvinfo : EIATTR_KPARAM_INFO
	.align		4
.L_893:
        /*0048*/ 	.byte	0x04, 0x17
        /*004a*/ 	.short	(.L_895 - .L_894)
.L_894:
        /*004c*/ 	.word	0x00000000
        /*0050*/ 	.short	0x0002
        /*0052*/ 	.short	0x0010
        /*0054*/ 	.byte	0x00, 0xf5, 0x21, 0x00


	//----- nvinfo : EIATTR_KPARAM_INFO
	.align		4
.L_895:
        /*0058*/ 	.byte	0x04, 0x17
        /*005a*/ 	.short	(.L_897 - .L_896)
.L_896:
        /*005c*/ 	.word	0x00000000
        /*0060*/ 	.short	0x0001
        /*0062*/ 	.short	0x0008
        /*0064*/ 	.byte	0x00, 0xf5, 0x21, 0x00


	//----- nvinfo : EIATTR_KPARAM_INFO
	.align		4
.L_897:
        /*0068*/ 	.byte	0x04, 0x17
        /*006a*/ 	.short	(.L_899 - .L_898)
.L_898:
        /*006c*/ 	.word	0x00000000
        /*0070*/ 	.short	0x0000
        /*0072*/ 	.short	0x0000
        /*0074*/ 	.byte	0x00, 0xf5, 0x21, 0x00


	//----- nvinfo : EIATTR_SPARSE_MMA_MASK
	.align		4
.L_899:
        /*0078*/ 	.byte	0x03, 0x50
        /*007a*/ 	.short	0x0000


	//----- nvinfo : EIATTR_MAXREG_COUNT
	.align		4
        /*007c*/ 	.byte	0x03, 0x1b
        /*007e*/ 	.short	0x00ff


	//----- nvinfo : EIATTR_MERCURY_ISA_VERSION
	.align		4
        /*0080*/ 	.byte	0x03, 0x5f
        /*0082*/ 	.short	0x0101


	//----- nvinfo : EIATTR_VRC_CTA_INIT_COUNT
	.align		4
        /*0084*/ 	.byte	0x02, 0x4a
	.zero		1
	.zero		1


	//----- nvinfo : EIATTR_EXIT_INSTR_OFFSETS
	.align		4
        /*0088*/ 	.byte	0x04, 0x1c
        /*008a*/ 	.short	(.L_901 - .L_900)


	//   ....[0]....
.L_900:
        /*008c*/ 	.word	0x00000070


	//   ....[1]....
        /*0090*/ 	.word	0x000002c0


	//   ....[2]....
        /*0094*/ 	.word	0x000006d0


	//   ....[3]....
        /*0098*/ 	.word	0x00000900


	//   ....[4]....
        /*009c*/ 	.word	0x00000a70


	//   ....[5]....
        /*00a0*/ 	.word	0x00000b30


	//----- nvinfo : EIATTR_CRS_STACK_SIZE
	.align		4
.L_901:
        /*00a4*/ 	.byte	0x04, 0x1e
        /*00a6*/ 	.short	(.L_903 - .L_902)
.L_902:
        /*00a8*/ 	.word	0x00000000


	//----- nvinfo : EIATTR_CBANK_PARAM_SIZE
	.align		4
.L_903:
        /*00ac*/ 	.byte	0x03, 0x19
        /*00ae*/ 	.short	0x0034


	//----- nvinfo : EIATTR_PARAM_CBANK
	.align		4
        /*00b0*/ 	.byte	0x04, 0x0a
        /*00b2*/ 	.short	(.L_905 - .L_904)
	.align		4
.L_904:
        /*00b4*/ 	.word	index@(.nv.constant0.pagerank_basic_f64)
        /*00b8*/ 	.short	0x0380
        /*00ba*/ 	.short	0x0034


	//----- nvinfo : EIATTR_SW_WAR
	.align		4
.L_905:
        /*00bc*/ 	.byte	0x04, 0x36
        /*00be*/ 	.short	(.L_907 - .L_906)
.L_906:
        /*00c0*/ 	.word	0x00000008
.L_907:


//--------------------- .nv.info.pagerank_basic_f32 --------------------------
	.section	.nv.info.pagerank_basic_f32,"",@"SHT_CUDA_INFO"
	.sectionflags	@""
	.align	4


	//----- nvinfo : EIATTR_CUDA_API_VERSION
	.align		4
        /*0000*/ 	.byte	0x04, 0x37
        /*0002*/ 	.short	(.L_909 - .L_908)
.L_908:
        /*0004*/ 	.word	0x00000082


	//----- nvinfo : EIATTR_KPARAM_INFO
	.align		4
.L_909:
        /*0008*/ 	.byte	0x04, 0x17
        /*000a*/ 	.short	(.L_911 - .L_910)
.L_910:
        /*000c*/ 	.word	0x00000000
        /*0010*/ 	.short	0x0006
        /*0012*/ 	.short	0x002c
        /*0014*/ 	.byte	0x00, 0xf0, 0x11, 0x00


	//----- nvinfo : EIATTR_KPARAM_INFO
	.align		4
.L_911:
        /*0018*/ 	.byte	0x04, 0x17
        /*001a*/ 	.short	(.L_913 - .L_912)
.L_912:
        /*001c*/ 	.word	0x00000000
        /*0020*/ 	.short	0x0005
        /*0022*/ 	.short	0x0028
        /*0024*/ 	.byte	0x00, 0xf0, 0x11, 0x00


	//----- nvinfo : EIATTR_KPARAM_INFO
	.align		4
.L_913:
        /*0028*/ 	.byte	0x04, 0x17
        /*002a*/ 	.short	(.L_915 - .L_914)
.L_914:
        /*002c*/ 	.word	0x00000000
        /*0030*/ 	.short	0x0004
        /*0032*/ 	.short	0x0020
        /*0034*/ 	.byte	0x00, 0xf5, 0x21, 0x00


	//----- nvinfo : EIATTR_KPARAM_INFO
	.align		4
.L_915:
        /*0038*/ 	.byte	0x04, 0x17
        /*003a*/ 	.short	(.L_917 - .L_916)
.L_916:
        /*003c*/ 	.word	0x00000000
        /*0040*/ 	.short	0x0003
        /*0042*/ 	.short	0x0018
        /*0044*/ 	.byte	0x00, 0xf5, 0x21, 0x00


	//----- nvinfo : EIATTR_KPARAM_INFO
	.align		4
.L_917:
        /*0048*/ 	.byte	0x04, 0x17
        /*004a*/ 	.short	(.L_919 - .L_918)
.L_918:
        /*004c*/ 	.word	0x00000000
        /*0050*/ 	.short	0x0002
        /*0052*/ 	.short	0x0010
        /*0054*/ 	.byte	0x00, 0xf5, 0x21, 0x00


	//----- nvinfo : EIATTR_KPARAM_INFO
	.align		4
.L_919:
        /*0058*/ 	.byte	0x04, 0x17
        /*005a*/ 	.short	(.L_921 - .L_920)
.L_920:
        /*005c*/ 	.word	0x00000000
        /*0060*/ 	.short	0x0001
        /*0062*/ 	.short	0x0008
        /*0064*/ 	.byte	0x00, 0xf5, 0x21, 0x00


	//----- nvinfo : EIATTR_KPARAM_INFO
	.align		4
.L_921:
        /*0068*/ 	.byte	0x04, 0x17
        /*006a*/ 	.short	(.L_923 - .L_922)
.L_922:
        /*006c*/ 	.word	0x00000000
        /*0070*/ 	.short	0x0000
        /*0072*/ 	.short	0x0000
        /*0074*/ 	.byte	0x00, 0xf5, 0x21, 0x00


	//----- nvinfo : EIATTR_SPARSE_MMA_MASK
	.align		4
.L_923:
        /*0078*/ 	.byte	0x03, 0x50
        /*007a*/ 	.short	0x0000


	//----- nvinfo : EIATTR_MAXREG_COUNT
	.align		4
        /*007c*/ 	.byte	0x03, 0x1b
        /*007e*/ 	.short	0x00ff


	//----- nvinfo : EIATTR_MERCURY_ISA_VERSION
	.align		4
        /*0080*/ 	.byte	0x03, 0x5f
        /*0082*/ 	.short	0x0101


	//----- nvinfo : EIATTR_VRC_CTA_INIT_COUNT
	.align		4
        /*0084*/ 	.byte	0x02, 0x4a
	.zero		1
	.zero		1


	//----- nvinfo : EIATTR_EXIT_INSTR_OFFSETS
	.align		4
        /*0088*/ 	.byte	0x04, 0x1c
        /*008a*/ 	.short	(.L_925 - .L_924)


	//   ....[0]....
.L_924:
        /*008c*/ 	.word	0x00000070


	//   ....[1]....
        /*0090*/ 	.word	0x00000250


	//   ....[2]....
        /*0094*/ 	.word	0x00000690


	//   ....[3]....
        /*0098*/ 	.word	0x000008c0


	//   ....[4]....
        /*009c*/ 	.word	0x00000a30


	//   ....[5]....
        /*00a0*/ 	.word	0x00000af0


	//----- nvinfo : EIATTR_CRS_STACK_SIZE
	.align		4
.L_925:
        /*00a4*/ 	.byte	0x04, 0x1e
        /*00a6*/ 	.short	(.L_927 - .L_926)
.L_926:
        /*00a8*/ 	.word	0x00000000


	//----- nvinfo : EIATTR_CBANK_PARAM_SIZE
	.align		4
.L_927:
        /*00ac*/ 	.byte	0x03, 0x19
        /*00ae*/ 	.short	0x0030


	//----- nvinfo : EIATTR_PARAM_CBANK
	.align		4
        /*00b0*/ 	.byte	0x04, 0x0a
        /*00b2*/ 	.short	(.L_929 - .L_928)
	.align		4
.L_928:
        /*00b4*/ 	.word	index@(.nv.constant0.pagerank_basic_f32)
        /*00b8*/ 	.short	0x0380
        /*00ba*/ 	.short	0x0030


	//----- nvinfo : EIATTR_SW_WAR
	.align		4
.L_929:
        /*00bc*/ 	.byte	0x04, 0x36
        /*00be*/ 	.short	(.L_931 - .L_930)
.L_930:
        /*00c0*/ 	.word	0x00000008
.L_931:


//--------------------- .nv.info.dfs_basic        --------------------------
	.section	.nv.info.dfs_basic,"",@"SHT_CUDA_INFO"
	.sectionflags	@""
	.align	4


	//----- nvinfo : EIATTR_CUDA_API_VERSION
	.align		4
        /*0000*/ 	.byte	0x04, 0x37
        /*0002*/ 	.short	(.L_933 - .L_932)
.L_932:
        /*0004*/ 	.word	0x00000082


	//----- nvinfo : EIATTR_KPARAM_INFO
	.align		4
.L_933:
        /*0008*/ 	.byte	0x04, 0x17
        /*000a*/ 	.short	(.L_935 - .L_934)
.L_934:
        /*000c*/ 	.word	0x00000000
        /*0010*/ 	.short	0x0005
        /*0012*/ 	.short	0x0028
        /*0014*/ 	.byte	0x00, 0xf0, 0x11, 0x00


	//----- nvinfo : EIATTR_KPARAM_INFO
	.align		4
.L_935:
        /*0018*/ 	.byte	0x04, 0x17
        /*001a*/ 	.short	(.L_937 - .L_936)
.L_936:
        /*001c*/ 	.word	0x00000000
        /*0020*/ 	.short	0x0004
        /*0022*/ 	.short	0x0020
        /*0024*/ 	.byte	0x00, 0xf5, 0x21, 0x00


	//----- nvinfo : EIATTR_KPARAM_INFO
	.align		4
.L_937:
        /*0028*/ 	.byte	0x04, 0x17
        /*002a*/ 	.short	(.L_939 - .L_938)
.L_938:
        /*002c*/ 	.word	0x00000000
        /*0030*/ 	.short	0x0003
        /*0032*/ 	.short	0x0018
        /*0034*/ 	.byte	0x00, 0xf5, 0x21, 0x00


	//----- nvinfo : EIATTR_KPARAM_INFO
	.align		4
.L_939:
        /*0038*/ 	.byte	0x04, 0x17
        /*003a*/ 	.short	(.L_941 - .L_940)
.L_940:
        /*003c*/ 	.word	0x00000000
        /*0040*/ 	.short	0x0002
        /*0042*/ 	.short	0x0010
        /*0044*/ 	.byte	0x00, 0xf5, 0x21, 0x00


	//----- nvinfo : EIATTR_KPARAM_INFO
	.align		4
.L_941:
        /*0048*/ 	.byte	0x04, 0x17
        /*004a*/ 	.short	(.L_943 - .L_942)
.L_942:
        /*004c*/ 	.word	0x00000000
        /*0050*/ 	.short	0x0001
        /*0052*/ 	.short	0x0008
        /*0054*/ 	.byte	0x00, 0xf5, 0x21, 0x00


	//----- nvinfo : EIATTR_KPARAM_INFO
	.align		4
.L_943:
        /*0058*/ 	.byte	0x04, 0x17
        /*005a*/ 	.short	(.L_945 - .L_944)
.L_944:
        /*005c*/ 	.word	0x00000000
        /*0060*/ 	.short	0x0000
        /*0062*/ 	.short	0x0000
        /*0064*/ 	.byte	0x00, 0xf5, 0x21, 0x00


	//----- nvinfo : EIATTR_SPARSE_MMA_MASK
	.align		4
.L_945:
        /*0068*/ 	.byte	0x03, 0x50
        /*006a*/ 	.short	0x0000


	//----- nvinfo : EIATTR_MAXREG_COUNT
	.align		4
        /*006c*/ 	.byte	0x03, 0x1b
        /*006e*/ 	.short	0x00ff


	//----- nvinfo : EIATTR_MERCURY_ISA_VERSION
	.align		4
        /*0070*/ 	.byte	0x03, 0x5f
        /*0072*/ 	.short	0x0101


	//----- nvinfo : EIATTR_VRC_CTA_INIT_COUNT
	.align		4
        /*0074*/ 	.byte	0x02, 0x4a
	.zero		1
	.zero		1


	//----- nvinfo : EIATTR_EXIT_INSTR_OFFSETS
	.align		4
        /*0078*/ 	.byte	0x04, 0x1c
        /*007a*/ 	.short	(.L_947 - .L_946)


	//   ....[0]....
.L_946:
        /*007c*/ 	.word	0x00000070


	//   ....[1]....
        /*0080*/ 	.word	0x000000d0


	//   ....[2]....
        /*0084*/ 	.word	0x00000130


	//   ....[3]....
        /*0088*/ 	.word	0x000002c0


	//   ....[4]....
        /*008c*/ 	.word	0x000005b0


	//----- nvinfo : EIATTR_CRS_STACK_SIZE
	.align		4
.L_947:
        /*0090*/ 	.byte	0x04, 0x1e
        /*0092*/ 	.short	(.L_949 - .L_948)
.L_948:
        /*0094*/ 	.word	0x00000000


	//----- nvinfo : EIATTR_CBANK_PARAM_SIZE
	.align		4
.L_949:
        /*0098*/ 	.byte	0x03, 0x19
        /*009a*/ 	.short	0x002c


	//----- nvinfo : EIATTR_PARAM_CBANK
	.align		4
        /*009c*/ 	.byte	0x04, 0x0a
        /*009e*/ 	.short	(.L_951 - .L_950)
	.align		4
.L_950:
        /*00a0*/ 	.word	index@(.nv.constant0.dfs_basic)
        /*00a4*/ 	.short	0x0380
        /*00a6*/ 	.short	0x002c


	//----- nvinfo : EIATTR_SW_WAR
	.align		4
.L_951:
        /*00a8*/ 	.byte	0x04, 0x36
        /*00aa*/ 	.short	(.L_953 - .L_952)
.L_952:
        /*00ac*/ 	.word	0x00000008
.L_953:


//--------------------- .nv.info.bfs_basic        --------------------------
	.section	.nv.info.bfs_basic,"",@"SHT_CUDA_INFO"
	.sectionflags	@""
	.align	4


	//----- nvinfo : EIATTR_CUDA_API_VERSION
	.align		4
        /*0000*/ 	.byte	0x04, 0x37
        /*0002*/ 	.short	(.L_955 - .L_954)
.L_954:
        /*0004*/ 	.word	0x00000082


	//----- nvinfo : EIATTR_KPARAM_INFO
	.align		4
.L_955:
        /*0008*/ 	.byte	0x04, 0x17
        /*000a*/ 	.short	(.L_957 - .L_956)
.L_956:
        /*000c*/ 	.word	0x00000000
        /*0010*/ 	.short	0x0005
        /*0012*/ 	.short	0x0028
        /*0014*/ 	.byte	0x00, 0xf0, 0x11, 0x00


	//----- nvinfo : EIATTR_KPARAM_INFO
	.align		4
.L_957:
        /*0018*/ 	.byte	0x04, 0x17
        /*001a*/ 	.short	(.L_959 - .L_958)
.L_958:
        /*001c*/ 	.word	0x00000000
        /*0020*/ 	.short	0x0004
        /*0022*/ 	.short	0x0020
        /*0024*/ 	.byte	0x00, 0xf5, 0x21, 0x00


	//----- nvinfo : EIATTR_KPARAM_INFO
	.align		4
.L_959:
        /*0028*/ 	.byte	0x04, 0x17
        /*002a*/ 	.short	(.L_961 - .L_960)
.L_960:
        /*002c*/ 	.word	0x00000000
        /*0030*/ 	.short	0x0003
        /*0032*/ 	.short	0x0018
        /*0034*/ 	.byte	0x00, 0xf5, 0x21, 0x00


	//----- nvinfo : EIATTR_KPARAM_INFO
	.align		4
.L_961:
        /*0038*/ 	.byte	0x04, 0x17
        /*003a*/ 	.short	(.L_963 - .L_962)
.L_962:
        /*003c*/ 	.word	0x00000000
        /*0040*/ 	.short	0x0002
        /*0042*/ 	.short	0x0010
        /*0044*/ 	.byte	0x00, 0xf5, 0x21, 0x00


	//----- nvinfo : EIATTR_KPARAM_INFO
	.align		4
.L_963:
        /*0048*/ 	.byte	0x04, 0x17
        /*004a*/ 	.short	(.L_965 - .L_964)
.L_964:
        /*004c*/ 	.word	0x00000000
        /*0050*/ 	.short	0x0001
        /*0052*/ 	.short	0x0008
        /*0054*/ 	.byte	0x00, 0xf5, 0x21, 0x00


	//----- nvinfo : EIATTR_KPARAM_INFO
	.align		4
.L_965:
        /*0058*/ 	.byte	0x04, 0x17
        /*005a*/ 	.short	(.L_967 - .L_966)
.L_966:
        /*005c*/ 	.word	0x00000000
        /*0060*/ 	.short	0x0000
        /*0062*/ 	.short	0x0000
        /*0064*/ 	.byte	0x00, 0xf5, 0x21, 0x00


	//----- nvinfo : EIATTR_SPARSE_MMA_MASK
	.align		4
.L_967:
        /*0068*/ 	.byte	0x03, 0x50
        /*006a*/ 	.short	0x0000


	//----- nvinfo : EIATTR_MAXREG_COUNT
	.align		4
        /*006c*/ 	.byte	0x03, 0x1b
        /*006e*/ 	.short	0x00ff


	//----- nvinfo : EIATTR_MERCURY_ISA_VERSION
	.align		4
        /*0070*/ 	.byte	0x03, 0x5f
        /*0072*/ 	.short	0x0101


	//----- nvinfo : EIATTR_VRC_CTA_INIT_COUNT
	.align		4
        /*0074*/ 	.byte	0x02, 0x4a
	.zero		1
	.zero		1


	//----- nvinfo : EIATTR_EXIT_INSTR_OFFSETS
	.align		4
        /*0078*/ 	.byte	0x04, 0x1c
        /*007a*/ 	.short	(.L_969 - .L_968)


	//   ....[0]....
.L_968:
        /*007c*/ 	.word	0x00000070


	//   ....[1]....
        /*0080*/ 	.word	0x000000d0


	//   ....[2]....
        /*0084*/ 	.word	0x00000130


	//   ....[3]....
        /*0088*/ 	.word	0x000002c0


	//   ....[4]....
        /*008c*/ 	.word	0x000005b0


	//----- nvinfo : EIATTR_CRS_STACK_SIZE
	.align		4
.L_969:
        /*0090*/ 	.byte	0x04, 0x1e
        /*0092*/ 	.short	(.L_971 - .L_970)
.L_970:
        /*0094*/ 	.word	0x00000000


	//----- nvinfo : EIATTR_CBANK_PARAM_SIZE
	.align		4
.L_971:
        /*0098*/ 	.byte	0x03, 0x19
        /*009a*/ 	.short	0x002c


	//----- nvinfo : EIATTR_PARAM_CBANK
	.align		4
        /*009c*/ 	.byte	0x04, 0x0a
        /*009e*/ 	.short	(.L_973 - .L_972)
	.align		4
.L_972:
        /*00a0*/ 	.word	index@(.nv.constant0.bfs_basic)
        /*00a4*/ 	.short	0x0380
        /*00a6*/ 	.short	0x002c


	//----- nvinfo : EIATTR_SW_WAR
	.align		4
.L_973:
        /*00a8*/ 	.byte	0x04, 0x36
        /*00aa*/ 	.short	(.L_975 - .L_974)
.L_974:
        /*00ac*/ 	.word	0x00000008
.L_975:


//--------------------- .nv.info.depthwiseconv_tiled_f64 --------------------------
	.section	.nv.info.depthwiseconv_tiled_f64,"",@"SHT_CUDA_INFO"
	.sectionflags	@""
	.align	4


	//----- nvinfo : EIATTR_CUDA_API_VERSION
	.align		4
        /*0000*/ 	.byte	0x04, 0x37
        /*0002*/ 	.short	(.L_977 - .L_976)
.L_976:
        /*0004*/ 	.word	0x00000082


	//----- nvinfo : EIATTR_KPARAM_INFO
	.align		4
.L_977:
        /*0008*/ 	.byte	0x04, 0x17
        /*000a*/ 	.short	(.L_979 - .L_978)
.L_978:
        /*000c*/ 	.word	0x00000000
        /*0010*/ 	.short	0x0005
        /*0012*/ 	.short	0x0020
        /*0014*/ 	.byte	0x00, 0xf0, 0x11, 0x00


	//----- nvinfo : EIATTR_KPARAM_INFO
	.align		4
.L_979:
        /*0018*/ 	.byte	0x04, 0x17
        /*001a*/ 	.short	(.L_981 - .L_980)
.L_980:
        /*001c*/ 	.word	0x00000000
        /*0020*/ 	.short	0x0004
        /*0022*/ 	.short	0x001c
        /*0024*/ 	.byte	0x00, 0xf0, 0x11, 0x00


	//----- nvinfo : EIATTR_KPARAM_INFO
	.align		4
.L_981:
        /*0028*/ 	.byte	0x04, 0x17
        /*002a*/ 	.short	(.L_983 - .L_982)
.L_982:
        /*002c*/ 	.word	0x00000000
        /*0030*/ 	.short	0x0003
        /*0032*/ 	.short	0x0018
        /*0034*/ 	.byte	0x00, 0xf0, 0x11, 0x00


	//----- nvinfo : EIATTR_KPARAM_INFO
	.align		4
.L_983:
        /*0038*/ 	.byte	0x04, 0x17
        /*003a*/ 	.short	(.L_985 - .L_984)
.L_984:
        /*003c*/ 	.word	0x00000000
        /*0040*/ 	.short	0x0002
        /*0042*/ 	.short	0x0010
        /*0044*/ 	.byte	0x00, 0xf5, 0x21, 0x00


	//----- nvinfo : EIATTR_KPARAM_INFO
	.align		4
.L_985:
        /*0048*/ 	.byte	0x04, 0x17
        /*004a*/ 	.short	(.L_987 - .L_986)
.L_986:
        /*004c*/ 	.word	0x00000000
        /*0050*/ 	.short	0x0001
        /*0052*/ 	.short	0x0008
        /*0054*/ 	.byte	0x00, 0xf5, 0x21, 0x00


	//----- nvinfo : EIATTR_KPARAM_INFO
	.align		4
.L_987:
        /*0058*/ 	.byte	0x04, 0x17
        /*005a*/ 	.short	(.L_989 - .L_988)
.L_988:
        /*005c*/ 	.word	0x00000000
        /*0060*/ 	.short	0x0000
        /*0062*/ 	.short	0x0000
        /*0064*/ 	.byte	0x00, 0xf5, 0x21, 0x00


	//----- nvinfo : EIATTR_SPARSE_MMA_MASK
	.align		4
.L_989:
        /*0068*/ 	.byte	0x03, 0x50
        /*006a*/ 	.short	0x0000


	//----- nvinfo : EIATTR_MAXREG_COUNT
	.align		4
        /*006c*/ 	.byte	0x03, 0x1b
        /*006e*/ 	.short	0x00ff


	//----- nvinfo : EIATTR_NUM_BARRIERS
	.align		4
        /*0070*/ 	.byte	0x02, 0x4c
        /*0072*/ 	.byte	0x01
	.zero		1


	//----- nvinfo : EIATTR_MERCURY_ISA_VERSION
	.align		4
        /*0074*/ 	.byte	0x03, 0x5f
        /*0076*/ 	.short	0x0101


	//----- nvinfo : EIATTR_VRC_CTA_INIT_COUNT
	.align		4
        /*0078*/ 	.byte	0x02, 0x4a
	.zero		1
	.zero		1


	//----- nvinfo : EIATTR_EXIT_INSTR_OFFSETS
	.align		4
        /*007c*/ 	.byte	0x04, 0x1c
        /*007e*/ 	.short	(.L_991 - .L_990)


	//   ....[0]....
.L_990:
        /*0080*/ 	.word	0x00000040


	//   ....[1]....
        /*0084*/ 	.word	0x000007f0


	//   ....[2]....
        /*0088*/ 	.word	0x00000a30


	//----- nvinfo : EIATTR_CRS_STACK_SIZE
	.align		4
.L_991:
        /*008c*/ 	.byte	0x04, 0x1e
        /*008e*/ 	.short	(.L_993 - .L_992)
.L_992:
        /*0090*/ 	.word	0x00000000


	//----- nvinfo : EIATTR_CBANK_PARAM_SIZE
	.align		4
.L_993:
        /*0094*/ 	.byte	0x03, 0x19
        /*0096*/ 	.short	0x0024


	//----- nvinfo : EIATTR_PARAM_CBANK
	.align		4
        /*0098*/ 	.byte	0x04, 0x0a
        /*009a*/ 	.short	(.L_995 - .L_994)
	.align		4
.L_994:
        /*009c*/ 	.word	index@(.nv.constant0.depthwiseconv_tiled_f64)
        /*00a0*/ 	.short	0x0380
        /*00a2*/ 	.short	0x0024


	//----- nvinfo : EIATTR_SW_WAR
	.align		4
.L_995:
        /*00a4*/ 	.byte	0x04, 0x36
        /*00a6*/ 	.short	(.L_997 - .L_996)
.L_996:
        /*00a8*/ 	.word	0x00000008
.L_997:


//--------------------- .nv.info.depthwiseconv_tiled_f32 --------------------------
	.section	.nv.info.depthwiseconv_tiled_f32,"",@"SHT_CUDA_INFO"
	.sectionflags	@""
	.align	4


	//----- nvinfo : EIATTR_CUDA_API_VERSION
	.align		4
        /*0000*/ 	.byte	0x04, 0x37
        /*0002*/ 	.short	(.L_999 - .L_998)
.L_998:
        /*0004*/ 	.word	0x00000082


	//----- nvinfo : EIATTR_KPARAM_INFO
	.align		4
.L_999:
        /*0008*/ 	.byte	0x04, 0x17
        /*000a*/ 	.short	(.L_1001 - .L_1000)
.L_1000:
        /*000c*/ 	.word	0x00000000
        /*0010*/ 	.short	0x0005
        /*0012*/ 	.short	0x0020
        /*0014*/ 	.byte	0x00, 0xf0, 0x11, 0x00


	//----- nvinfo : EIATTR_KPARAM_INFO
	.align		4
.L_1001:
        /*0018*/ 	.byte	0x04, 0x17
        /*001a*/ 	.short	(.L_1003 - .L_1002)
.L_1002:
        /*001c*/ 	.word	0x00000000
        /*0020*/ 	.short	0x0004
        /*0022*/ 	.short	0x001c
        /*0024*/ 	.byte	0x00, 0xf0, 0x11, 0x00


	//----- nvinfo : EIATTR_KPARAM_INFO
	.align		4
.L_1003:
        /*0028*/ 	.byte	0x04, 0x17
        /*002a*/ 	.short	(.L_1005 - .L_1004)
.L_1004:
        /*002c*/ 	.word	0x00000000
        /*0030*/ 	.short	0x0003
        /*0032*/ 	.short	0x0018
        /*0034*/ 	.byte	0x00, 0xf0, 0x11, 0x00


	//----- nvinfo : EIATTR_KPARAM_INFO
	.align		4
.L_1005:
        /*0038*/ 	.byte	0x04, 0x17
        /*003a*/ 	.short	(.L_1007 - .L_1006)
.L_1006:
        /*003c*/ 	.word	0x00000000
        /*0040*/ 	.short	0x0002
        /*0042*/ 	.short	0x0010
        /*0044*/ 	.byte	0x00, 0xf5, 0x21, 0x00


	//----- nvinfo : EIATTR_KPARAM_INFO
	.align		4
.L_1007:
        /*0048*/ 	.byte	0x04, 0x17
        /*004a*/ 	.short	(.L_1009 - .L_1008)
.L_1008:
        /*004c*/ 	.word	0x00000000
        /*0050*/ 	.short	0x0001
        /*0052*/ 	.short	0x0008
        /*0054*/ 	.byte	0x00, 0xf5, 0x21, 0x00


	//----- nvinfo : EIATTR_KPARAM_INFO
	.align		4
.L_1009:
        /*0058*/ 	.byte	0x04, 0x17
        /*005a*/ 	.short	(.L_1011 - .L_1010)
.L_1010:
        /*005c*/ 	.word	0x00000000
        /*0060*/ 	.short	0x0000
        /*0062*/ 	.short	0x0000
        /*0064*/ 	.byte	0x00, 0xf5, 0x21, 0x00


	//----- nvinfo : EIATTR_SPARSE_MMA_MASK
	.align		4
.L_1011:
        /*0068*/ 	.byte	0x03, 0x50
        /*006a*/ 	.short	0x0000


	//----- nvinfo : EIATTR_MAXREG_COUNT
	.align		4
        /*006c*/ 	.byte	0x03, 0x1b
        /*006e*/ 	.short	0x00ff


	//----- nvinfo : EIATTR_NUM_BARRIERS
	.align		4
        /*0070*/ 	.byte	0x02, 0x4c
        /*0072*/ 	.byte	0x01
	.zero		1


	//----- nvinfo : EIATTR_MERCURY_ISA_VERSION
	.align		4
        /*0074*/ 	.byte	0x03, 0x5f
        /*0076*/ 	.short	0x0101


	//----- nvinfo : EIATTR_VRC_CTA_INIT_COUNT
	.align		4
        /*0078*/ 	.byte	0x02, 0x4a
	.zero		1
	.zero		1


	//----- nvinfo : EIATTR_EXIT_INSTR_OFFSETS
	.align		4
        /*007c*/ 	.byte	0x04, 0x1c
        /*007e*/ 	.short	(.L_1013 - .L_1012)


	//   ....[0]....
.L_1012:
        /*0080*/ 	.word	0x00000040


	//   ....[1]....
        /*0084*/ 	.word	0x000007f0


	//   ....[2]....
        /*0088*/ 	.word	0x00000a30


	//----- nvinfo : EIATTR_CRS_STACK_SIZE
	.align		4
.L_1013:
        /*008c*/ 	.byte	0x04, 0x1e
        /*008e*/ 	.short	(.L_1015 - .L_1014)
.L_1014:
        /*0090*/ 	.word	0x00000000


	//----- nvinfo : EIATTR_CBANK_PARAM_SIZE
	.align		4
.L_1015:
        /*0094*/ 	.byte	0x03, 0x19
        /*0096*/ 	.short	0x0024


	//----- nvinfo : EIATTR_PARAM_CBANK
	.align		4
        /*0098*/ 	.byte	0x04, 0x0a
        /*009a*/ 	.short	(.L_1017 - .L_1016)
	.align		4
.L_1016:
        /*009c*/ 	.word	index@(.nv.constant0.depthwiseconv_tiled_f32)
        /*00a0*/ 	.short	0x0380
        /*00a2*/ 	.short	0x0024


	//----- nvinfo : EIATTR_SW_WAR
	.align		4
.L_1017:
        /*00a4*/ 	.byte	0x04, 0x36
        /*00a6*/ 	.short	(.L_1019 - .L_1018)
.L_1018:
        /*00a8*/ 	.word	0x00000008
.L_1019:


//--------------------- .nv.info.depthwiseconv_global_f64 --------------------------
	.section	.nv.info.depthwiseconv_global_f64,"",@"SHT_CUDA_INFO"
	.sectionflags	@""
	.align	4


	//----- nvinfo : EIATTR_CUDA_API_VERSION
	.align		4
        /*0000*/ 	.byte	0x04, 0x37
        /*0002*/ 	.short	(.L_1021 - .L_1020)
.L_1020:
        /*0004*/ 	.word	0x00000082


	//----- nvinfo : EIATTR_KPARAM_INFO
	.align		4
.L_1021:
        /*0008*/ 	.byte	0x04, 0x17
        /*000a*/ 	.short	(.L_1023 - .L_1022)
.L_1022:
        /*000c*/ 	.word	0x00000000
        /*0010*/ 	.short	0x0005
        /*0012*/ 	.short	0x0020
        /*0014*/ 	.byte	0x00, 0xf0, 0x11, 0x00


	//----- nvinfo : EIATTR_KPARAM_INFO
	.align		4
.L_1023:
        /*0018*/ 	.byte	0x04, 0x17
        /*001a*/ 	.short	(.L_1025 - .L_1024)
.L_1024:
        /*001c*/ 	.word	0x00000000
        /*0020*/ 	.short	0x0004
        /*0022*/ 	.short	0x001c
        /*0024*/ 	.byte	0x00, 0xf0, 0x11, 0x00


	//----- nvinfo : EIATTR_KPARAM_INFO
	.align		4
.L_1025:
        /*0028*/ 	.byte	0x04, 0x17
        /*002a*/ 	.short	(.L_1027 - .L_1026)
.L_1026:
        /*002c*/ 	.word	0x00000000
        /*0030*/ 	.short	0x0003
        /*0032*/ 	.short	0x0018
        /*0034*/ 	.byte	0x00, 0xf0, 0x11, 0x00


	//----- nvinfo : EIATTR_KPARAM_INFO
	.align		4
.L_1027:
        /*0038*/ 	.byte	0x04, 0x17
        /*003a*/ 	.short	(.L_1029 - .L_1028)
.L_1028:
        /*003c*/ 	.word	0x00000000
        /*0040*/ 	.short	0x0002
        /*0042*/ 	.short	0x0010
        /*0044*/ 	.byte	0x00, 0xf5, 0x21, 0x00


	//----- nvinfo : EIATTR_KPARAM_INFO
	.align		4
.L_1029:
        /*0048*/ 	.byte	0x04, 0x17
        /*004a*/ 	.short	(.L_1031 - .L_1030)
.L_1030:
        /*004c*/ 	.word	0x00000000
        /*0050*/ 	.short	0x0001
        /*0052*/ 	.short	0x0008
        /*0054*/ 	.byte	0x00, 0xf5, 0x21, 0x00


	//----- nvinfo : EIATTR_KPARAM_INFO
	.align		4
.L_1031:
        /*0058*/ 	.byte	0x04, 0x17
        /*005a*/ 	.short	(.L_1033 - .L_1032)
.L_1032:
        /*005c*/ 	.word	0x00000000
        /*0060*/ 	.short	0x0000
        /*0062*/ 	.short	0x0000
        /*0064*/ 	.byte	0x00, 0xf5, 0x21, 0x00


	//----- nvinfo : EIATTR_SPARSE_MMA_MASK
	.align		4
.L_1033:
        /*0068*/ 	.byte	0x03, 0x50
        /*006a*/ 	.short	0x0000


	//----- nvinfo : EIATTR_MAXREG_COUNT
	.align		4
        /*006c*/ 	.byte	0x03, 0x1b
        /*006e*/ 	.short	0x00ff


	//----- nvinfo : EIATTR_MERCURY_ISA_VERSION
	.align		4
        /*0070*/ 	.byte	0x03, 0x5f
        /*0072*/ 	.short	0x0101


	//----- nvinfo : EIATTR_VRC_CTA_INIT_COUNT
	.align		4
        /*0074*/ 	.byte	0x02, 0x4a
	.zero		1
	.zero		1


	//----- nvinfo : EIATTR_EXIT_INSTR_OFFSETS
	.align		4
        /*0078*/ 	.byte	0x04, 0x1c
        /*007a*/ 	.short	(.L_1035 - .L_1034)


	//   ....[0]....
.L_1034:
        /*007c*/ 	.word	0x000000f0


	//   ....[1]....
        /*0080*/ 	.word	0x00000660


	//----- nvinfo : EIATTR_CBANK_PARAM_SIZE
	.align		4
.L_1035:
        /*0084*/ 	.byte	0x03, 0x19
        /*0086*/ 	.short	0x0024


	//----- nvinfo : EIATTR_PARAM_CBANK
	.align		4
        /*0088*/ 	.byte	0x04, 0x0a
        /*008a*/ 	.short	(.L_1037 - .L_1036)
	.align		4
.L_1036:
        /*008c*/ 	.word	index@(.nv.constant0.depthwiseconv_global_f64)
        /*0090*/ 	.short	0x0380
        /*0092*/ 	.short	0x0024


	//----- nvinfo : EIATTR_SW_WAR
	.align		4
.L_1037:
        /*0094*/ 	.byte	0x04, 0x36
        /*0096*/ 	.short	(.L_1039 - .L_1038)
.L_1038:
        /*0098*/ 	.word	0x00000008
.L_1039:


//--------------------- .nv.info.depthwiseconv_global_f32 --------------------------
	.section	.nv.info.depthwiseconv_global_f32,"",@"SHT_CUDA_INFO"
	.sectionflags	@""
	.align	4


	//----- nvinfo : EIATTR_CUDA_API_VERSION
	.align		4
        /*0000*/ 	.byte	0x04, 0x37
        /*0002*/ 	.short	(.L_1041 - .L_1040)
.L_1040:
        /*0004*/ 	.word	0x00000082


	//----- nvinfo : EIATTR_KPARAM_INFO
	.align		4
.L_1041:
        /*0008*/ 	.byte	0x04, 0x17
        /*000a*/ 	.short	(.L_1043 - .L_1042)
.L_1042:
        /*000c*/ 	.word	0x00000000
        /*0010*/ 	.short	0x0005
        /*0012*/ 	.short	0x0020
        /*0014*/ 	.byte	0x00, 0xf0, 0x11, 0x00


	//----- nvinfo : EIATTR_KPARAM_INFO
	.align		4
.L_1043:
        /*0018*/ 	.byte	0x04, 0x17
        /*001a*/ 	.short	(.L_1045 - .L_1044)
.L_1044:
        /*001c*/ 	.word	0x00000000
        /*0020*/ 	.short	0x0004
        /*0022*/ 	.short	0x001c
        /*0024*/ 	.byte	0x00, 0xf0, 0x11, 0x00


	//----- nvinfo : EIATTR_KPARAM_INFO
	.align		4
.L_1045:
        /*0028*/ 	.byte	0x04, 0x17
        /*002a*/ 	.short	(.L_1047 - .L_1046)
.L_1046:
        /*002c*/ 	.word	0x00000000
        /*0030*/ 	.short	0x0003
        /*0032*/ 	.short	0x0018
        /*0034*/ 	.byte	0x00, 0xf0, 0x11, 0x00


	//----- nvinfo : EIATTR_KPARAM_INFO
	.align		4
.L_1047:
        /*0038*/ 	.byte	0x04, 0x17
        /*003a*/ 	.short	(.L_1049 - .L_1048)
.L_1048:
        /*003c*/ 	.word	0x00000000
        /*0040*/ 	.short	0x0002
        /*0042*/ 	.short	0x0010
        /*0044*/ 	.byte	0x00, 0xf5, 0x21, 0x00


	//----- nvinfo : EIATTR_KPARAM_INFO
	.align		4
.L_1049:
        /*0048*/ 	.byte	0x04, 0x17
        /*004a*/ 	.short	(.L_1051 - .L_1050)
.L_1050:
        /*004c*/ 	.word	0x00000000
        /*0050*/ 	.short	0x0001
        /*0052*/ 	.short	0x0008
        /*0054*/ 	.byte	0x00, 0xf5, 0x21, 0x00


	//----- nvinfo : EIATTR_KPARAM_INFO
	.align		4
.L_1051:
        /*0058*/ 	.byte	0x04, 0x17
        /*005a*/ 	.short	(.L_1053 - .L_1052)
.L_1052:
        /*005c*/ 	.word	0x00000000
        /*0060*/ 	.short	0x0000
        /*0062*/ 	.short	0x0000
        /*0064*/ 	.byte	0x00, 0xf5, 0x21, 0x00


	//----- nvinfo : EIATTR_SPARSE_MMA_MASK
	.align		4
.L_1053:
        /*0068*/ 	.byte	0x03, 0x50
        /*006a*/ 	.short	0x0000


	//----- nvinfo : EIATTR_MAXREG_COUNT
	.align		4
        /*006c*/ 	.byte	0x03, 0x1b
        /*006e*/ 	.short	0x00ff


	//----- nvinfo : EIATTR_MERCURY_ISA_VERSION
	.align		4
        /*0070*/ 	.byte	0x03, 0x5f
        /*0072*/ 	.short	0x0101


	//----- nvinfo : EIATTR_VRC_CTA_INIT_COUNT
	.align		4
        /*0074*/ 	.byte	0x02, 0x4a
	.zero		1
	.zero		1


	//----- nvinfo : EIATTR_EXIT_INSTR_OFFSETS
	.align		4
        /*0078*/ 	.byte	0x04, 0x1c
        /*007a*/ 	.short	(.L_1055 - .L_1054)


	//   ....[0]....
.L_1054:
        /*007c*/ 	.word	0x000000f0


	//   ....[1]....
        /*0080*/ 	.word	0x00000640


	//----- nvinfo : EIATTR_CBANK_PARAM_SIZE
	.align		4
.L_1055:
        /*0084*/ 	.byte	0x03, 0x19
        /*0086*/ 	.short	0x0024


	//----- nvinfo : EIATTR_PARAM_CBANK
	.align		4
        /*0088*/ 	.byte	0x04, 0x0a
        /*008a*/ 	.short	(.L_1057 - .L_1056)
	.align		4
.L_1056:
        /*008c*/ 	.word	index@(.nv.constant0.depthwiseconv_global_f32)
        /*0090*/ 	.short	0x0380
        /*0092*/ 	.short	0x0024


	//----- nvinfo : EIATTR_SW_WAR
	.align		4
.L_1057:
        /*0094*/ 	.byte	0x04, 0x36
        /*0096*/ 	.short	(.L_1059 - .L_1058)
.L_1058:
        /*0098*/ 	.word	0x00000008
.L_1059:


//--------------------- .nv.info.conv2d_shared_f64 --------------------------
	.section	.nv.info.conv2d_shared_f64,"",@"SHT_CUDA_INFO"
	.sectionflags	@""
	.align	4


	//----- nvinfo : EIATTR_CUDA_API_VERSION
	.align		4
        /*0000*/ 	.byte	0x04, 0x37
        /*0002*/ 	.short	(.L_1061 - .L_1060)
.L_1060:
        /*0004*/ 	.word	0x00000082


	//----- nvinfo : EIATTR_KPARAM_INFO
	.align		4
.L_1061:
        /*0008*/ 	.byte	0x04, 0x17
        /*000a*/ 	.short	(.L_1063 - .L_1062)
.L_1062:
        /*000c*/ 	.word	0x00000000
        /*0010*/ 	.short	0x0004
        /*0012*/ 	.short	0x001c
        /*0014*/ 	.byte	0x00, 0xf0, 0x11, 0x00


	//----- nvinfo : EIATTR_KPARAM_INFO
	.align		4
.L_1063:
        /*0018*/ 	.byte	0x04, 0x17
        /*001a*/ 	.short	(.L_1065 - .L_1064)
.L_1064:
        /*001c*/ 	.word	0x00000000
        /*0020*/ 	.short	0x0003
        /*0022*/ 	.short	0x0018
        /*0024*/ 	.byte	0x00, 0xf0, 0x11, 0x00


	//----- nvinfo : EIATTR_KPARAM_INFO
	.align		4
.L_1065:
        /*0028*/ 	.byte	0x04, 0x17
        /*002a*/ 	.short	(.L_1067 - .L_1066)
.L_1066:
        /*002c*/ 	.word	0x00000000
        /*0030*/ 	.short	0x0002
        /*0032*/ 	.short	0x0010
        /*0034*/ 	.byte	0x00, 0xf5, 0x21, 0x00


	//----- nvinfo : EIATTR_KPARAM_INFO
	.align		4
.L_1067:
        /*0038*/ 	.byte	0x04, 0x17
        /*003a*/ 	.short	(.L_1069 - .L_1068)
.L_1068:
        /*003c*/ 	.word	0x00000000
        /*0040*/ 	.short	0x0001
        /*0042*/ 	.short	0x0008
        /*0044*/ 	.byte	0x00, 0xf5, 0x21, 0x00


	//----- nvinfo : EIATTR_KPARAM_INFO
	.align		4
.L_1069:
        /*0048*/ 	.byte	0x04, 0x17
        /*004a*/ 	.short	(.L_1071 - .L_1070)
.L_1070:
        /*004c*/ 	.word	0x00000000
        /*0050*/ 	.short	0x0000
        /*0052*/ 	.short	0x0000
        /*0054*/ 	.byte	0x00, 0xf5, 0x21, 0x00


	//----- nvinfo : EIATTR_SPARSE_MMA_MASK
	.align		4
.L_1071:
        /*0058*/ 	.byte	0x03, 0x50
        /*005a*/ 	.short	0x0000


	//----- nvinfo : EIATTR_MAXREG_COUNT
	.align		4
        /*005c*/ 	.byte	0x03, 0x1b
        /*005e*/ 	.short	0x00ff


	//----- nvinfo : EIATTR_NUM_BARRIERS
	.align		4
        /*0060*/ 	.byte	0x02, 0x4c
        /*0062*/ 	.byte	0x01
	.zero		1


	//----- nvinfo : EIATTR_MERCURY_ISA_VERSION
	.align		4
        /*0064*/ 	.byte	0x03, 0x5f
        /*0066*/ 	.short	0x0101


	//----- nvinfo : EIATTR_VRC_CTA_INIT_COUNT
	.align		4
        /*0068*/ 	.byte	0x02, 0x4a
	.zero		1
	.zero		1


	//----- nvinfo : EIATTR_EXIT_INSTR_OFFSETS
	.align		4
        /*006c*/ 	.byte	0x04, 0x1c
        /*006e*/ 	.short	(.L_1073 - .L_1072)


	//   ....[0]....
.L_1072:
        /*0070*/ 	.word	0x00000740


	//   ....[1]....
        /*0074*/ 	.word	0x00000950


	//----- nvinfo : EIATTR_CRS_STACK_SIZE
	.align		4
.L_1073:
        /*0078*/ 	.byte	0x04, 0x1e
        /*007a*/ 	.short	(.L_1075 - .L_1074)
.L_1074:
        /*007c*/ 	.word	0x00000000


	//----- nvinfo : EIATTR_CBANK_PARAM_SIZE
	.align		4
.L_1075:
        /*0080*/ 	.byte	0x03, 0x19
        /*0082*/ 	.short	0x0020


	//----- nvinfo : EIATTR_PARAM_CBANK
	.align		4
        /*0084*/ 	.byte	0x04, 0x0a
        /*0086*/ 	.short	(.L_1077 - .L_1076)
	.align		4
.L_1076:
        /*0088*/ 	.word	index@(.nv.constant0.conv2d_shared_f64)
        /*008c*/ 	.short	0x0380
        /*008e*/ 	.short	0x0020


	//----- nvinfo : EIATTR_SW_WAR
	.align		4
.L_1077:
        /*0090*/ 	.byte	0x04, 0x36
        /*0092*/ 	.short	(.L_1079 - .L_1078)
.L_1078:
        /*0094*/ 	.word	0x00000008
.L_1079:


//--------------------- .nv.info.conv2d_shared_f32 --------------------------
	.section	.nv.info.conv2d_shared_f32,"",@"SHT_CUDA_INFO"
	.sectionflags	@""
	.align	4


	//----- nvinfo : EIATTR_CUDA_API_VERSION
	.align		4
        /*0000*/ 	.byte	0x04, 0x37
        /*0002*/ 	.short	(.L_1081 - .L_1080)
.L_1080:
        /*0004*/ 	.word	0x00000082


	//----- nvinfo : EIATTR_KPARAM_INFO
	.align		4
.L_1081:
        /*0008*/ 	.byte	0x04, 0x17
        /*000a*/ 	.short	(.L_1083 - .L_1082)
.L_1082:
        /*000c*/ 	.word	0x00000000
        /*0010*/ 	.short	0x0004
        /*0012*/ 	.short	0x001c
        /*0014*/ 	.byte	0x00, 0xf0, 0x11, 0x00


	//----- nvinfo : EIATTR_KPARAM_INFO
	.align		4
.L_1083:
        /*0018*/ 	.byte	0x04, 0x17
        /*001a*/ 	.short	(.L_1085 - .L_1084)
.L_1084:
        /*001c*/ 	.word	0x00000000
        /*0020*/ 	.short	0x0003
        /*0022*/ 	.short	0x0018
        /*0024*/ 	.byte	0x00, 0xf0, 0x11, 0x00


	//----- nvinfo : EIATTR_KPARAM_INFO
	.align		4
.L_1085:
        /*0028*/ 	.byte	0x04, 0x17
        /*002a*/ 	.short	(.L_1087 - .L_1086)
.L_1086:
        /*002c*/ 	.word	0x00000000
        /*0030*/ 	.short	0x0002
        /*0032*/ 	.short	0x0010
        /*0034*/ 	.byte	0x00, 0xf5, 0x21, 0x00


	//----- nvinfo : EIATTR_KPARAM_INFO
	.align		4
.L_1087:
        /*0038*/ 	.byte	0x04, 0x17
        /*003a*/ 	.short	(.L_1089 - .L_1088)
.L_1088:
        /*003c*/ 	.word	0x00000000
        /*0040*/ 	.short	0x0001
        /*0042*/ 	.short	0x0008
        /*0044*/ 	.byte	0x00, 0xf5, 0x21, 0x00


	//----- nvinfo : EIATTR_KPARAM_INFO
	.align		4
.L_1089:
        /*0048*/ 	.byte	0x04, 0x17
        /*004a*/ 	.short	(.L_1091 - .L_1090)
.L_1090:
        /*004c*/ 	.word	0x00000000
        /*0050*/ 	.short	0x0000
        /*0052*/ 	.short	0x0000
        /*0054*/ 	.byte	0x00, 0xf5, 0x21, 0x00


	//----- nvinfo : EIATTR_SPARSE_MMA_MASK
	.align		4
.L_1091:
        /*0058*/ 	.byte	0x03, 0x50
        /*005a*/ 	.short	0x0000


	//----- nvinfo : EIATTR_MAXREG_COUNT
	.align		4
        /*005c*/ 	.byte	0x03, 0x1b
        /*005e*/ 	.short	0x00ff


	//----- nvinfo : EIATTR_NUM_BARRIERS
	.align		4
        /*0060*/ 	.byte	0x02, 0x4c
        /*0062*/ 	.byte	0x01
	.zero		1


	//----- nvinfo : EIATTR_MERCURY_ISA_VERSION
	.align		4
        /*0064*/ 	.byte	0x03, 0x5f
        /*0066*/ 	.short	0x0101


	//----- nvinfo : EIATTR_VRC_CTA_INIT_COUNT
	.align		4
        /*0068*/ 	.byte	0x02, 0x4a
	.zero		1
	.zero		1


	//----- nvinfo : EIATTR_EXIT_INSTR_OFFSETS
	.align		4
        /*006c*/ 	.byte	0x04, 0x1c
        /*006e*/ 	.short	(.L_1093 - .L_1092)


	//   ....[0]....
.L_1092:
        /*0070*/ 	.word	0x00000740


	//   ....[1]....
        /*0074*/ 	.word	0x00000950


	//----- nvinfo : EIATTR_CRS_STACK_SIZE
	.align		4
.L_1093:
        /*0078*/ 	.byte	0x04, 0x1e
        /*007a*/ 	.short	(.L_1095 - .L_1094)
.L_1094:
        /*007c*/ 	.word	0x00000000


	//----- nvinfo : EIATTR_CBANK_PARAM_SIZE
	.align		4
.L_1095:
        /*0080*/ 	.byte	0x03, 0x19
        /*0082*/ 	.short	0x0020


	//----- nvinfo : EIATTR_PARAM_CBANK
	.align		4
        /*0084*/ 	.byte	0x04, 0x0a
        /*0086*/ 	.short	(.L_1097 - .L_1096)
	.align		4
.L_1096:
        /*0088*/ 	.word	index@(.nv.constant0.conv2d_shared_f32)
        /*008c*/ 	.short	0x0380
        /*008e*/ 	.short	0x0020


	//----- nvinfo : EIATTR_SW_WAR
	.align		4
.L_1097:
        /*0090*/ 	.byte	0x04, 0x36
        /*0092*/ 	.short	(.L_1099 - .L_1098)
.L_1098:
        /*0094*/ 	.word	0x00000008
.L_1099:


//--------------------- .nv.info.conv2d_global_f64 --------------------------
	.section	.nv.info.conv2d_global_f64,"",@"SHT_CUDA_INFO"
	.sectionflags	@""
	.align	4


	//----- nvinfo : EIATTR_CUDA_API_VERSION
	.align		4
        /*0000*/ 	.byte	0x04, 0x37
        /*0002*/ 	.short	(.L_1101 - .L_1100)
.L_1100:
        /*0004*/ 	.word	0x00000082


	//----- nvinfo : EIATTR_KPARAM_INFO
	.align		4
.L_1101:
        /*0008*/ 	.byte	0x04, 0x17
        /*000a*/ 	.short	(.L_1103 - .L_1102)
.L_1102:
        /*000c*/ 	.word	0x00000000
        /*0010*/ 	.short	0x0004
        /*0012*/ 	.short	0x001c
        /*0014*/ 	.byte	0x00, 0xf0, 0x11, 0x00


	//----- nvinfo : EIATTR_KPARAM_INFO
	.align		4
.L_1103:
        /*0018*/ 	.byte	0x04, 0x17
        /*001a*/ 	.short	(.L_1105 - .L_1104)
.L_1104:
        /*001c*/ 	.word	0x00000000
        /*0020*/ 	.short	0x0003
        /*0022*/ 	.short	0x0018
        /*0024*/ 	.byte	0x00, 0xf0, 0x11, 0x00


	//----- nvinfo : EIATTR_KPARAM_INFO
	.align		4
.L_1105:
        /*0028*/ 	.byte	0x04, 0x17
        /*002a*/ 	.short	(.L_1107 - .L_1106)
.L_1106:
        /*002c*/ 	.word	0x00000000
        /*0030*/ 	.short	0x0002
        /*0032*/ 	.short	0x0010
        /*0034*/ 	.byte	0x00, 0xf5, 0x21, 0x00


	//----- nvinfo : EIATTR_KPARAM_INFO
	.align		4
.L_1107:
        /*0038*/ 	.byte	0x04, 0x17
        /*003a*/ 	.short	(.L_1109 - .L_1108)
.L_1108:
        /*003c*/ 	.word	0x00000000
        /*0040*/ 	.short	0x0001
        /*0042*/ 	.short	0x0008
        /*0044*/ 	.byte	0x00, 0xf5, 0x21, 0x00


	//----- nvinfo : EIATTR_KPARAM_INFO
	.align		4
.L_1109:
        /*0048*/ 	.byte	0x04, 0x17
        /*004a*/ 	.short	(.L_1111 - .L_1110)
.L_1110:
        /*004c*/ 	.word	0x00000000
        /*0050*/ 	.short	0x0000
        /*0052*/ 	.short	0x0000
        /*0054*/ 	.byte	0x00, 0xf5, 0x21, 0x00


	//----- nvinfo : EIATTR_SPARSE_MMA_MASK
	.align		4
.L_1111:
        /*0058*/ 	.byte	0x03, 0x50
        /*005a*/ 	.short	0x0000


	//----- nvinfo : EIATTR_MAXREG_COUNT
	.align		4
        /*005c*/ 	.byte	0x03, 0x1b
        /*005e*/ 	.short	0x00ff


	//----- nvinfo : EIATTR_MERCURY_ISA_VERSION
	.align		4
        /*0060*/ 	.byte	0x03, 0x5f
        /*0062*/ 	.short	0x0101


	//----- nvinfo : EIATTR_VRC_CTA_INIT_COUNT
	.align		4
        /*0064*/ 	.byte	0x02, 0x4a
	.zero		1
	.zero		1


	//----- nvinfo : EIATTR_EXIT_INSTR_OFFSETS
	.align		4
        /*0068*/ 	.byte	0x04, 0x1c
        /*006a*/ 	.short	(.L_1113 - .L_1112)


	//   ....[0]....
.L_1112:
        /*006c*/ 	.word	0x000000c0


	//   ....[1]....
        /*0070*/ 	.word	0x000005f0


	//----- nvinfo : EIATTR_CBANK_PARAM_SIZE
	.align		4
.L_1113:
        /*0074*/ 	.byte	0x03, 0x19
        /*0076*/ 	.short	0x0020


	//----- nvinfo : EIATTR_PARAM_CBANK
	.align		4
        /*0078*/ 	.byte	0x04, 0x0a
        /*007a*/ 	.short	(.L_1115 - .L_1114)
	.align		4
.L_1114:
        /*007c*/ 	.word	index@(.nv.constant0.conv2d_global_f64)
        /*0080*/ 	.short	0x0380
        /*0082*/ 	.short	0x0020


	//----- nvinfo : EIATTR_SW_WAR
	.align		4
.L_1115:
        /*0084*/ 	.byte	0x04, 0x36
        /*0086*/ 	.short	(.L_1117 - .L_1116)
.L_1116:
        /*0088*/ 	.word	0x00000008
.L_1117:


//--------------------- .nv.info.conv2d_global_f32 --------------------------
	.section	.nv.info.conv2d_global_f32,"",@"SHT_CUDA_INFO"
	.sectionflags	@""
	.align	4


	//----- nvinfo : EIATTR_CUDA_API_VERSION
	.align		4
        /*0000*/ 	.byte	0x04, 0x37
        /*0002*/ 	.short	(.L_1119 - .L_1118)
.L_1118:
        /*0004*/ 	.word	0x00000082


	//----- nvinfo : EIATTR_KPARAM_INFO
	.align		4
.L_1119:
        /*0008*/ 	.byte	0x04, 0x17
        /*000a*/ 	.short	(.L_1121 - .L_1120)
.L_1120:
        /*000c*/ 	.word	0x00000000
        /*0010*/ 	.short	0x0004
        /*0012*/ 	.short	0x001c
        /*0014*/ 	.byte	0x00, 0xf0, 0x11, 0x00


	//----- nvinfo : EIATTR_KPARAM_INFO
	.align		4
.L_1121:
        /*0018*/ 	.byte	0x04, 0x17
        /*001a*/ 	.short	(.L_1123 - .L_1122)
.L_1122:
        /*001c*/ 	.word	0x00000000
        /*0020*/ 	.short	0x0003
        /*0022*/ 	.short	0x0018
        /*0024*/ 	.byte	0x00, 0xf0, 0x11, 0x00


	//----- nvinfo : EIATTR_KPARAM_INFO
	.align		4
.L_1123:
        /*0028*/ 	.byte	0x04, 0x17
        /*002a*/ 	.short	(.L_1125 - .L_1124)
.L_1124:
        /*002c*/ 	.word	0x00000000
        /*0030*/ 	.short	0x0002
        /*0032*/ 	.short	0x0010
        /*0034*/ 	.byte	0x00, 0xf5, 0x21, 0x00


	//----- nvinfo : EIATTR_KPARAM_INFO
	.align		4
.L_1125:
        /*0038*/ 	.byte	0x04, 0x17
        /*003a*/ 	.short	(.L_1127 - .L_1126)
.L_1126:
        /*003c*/ 	.word	0x00000000
        /*0040*/ 	.short	0x0001
        /*0042*/ 	.short	0x0008
        /*0044*/ 	.byte	0x00, 0xf5, 0x21, 0x00


	//----- nvinfo : EIATTR_KPARAM_INFO
	.align		4
.L_1127:
        /*0048*/ 	.byte	0x04, 0x17
        /*004a*/ 	.short	(.L_1129 - .L_1128)
.L_1128:
        /*004c*/ 	.word	0x00000000
        /*0050*/ 	.short	0x0000
        /*0052*/ 	.short	0x0000
        /*0054*/ 	.byte	0x00, 0xf5, 0x21, 0x00


	//----- nvinfo : EIATTR_SPARSE_MMA_MASK
	.align		4
.L_1129:
        /*0058*/ 	.byte	0x03, 0x50
        /*005a*/ 	.short	0x0000


	//----- nvinfo : EIATTR_MAXREG_COUNT
	.align		4
        /*005c*/ 	.byte	0x03, 0x1b
        /*005e*/ 	.short	0x00ff


	//----- nvinfo : EIATTR_MERCURY_ISA_VERSION
	.align		4
        /*0060*/ 	.byte	0x03, 0x5f
        /*0062*/ 	.short	0x0101


	//----- nvinfo : EIATTR_VRC_CTA_INIT_COUNT
	.align		4
        /*0064*/ 	.byte	0x02, 0x4a
	.zero		1
	.zero		1


	//----- nvinfo : EIATTR_EXIT_INSTR_OFFSETS
	.align		4
        /*0068*/ 	.byte	0x04, 0x1c
        /*006a*/ 	.short	(.L_1131 - .L_1130)


	//   ....[0]....
.L_1130:
        /*006c*/ 	.word	0x000000c0


	//   ....[1]....
        /*0070*/ 	.word	0x000005e0


	//----- nvinfo : EIATTR_CBANK_PARAM_SIZE
	.align		4
.L_1131:
        /*0074*/ 	.byte	0x03, 0x19
        /*0076*/ 	.short	0x0020


	//----- nvinfo : EIATTR_PARAM_CBANK
	.align		4
        /*0078*/ 	.byte	0x04, 0x0a
        /*007a*/ 	.short	(.L_1133 - .L_1132)
	.align		4
.L_1132:
        /*007c*/ 	.word	index@(.nv.constant0.conv2d_global_f32)
        /*0080*/ 	.short	0x0380
        /*0082*/ 	.short	0x0020


	//----- nvinfo : EIATTR_SW_WAR
	.align		4
.L_1133:
        /*0084*/ 	.byte	0x04, 0x36
        /*0086*/ 	.short	(.L_1135 - .L_1134)
.L_1134:
        /*0088*/ 	.word	0x00000008
.L_1135:


//--------------------- .nv.info.spmv_csr_f64     --------------------------
	.section	.nv.info.spmv_csr_f64,"",@"SHT_CUDA_INFO"
	.sectionflags	@""
	.align	4


	//----- nvinfo : EIATTR_CUDA_API_VERSION
	.align		4
        /*0000*/ 	.byte	0x04, 0x37
        /*0002*/ 	.short	(.L_1137 - .L_1136)
.L_1136:
        /*0004*/ 	.word	0x00000082


	//----- nvinfo : EIATTR_KPARAM_INFO
	.align		4
.L_1137:
        /*0008*/ 	.byte	0x04, 0x17
        /*000a*/ 	.short	(.L_1139 - .L_1138)
.L_1138:
        /*000c*/ 	.word	0x00000000
        /*0010*/ 	.short	0x0005
        /*0012*/ 	.short	0x0028
        /*0014*/ 	.byte	0x00, 0xf0, 0x11, 0x00


	//----- nvinfo : EIATTR_KPARAM_INFO
	.align		4
.L_1139:
        /*0018*/ 	.byte	0x04, 0x17
        /*001a*/ 	.short	(.L_1141 - .L_1140)
.L_1140:
        /*001c*/ 	.word	0x00000000
        /*0020*/ 	.short	0x0004
        /*0022*/ 	.short	0x0020
        /*0024*/ 	.byte	0x00, 0xf5, 0x21, 0x00


	//----- nvinfo : EIATTR_KPARAM_INFO
	.align		4
.L_1141:
        /*0028*/ 	.byte	0x04, 0x17
        /*002a*/ 	.short	(.L_1143 - .L_1142)
.L_1142:
        /*002c*/ 	.word	0x00000000
        /*0030*/ 	.short	0x0003
        /*0032*/ 	.short	0x0018
        /*0034*/ 	.byte	0x00, 0xf5, 0x21, 0x00


	//----- nvinfo : EIATTR_KPARAM_INFO
	.align		4
.L_1143:
        /*0038*/ 	.byte	0x04, 0x17
        /*003a*/ 	.short	(.L_1145 - .L_1144)
.L_1144:
        /*003c*/ 	.word	0x00000000
        /*0040*/ 	.short	0x0002
        /*0042*/ 	.short	0x0010
        /*0044*/ 	.byte	0x00, 0xf5, 0x21, 0x00


	//----- nvinfo : EIATTR_KPARAM_INFO
	.align		4
.L_1145:
        /*0048*/ 	.byte	0x04, 0x17
        /*004a*/ 	.short	(.L_1147 - .L_1146)
.L_1146:
        /*004c*/ 	.word	0x00000000
        /*0050*/ 	.short	0x0001
        /*0052*/ 	.short	0x0008
        /*0054*/ 	.byte	0x00, 0xf5, 0x21, 0x00


	//----- nvinfo : EIATTR_KPARAM_INFO
	.align		4
.L_1147:
        /*0058*/ 	.byte	0x04, 0x17
        /*005a*/ 	.short	(.L_1149 - .L_1148)
.L_1148:
        /*005c*/ 	.word	0x00000000
        /*0060*/ 	.short	0x0000
        /*0062*/ 	.short	0x0000
        /*0064*/ 	.byte	0x00, 0xf5, 0x21, 0x00


	//----- nvinfo : EIATTR_SPARSE_MMA_MASK
	.align		4
.L_1149:
        /*0068*/ 	.byte	0x03, 0x50
        /*006a*/ 	.short	0x0000


	//----- nvinfo : EIATTR_MAXREG_COUNT
	.align		4
        /*006c*/ 	.byte	0x03, 0x1b
        /*006e*/ 	.short	0x00ff


	//----- nvinfo : EIATTR_MERCURY_ISA_VERSION
	.align		4
        /*0070*/ 	.byte	0x03, 0x5f
        /*0072*/ 	.short	0x0101


	//----- nvinfo : EIATTR_VRC_CTA_INIT_COUNT
	.align		4
        /*0074*/ 	.byte	0x02, 0x4a
	.zero		1
	.zero		1


	//----- nvinfo : EIATTR_EXIT_INSTR_OFFSETS
	.align		4
        /*0078*/ 	.byte	0x04, 0x1c
        /*007a*/ 	.short	(.L_1151 - .L_1150)


	//   ....[0]....
.L_1150:
        /*007c*/ 	.word	0x00000070


	//   ....[1]....
        /*0080*/ 	.word	0x00000e50


	//----- nvinfo : EIATTR_CRS_STACK_SIZE
	.align		4
.L_1151:
        /*0084*/ 	.byte	0x04, 0x1e
        /*0086*/ 	.short	(.L_1153 - .L_1152)
.L_1152:
        /*0088*/ 	.word	0x00000000


	//----- nvinfo : EIATTR_CBANK_PARAM_SIZE
	.align		4
.L_1153:
        /*008c*/ 	.byte	0x03, 0x19
        /*008e*/ 	.short	0x002c


	//----- nvinfo : EIATTR_PARAM_CBANK
	.align		4
        /*0090*/ 	.byte	0x04, 0x0a
        /*0092*/ 	.short	(.L_1155 - .L_1154)
	.align		4
.L_1154:
        /*0094*/ 	.word	index@(.nv.constant0.spmv_csr_f64)
        /*0098*/ 	.short	0x0380
        /*009a*/ 	.short	0x002c


	//----- nvinfo : EIATTR_SW_WAR
	.align		4
.L_1155:
        /*009c*/ 	.byte	0x04, 0x36
        /*009e*/ 	.short	(.L_1157 - .L_1156)
.L_1156:
        /*00a0*/ 	.word	0x00000008
.L_1157:


//--------------------- .nv.info.spmv_csr_f32     --------------------------
	.section	.nv.info.spmv_csr_f32,"",@"SHT_CUDA_INFO"
	.sectionflags	@""
	.align	4


	//----- nvinfo : EIATTR_CUDA_API_VERSION
	.align		4
        /*0000*/ 	.byte	0x04, 0x37
        /*0002*/ 	.short	(.L_1159 - .L_1158)
.L_1158:
        /*0004*/ 	.word	0x00000082


	//----- nvinfo : EIATTR_KPARAM_INFO
	.align		4
.L_1159:
        /*0008*/ 	.byte	0x04, 0x17
        /*000a*/ 	.short	(.L_1161 - .L_1160)
.L_1160:
        /*000c*/ 	.word	0x00000000
        /*0010*/ 	.short	0x0005
        /*0012*/ 	.short	0x0028
        /*0014*/ 	.byte	0x00, 0xf0, 0x11, 0x00


	//----- nvinfo : EIATTR_KPARAM_INFO
	.align		4
.L_1161:
        /*0018*/ 	.byte	0x04, 0x17
        /*001a*/ 	.short	(.L_1163 - .L_1162)
.L_1162:
        /*001c*/ 	.word	0x00000000
        /*0020*/ 	.short	0x0004
        /*0022*/ 	.short	0x0020
        /*0024*/ 	.byte	0x00, 0xf5, 0x21, 0x00


	//----- nvinfo : EIATTR_KPARAM_INFO
	.align		4
.L_1163:
        /*0028*/ 	.byte	0x04, 0x17
        /*002a*/ 	.short	(.L_1165 - .L_1164)
.L_1164:
        /*002c*/ 	.word	0x00000000
        /*0030*/ 	.short	0x0003
        /*0032*/ 	.short	0x0018
        /*0034*/ 	.byte	0x00, 0xf5, 0x21, 0x00


	//----- nvinfo : EIATTR_KPARAM_INFO
	.align		4
.L_1165:
        /*0038*/ 	.byte	0x04, 0x17
        /*003a*/ 	.short	(.L_1167 - .L_1166)
.L_1166:
        /*003c*/ 	.word	0x00000000
        /*0040*/ 	.short	0x0002
        /*0042*/ 	.short	0x0010
        /*0044*/ 	.byte	0x00, 0xf5, 0x21, 0x00


	//----- nvinfo : EIATTR_KPARAM_INFO
	.align		4
.L_1167:
        /*0048*/ 	.byte	0x04, 0x17
        /*004a*/ 	.short	(.L_1169 - .L_1168)
.L_1168:
        /*004c*/ 	.word	0x00000000
        /*0050*/ 	.short	0x0001
        /*0052*/ 	.short	0x0008
        /*0054*/ 	.byte	0x00, 0xf5, 0x21, 0x00


	//----- nvinfo : EIATTR_KPARAM_INFO
	.align		4
.L_1169:
        /*0058*/ 	.byte	0x04, 0x17
        /*005a*/ 	.short	(.L_1171 - .L_1170)
.L_1170:
        /*005c*/ 	.word	0x00000000
        /*0060*/ 	.short	0x0000
        /*0062*/ 	.short	0x0000
        /*0064*/ 	.byte	0x00, 0xf5, 0x21, 0x00


	//----- nvinfo : EIATTR_SPARSE_MMA_MASK
	.align		4
.L_1171:
        /*0068*/ 	.byte	0x03, 0x50
        /*006a*/ 	.short	0x0000


	//----- nvinfo : EIATTR_MAXREG_COUNT
	.align		4
        /*006c*/ 	.byte	0x03, 0x1b
        /*006e*/ 	.short	0x00ff


	//----- nvinfo : EIATTR_MERCURY_ISA_VERSION
	.align		4
        /*0070*/ 	.byte	0x03, 0x5f
        /*0072*/ 	.short	0x0101


	//----- nvinfo : EIATTR_VRC_CTA_INIT_COUNT
	.align		4
        /*0074*/ 	.byte	0x02, 0x4a
	.zero		1
	.zero		1


	//----- nvinfo : EIATTR_EXIT_INSTR_OFFSETS
	.align		4
        /*0078*/ 	.byte	0x04, 0x1c
        /*007a*/ 	.short	(.L_1173 - .L_1172)


	//   ....[0]....
.L_1172:
        /*007c*/ 	.word	0x00000070


	//   ....[1]....
        /*0080*/ 	.word	0x00000e50


	//----- nvinfo : EIATTR_CRS_STACK_SIZE
	.align		4
.L_1173:
        /*0084*/ 	.byte	0x04, 0x1e
        /*0086*/ 	.short	(.L_1175 - .L_1174)
.L_1174:
        /*0088*/ 	.word	0x00000000


	//----- nvinfo : EIATTR_CBANK_PARAM_SIZE
	.align		4
.L_1175:
        /*008c*/ 	.byte	0x03, 0x19
        /*008e*/ 	.short	0x002c


	//----- nvinfo : EIATTR_PARAM_CBANK
	.align		4
        /*0090*/ 	.byte	0x04, 0x0a
        /*0092*/ 	.short	(.L_1177 - .L_1176)
	.align		4
.L_1176:
        /*0094*/ 	.word	index@(.nv.constant0.spmv_csr_f32)
        /*0098*/ 	.short	0x0380
        /*009a*/ 	.short	0x002c


	//----- nvinfo : EIATTR_SW_WAR
	.align		4
.L_1177:
        /*009c*/ 	.byte	0x04, 0x36
        /*009e*/ 	.short	(.L_1179 - .L_1178)
.L_1178:
        /*00a0*/ 	.word	0x00000008
.L_1179:


//--------------------- .nv.info._Z23scan_add_offsets_kernelIdEvPT_PKS0_i --------------------------
	.section	.nv.info._Z23scan_add_offsets_kernelIdEvPT_PKS0_i,"",@"SHT_CUDA_INFO"
	.sectionflags	@""
	.align	4


	//----- nvinfo : EIATTR_CUDA_API_VERSION
	.align		4
        /*0000*/ 	.byte	0x04, 0x37
        /*0002*/ 	.short	(.L_1181 - .L_1180)
.L_1180:
        /*0004*/ 	.word	0x00000082


	//----- nvinfo : EIATTR_KPARAM_INFO
	.align		4
.L_1181:
        /*0008*/ 	.byte	0x04, 0x17
        /*000a*/ 	.short	(.L_1183 - .L_1182)
.L_1182:
        /*000c*/ 	.word	0x00000000
        /*0010*/ 	.short	0x0002
        /*0012*/ 	.short	0x0010
        /*0014*/ 	.byte	0x00, 0xf0, 0x11, 0x00


	//----- nvinfo : EIATTR_KPARAM_INFO
	.align		4
.L_1183:
        /*0018*/ 	.byte	0x04, 0x17
        /*001a*/ 	.short	(.L_1185 - .L_1184)
.L_1184:
        /*001c*/ 	.word	0x00000000
        /*0020*/ 	.short	0x0001
        /*0022*/ 	.short	0x0008
        /*0024*/ 	.byte	0x00, 0xf5, 0x21, 0x00


	//----- nvinfo : EIATTR_KPARAM_INFO
	.align		4
.L_1185:
        /*0028*/ 	.byte	0x04, 0x17
        /*002a*/ 	.short	(.L_1187 - .L_1186)
.L_1186:
        /*002c*/ 	.word	0x00000000
        /*0030*/ 	.short	0x0000
        /*0032*/ 	.short	0x0000
        /*0034*/ 	.byte	0x00, 0xf5, 0x21, 0x00


	//----- nvinfo : EIATTR_SPARSE_MMA_MASK
	.align		4
.L_1187:
        /*0038*/ 	.byte	0x03, 0x50
        /*003a*/ 	.short	0x0000


	//----- nvinfo : EIATTR_MAXREG_COUNT
	.align		4
        /*003c*/ 	.byte	0x03, 0x1b
        /*003e*/ 	.short	0x00ff


	//----- nvinfo : EIATTR_MERCURY_ISA_VERSION
	.align		4
        /*0040*/ 	.byte	0x03, 0x5f
        /*0042*/ 	.short	0x0101


	//----- nvinfo : EIATTR_VRC_CTA_INIT_COUNT
	.align		4
        /*0044*/ 	.byte	0x02, 0x4a
	.zero		1
	.zero		1


	//----- nvinfo : EIATTR_EXIT_INSTR_OFFSETS
	.align		4
        /*0048*/ 	.byte	0x04, 0x1c
        /*004a*/ 	.short	(.L_1189 - .L_1188)


	//   ....[0]....
.L_1188:
        /*004c*/ 	.word	0x00000030


	//   ....[1]....
        /*0050*/ 	.word	0x00000090


	//   ....[2]....
        /*0054*/ 	.word	0x00000130


	//----- nvinfo : EIATTR_CBANK_PARAM_SIZE
	.align		4
.L_1189:
        /*0058*/ 	.byte	0x03, 0x19
        /*005a*/ 	.short	0x0014


	//----- nvinfo : EIATTR_PARAM_CBANK
	.align		4
        /*005c*/ 	.byte	0x04, 0x0a
        /*005e*/ 	.short	(.L_1191 - .L_1190)
	.align		4
.L_1190:
        /*0060*/ 	.word	index@(.nv.constant0._Z23scan_add_offsets_kernelIdEvPT_PKS0_i)
        /*0064*/ 	.short	0x0380
        /*0066*/ 	.short	0x0014


	//----- nvinfo : EIATTR_SW_WAR
	.align		4
.L_1191:
        /*0068*/ 	.byte	0x04, 0x36
        /*006a*/ 	.short	(.L_1193 - .L_1192)
.L_1192:
        /*006c*/ 	.word	0x00000008
.L_1193:


//--------------------- .nv.info._Z23scan_add_offsets_kernelIfEvPT_PKS0_i --------------------------
	.section	.nv.info._Z23scan_add_offsets_kernelIfEvPT_PKS0_i,"",@"SHT_CUDA_INFO"
	.sectionflags	@""
	.align	4


	//----- nvinfo : EIATTR_CUDA_API_VERSION
	.align		4
        /*0000*/ 	.byte	0x04, 0x37
        /*0002*/ 	.short	(.L_1195 - .L_1194)
.L_1194:
        /*0004*/ 	.word	0x00000082


	//----- nvinfo : EIATTR_KPARAM_INFO
	.align		4
.L_1195:
        /*0008*/ 	.byte	0x04, 0x17
        /*000a*/ 	.short	(.L_1197 - .L_1196)
.L_1196:
        /*000c*/ 	.word	0x00000000
        /*0010*/ 	.short	0x0002
        /*0012*/ 	.short	0x0010
        /*0014*/ 	.byte	0x00, 0xf0, 0x11, 0x00


	//----- nvinfo : EIATTR_KPARAM_INFO
	.align		4
.L_1197:
        /*0018*/ 	.byte	0x04, 0x17
        /*001a*/ 	.short	(.L_1199 - .L_1198)
.L_1198:
        /*001c*/ 	.word	0x00000000
        /*0020*/ 	.short	0x0001
        /*0022*/ 	.short	0x0008
        /*0024*/ 	.byte	0x00, 0xf5, 0x21, 0x00


	//----- nvinfo : EIATTR_KPARAM_INFO
	.align		4
.L_1199:
        /*0028*/ 	.byte	0x04, 0x17
        /*002a*/ 	.short	(.L_1201 - .L_1200)
.L_1200:
        /*002c*/ 	.word	0x00000000
        /*0030*/ 	.short	0x0000
        /*0032*/ 	.short	0x0000
        /*0034*/ 	.byte	0x00, 0xf5, 0x21, 0x00


	//----- nvinfo : EIATTR_SPARSE_MMA_MASK
	.align		4
.L_1201:
        /*0038*/ 	.byte	0x03, 0x50
        /*003a*/ 	.short	0x0000


	//----- nvinfo : EIATTR_MAXREG_COUNT
	.align		4
        /*003c*/ 	.byte	0x03, 0x1b
        /*003e*/ 	.short	0x00ff


	//----- nvinfo : EIATTR_MERCURY_ISA_VERSION
	.align		4
        /*0040*/ 	.byte	0x03, 0x5f
        /*0042*/ 	.short	0x0101


	//----- nvinfo : EIATTR_VRC_CTA_INIT_COUNT
	.align		4
        /*0044*/ 	.byte	0x02, 0x4a
	.zero		1
	.zero		1


	//----- nvinfo : EIATTR_EXIT_INSTR_OFFSETS
	.align		4
        /*0048*/ 	.byte	0x04, 0x1c
        /*004a*/ 	.short	(.L_1203 - .L_1202)


	//   ....[0]....
.L_1202:
        /*004c*/ 	.word	0x00000030


	//   ....[1]....
        /*0050*/ 	.word	0x00000090


	//   ....[2]....
        /*0054*/ 	.word	0x00000130


	//----- nvinfo : EIATTR_CBANK_PARAM_SIZE
	.align		4
.L_1203:
        /*0058*/ 	.byte	0x03, 0x19
        /*005a*/ 	.short	0x0014


	//----- nvinfo : EIATTR_PARAM_CBANK
	.align		4
        /*005c*/ 	.byte	0x04, 0x0a
        /*005e*/ 	.short	(.L_1205 - .L_1204)
	.align		4
.L_1204:
        /*0060*/ 	.word	index@(.nv.constant0._Z23scan_add_offsets_kernelIfEvPT_PKS0_i)
        /*0064*/ 	.short	0x0380
        /*0066*/ 	.short	0x0014


	//----- nvinfo : EIATTR_SW_WAR
	.align		4
.L_1205:
        /*0068*/ 	.byte	0x04, 0x36
        /*006a*/ 	.short	(.L_1207 - .L_1206)
.L_1206:
        /*006c*/ 	.word	0x00000008
.L_1207:


//--------------------- .nv.info._Z17scan_block_kernelIdEvPKT_PS0_S3_i --------------------------
	.section	.nv.info._Z17scan_block_kernelIdEvPKT_PS0_S3_i,"",@"SHT_CUDA_INFO"
	.sectionflags	@""
	.align	4


	//----- nvinfo : EIATTR_CUDA_API_VERSION
	.align		4
        /*0000*/ 	.byte	0x04, 0x37
        /*0002*/ 	.short	(.L_1209 - .L_1208)
.L_1208:
        /*0004*/ 	.word	0x00000082


	//----- nvinfo : EIATTR_KPARAM_INFO
	.align		4
.L_1209:
        /*0008*/ 	.byte	0x04, 0x17
        /*000a*/ 	.short	(.L_1211 - .L_1210)
.L_1210:
        /*000c*/ 	.word	0x00000000
        /*0010*/ 	.short	0x0003
        /*0012*/ 	.short	0x0018
        /*0014*/ 	.byte	0x00, 0xf0, 0x11, 0x00


	//----- nvinfo : EIATTR_KPARAM_INFO
	.align		4
.L_1211:
        /*0018*/ 	.byte	0x04, 0x17
        /*001a*/ 	.short	(.L_1213 - .L_1212)
.L_1212:
        /*001c*/ 	.word	0x00000000
        /*0020*/ 	.short	0x0002
        /*0022*/ 	.short	0x0010
        /*0024*/ 	.byte	0x00, 0xf5, 0x21, 0x00


	//----- nvinfo : EIATTR_KPARAM_INFO
	.align		4
.L_1213:
        /*0028*/ 	.byte	0x04, 0x17
        /*002a*/ 	.short	(.L_1215 - .L_1214)
.L_1214:
        /*002c*/ 	.word	0x00000000
        /*0030*/ 	.short	0x0001
        /*0032*/ 	.short	0x0008
        /*0034*/ 	.byte	0x00, 0xf5, 0x21, 0x00


	//----- nvinfo : EIATTR_KPARAM_INFO
	.align		4
.L_1215:
        /*0038*/ 	.byte	0x04, 0x17
        /*003a*/ 	.short	(.L_1217 - .L_1216)
.L_1216:
        /*003c*/ 	.word	0x00000000
        /*0040*/ 	.short	0x0000
        /*0042*/ 	.short	0x0000
        /*0044*/ 	.byte	0x00, 0xf5, 0x21, 0x00


	//----- nvinfo : EIATTR_SPARSE_MMA_MASK
	.align		4
.L_1217:
        /*0048*/ 	.byte	0x03, 0x50
        /*004a*/ 	.short	0x0000


	//----- nvinfo : EIATTR_MAXREG_COUNT
	.align		4
        /*004c*/ 	.byte	0x03, 0x1b
        /*004e*/ 	.short	0x00ff


	//----- nvinfo : EIATTR_NUM_BARRIERS
	.align		4
        /*0050*/ 	.byte	0x02, 0x4c
        /*0052*/ 	.byte	0x01
	.zero		1


	//----- nvinfo : EIATTR_MERCURY_ISA_VERSION
	.align		4
        /*0054*/ 	.byte	0x03, 0x5f
        /*0056*/ 	.short	0x0101


	//----- nvinfo : EIATTR_VRC_CTA_INIT_COUNT
	.align		4
        /*0058*/ 	.byte	0x02, 0x4a
	.zero		1
	.zero		1


	//----- nvinfo : EIATTR_EXIT_INSTR_OFFSETS
	.align		4
        /*005c*/ 	.byte	0x04, 0x1c
        /*005e*/ 	.short	(.L_1219 - .L_1218)


	//   ....[0]....
.L_1218:
        /*0060*/ 	.word	0x00000070


	//   ....[1]....
        /*0064*/ 	.word	0x00000330


	//   ....[2]....
        /*0068*/ 	.word	0x00000380


	//----- nvinfo : EIATTR_CBANK_PARAM_SIZE
	.align		4
.L_1219:
        /*006c*/ 	.byte	0x03, 0x19
        /*006e*/ 	.short	0x001c


	//----- nvinfo : EIATTR_PARAM_CBANK
	.align		4
        /*0070*/ 	.byte	0x04, 0x0a
        /*0072*/ 	.short	(.L_1221 - .L_1220)
	.align		4
.L_1220:
        /*0074*/ 	.word	index@(.nv.constant0._Z17scan_block_kernelIdEvPKT_PS0_S3_i)
        /*0078*/ 	.short	0x0380
        /*007a*/ 	.short	0x001c


	//----- nvinfo : EIATTR_SW_WAR
	.align		4
.L_1221:
        /*007c*/ 	.byte	0x04, 0x36
        /*007e*/ 	.short	(.L_1223 - .L_1222)
.L_1222:
        /*0080*/ 	.word	0x00000008
.L_1223:


//--------------------- .nv.info._Z17scan_block_kernelIfEvPKT_PS0_S3_i --------------------------
	.section	.nv.info._Z17scan_block_kernelIfEvPKT_PS0_S3_i,"",@"SHT_CUDA_INFO"
	.sectionflags	@""
	.align	4


	//----- nvinfo : EIATTR_CUDA_API_VERSION
	.align		4
        /*0000*/ 	.byte	0x04, 0x37
        /*0002*/ 	.short	(.L_1225 - .L_1224)
.L_1224:
        /*0004*/ 	.word	0x00000082


	//----- nvinfo : EIATTR_KPARAM_INFO
	.align		4
.L_1225:
        /*0008*/ 	.byte	0x04, 0x17
        /*000a*/ 	.short	(.L_1227 - .L_1226)
.L_1226:
        /*000c*/ 	.word	0x00000000
        /*0010*/ 	.short	0x0003
        /*0012*/ 	.short	0x0018
        /*0014*/ 	.byte	0x00, 0xf0, 0x11, 0x00


	//----- nvinfo : EIATTR_KPARAM_INFO
	.align		4
.L_1227:
        /*0018*/ 	.byte	0x04, 0x17
        /*001a*/ 	.short	(.L_1229 - .L_1228)
.L_1228:
        /*001c*/ 	.word	0x00000000
        /*0020*/ 	.short	0x0002
        /*0022*/ 	.short	0x0010
        /*0024*/ 	.byte	0x00, 0xf5, 0x21, 0x00


	//----- nvinfo : EIATTR_KPARAM_INFO
	.align		4
.L_1229:
        /*0028*/ 	.byte	0x04, 0x17
        /*002a*/ 	.short	(.L_1231 - .L_1230)
.L_1230:
        /*002c*/ 	.word	0x00000000
        /*0030*/ 	.short	0x0001
        /*0032*/ 	.short	0x0008
        /*0034*/ 	.byte	0x00, 0xf5, 0x21, 0x00


	//----- nvinfo : EIATTR_KPARAM_INFO
	.align		4
.L_1231:
        /*0038*/ 	.byte	0x04, 0x17
        /*003a*/ 	.short	(.L_1233 - .L_1232)
.L_1232:
        /*003c*/ 	.word	0x00000000
        /*0040*/ 	.short	0x0000
        /*0042*/ 	.short	0x0000
        /*0044*/ 	.byte	0x00, 0xf5, 0x21, 0x00


	//----- nvinfo : EIATTR_SPARSE_MMA_MASK
	.align		4
.L_1233:
        /*0048*/ 	.byte	0x03, 0x50
        /*004a*/ 	.short	0x0000


	//----- nvinfo : EIATTR_MAXREG_COUNT
	.align		4
        /*004c*/ 	.byte	0x03, 0x1b
        /*004e*/ 	.short	0x00ff


	//----- nvinfo : EIATTR_NUM_BARRIERS
	.align		4
        /*0050*/ 	.byte	0x02, 0x4c
        /*0052*/ 	.byte	0x01
	.zero		1


	//----- nvinfo : EIATTR_MERCURY_ISA_VERSION
	.align		4
        /*0054*/ 	.byte	0x03, 0x5f
        /*0056*/ 	.short	0x0101


	//----- nvinfo : EIATTR_VRC_CTA_INIT_COUNT
	.align		4
        /*0058*/ 	.byte	0x02, 0x4a
	.zero		1
	.zero		1


	//----- nvinfo : EIATTR_EXIT_INSTR_OFFSETS
	.align		4
        /*005c*/ 	.byte	0x04, 0x1c
        /*005e*/ 	.short	(.L_1235 - .L_1234)


	//   ....[0]....
.L_1234:
        /*0060*/ 	.word	0x00000070


	//   ....[1]....
        /*0064*/ 	.word	0x00000330


	//   ....[2]....
        /*0068*/ 	.word	0x00000380


	//----- nvinfo : EIATTR_CBANK_PARAM_SIZE
	.align		4
.L_1235:
        /*006c*/ 	.byte	0x03, 0x19
        /*006e*/ 	.short	0x001c


	//----- nvinfo : EIATTR_PARAM_CBANK
	.align		4
        /*0070*/ 	.byte	0x04, 0x0a
        /*0072*/ 	.short	(.L_1237 - .L_1236)
	.align		4
.L_1236:
        /*0074*/ 	.word	index@(.nv.constant0._Z17scan_block_kernelIfEvPKT_PS0_S3_i)
        /*0078*/ 	.short	0x0380
        /*007a*/ 	.short	0x001c


	//----- nvinfo : EIATTR_SW_WAR
	.align		4
.L_1237:
        /*007c*/ 	.byte	0x04, 0x36
        /*007e*/ 	.short	(.L_1239 - .L_1238)
.L_1238:
        /*0080*/ 	.word	0x00000008
.L_1239:


//--------------------- .nv.info.matmul_shared_f64 --------------------------
	.section	.nv.info.matmul_shared_f64,"",@"SHT_CUDA_INFO"
	.sectionflags	@""
	.align	4


	//----- nvinfo : EIATTR_CUDA_API_VERSION
	.align		4
        /*0000*/ 	.byte	0x04, 0x37
        /*0002*/ 	.short	(.L_1241 - .L_1240)
.L_1240:
        /*0004*/ 	.word	0x00000082


	//----- nvinfo : EIATTR_KPARAM_INFO
	.align		4
.L_1241:
        /*0008*/ 	.byte	0x04, 0x17
        /*000a*/ 	.short	(.L_1243 - .L_1242)
.L_1242:
        /*000c*/ 	.word	0x00000000
        /*0010*/ 	.short	0x0005
        /*0012*/ 	.short	0x0020
        /*0014*/ 	.byte	0x00, 0xf0, 0x11, 0x00


	//----- nvinfo : EIATTR_KPARAM_INFO
	.align		4
.L_1243:
        /*0018*/ 	.byte	0x04, 0x17
        /*001a*/ 	.short	(.L_1245 - .L_1244)
.L_1244:
        /*001c*/ 	.word	0x00000000
        /*0020*/ 	.short	0x0004
        /*0022*/ 	.short	0x001c
        /*0024*/ 	.byte	0x00, 0xf0, 0x11, 0x00


	//----- nvinfo : EIATTR_KPARAM_INFO
	.align		4
.L_1245:
        /*0028*/ 	.byte	0x04, 0x17
        /*002a*/ 	.short	(.L_1247 - .L_1246)
.L_1246:
        /*002c*/ 	.word	0x00000000
        /*0030*/ 	.short	0x0003
        /*0032*/ 	.short	0x0018
        /*0034*/ 	.byte	0x00, 0xf0, 0x11, 0x00


	//----- nvinfo : EIATTR_KPARAM_INFO
	.align		4
.L_1247:
        /*0038*/ 	.byte	0x04, 0x17
        /*003a*/ 	.short	(.L_1249 - .L_1248)
.L_1248:
        /*003c*/ 	.word	0x00000000
        /*0040*/ 	.short	0x0002
        /*0042*/ 	.short	0x0010
        /*0044*/ 	.byte	0x00, 0xf5, 0x21, 0x00


	//----- nvinfo : EIATTR_KPARAM_INFO
	.align		4
.L_1249:
        /*0048*/ 	.byte	0x04, 0x17
        /*004a*/ 	.short	(.L_1251 - .L_1250)
.L_1250:
        /*004c*/ 	.word	0x00000000
        /*0050*/ 	.short	0x0001
        /*0052*/ 	.short	0x0008
        /*0054*/ 	.byte	0x00, 0xf5, 0x21, 0x00


	//----- nvinfo : EIATTR_KPARAM_INFO
	.align		4
.L_1251:
        /*0058*/ 	.byte	0x04, 0x17
        /*005a*/ 	.short	(.L_1253 - .L_1252)
.L_1252:
        /*005c*/ 	.word	0x00000000
        /*0060*/ 	.short	0x0000
        /*0062*/ 	.short	0x0000
        /*0064*/ 	.byte	0x00, 0xf5, 0x21, 0x00


	//----- nvinfo : EIATTR_SPARSE_MMA_MASK
	.align		4
.L_1253:
        /*0068*/ 	.byte	0x03, 0x50
        /*006a*/ 	.short	0x0000


	//----- nvinfo : EIATTR_MAXREG_COUNT
	.align		4
        /*006c*/ 	.byte	0x03, 0x1b
        /*006e*/ 	.short	0x00ff


	//----- nvinfo : EIATTR_NUM_BARRIERS
	.align		4
        /*0070*/ 	.byte	0x02, 0x4c
        /*0072*/ 	.byte	0x01
	.zero		1


	//----- nvinfo : EIATTR_MERCURY_ISA_VERSION
	.align		4
        /*0074*/ 	.byte	0x03, 0x5f
        /*0076*/ 	.short	0x0101


	//----- nvinfo : EIATTR_VRC_CTA_INIT_COUNT
	.align		4
        /*0078*/ 	.byte	0x02, 0x4a
	.zero		1
	.zero		1


	//----- nvinfo : EIATTR_EXIT_INSTR_OFFSETS
	.align		4
        /*007c*/ 	.byte	0x04, 0x1c
        /*007e*/ 	.short	(.L_1255 - .L_1254)


	//   ....[0]....
.L_1254:
        /*0080*/ 	.word	0x00000e60


	//   ....[1]....
        /*0084*/ 	.word	0x00000eb0


	//----- nvinfo : EIATTR_CBANK_PARAM_SIZE
	.align		4
.L_1255:
        /*0088*/ 	.byte	0x03, 0x19
        /*008a*/ 	.short	0x0024


	//----- nvinfo : EIATTR_PARAM_CBANK
	.align		4
        /*008c*/ 	.byte	0x04, 0x0a
        /*008e*/ 	.short	(.L_1257 - .L_1256)
	.align		4
.L_1256:
        /*0090*/ 	.word	index@(.nv.constant0.matmul_shared_f64)
        /*0094*/ 	.short	0x0380
        /*0096*/ 	.short	0x0024


	//----- nvinfo : EIATTR_SW_WAR
	.align		4
.L_1257:
        /*0098*/ 	.byte	0x04, 0x36
        /*009a*/ 	.short	(.L_1259 - .L_1258)
.L_1258:
        /*009c*/ 	.word	0x00000008
.L_1259:


//--------------------- .nv.info.matmul_shared_f32 --------------------------
	.section	.nv.info.matmul_shared_f32,"",@"SHT_CUDA_INFO"
	.sectionflags	@""
	.align	4


	//----- nvinfo : EIATTR_CUDA_API_VERSION
	.align		4
        /*0000*/ 	.byte	0x04, 0x37
        /*0002*/ 	.short	(.L_1261 - .L_1260)
.L_1260:
        /*0004*/ 	.word	0x00000082


	//----- nvinfo : EIATTR_KPARAM_INFO
	.align		4
.L_1261:
        /*0008*/ 	.byte	0x04, 0x17
        /*000a*/ 	.short	(.L_1263 - .L_1262)
.L_1262:
        /*000c*/ 	.word	0x00000000
        /*0010*/ 	.short	0x0005
        /*0012*/ 	.short	0x0020
        /*0014*/ 	.byte	0x00, 0xf0, 0x11, 0x00


	//----- nvinfo : EIATTR_KPARAM_INFO
	.align		4
.L_1263:
        /*0018*/ 	.byte	0x04, 0x17
        /*001a*/ 	.short	(.L_1265 - .L_1264)
.L_1264:
        /*001c*/ 	.word	0x00000000
        /*0020*/ 	.short	0x0004
        /*0022*/ 	.short	0x001c
        /*0024*/ 	.byte	0x00, 0xf0, 0x11, 0x00


	//----- nvinfo : EIATTR_KPARAM_INFO
	.align		4
.L_1265:
        /*0028*/ 	.byte	0x04, 0x17
        /*002a*/ 	.short	(.L_1267 - .L_1266)
.L_1266:
        /*002c*/ 	.word	0x00000000
        /*0030*/ 	.short	0x0003
        /*0032*/ 	.short	0x0018
        /*0034*/ 	.byte	0x00, 0xf0, 0x11, 0x00


	//----- nvinfo : EIATTR_KPARAM_INFO
	.align		4
.L_1267:
        /*0038*/ 	.byte	0x04, 0x17
        /*003a*/ 	.short	(.L_1269 - .L_1268)
.L_1268:
        /*003c*/ 	.word	0x00000000
        /*0040*/ 	.short	0x0002
        /*0042*/ 	.short	0x0010
        /*0044*/ 	.byte	0x00, 0xf5, 0x21, 0x00


	//----- nvinfo : EIATTR_KPARAM_INFO
	.align		4
.L_1269:
        /*0048*/ 	.byte	0x04, 0x17
        /*004a*/ 	.short	(.L_1271 - .L_1270)
.L_1270:
        /*004c*/ 	.word	0x00000000
        /*0050*/ 	.short	0x0001
        /*0052*/ 	.short	0x0008
        /*0054*/ 	.byte	0x00, 0xf5, 0x21, 0x00


	//----- nvinfo : EIATTR_KPARAM_INFO
	.align		4
.L_1271:
        /*0058*/ 	.byte	0x04, 0x17
        /*005a*/ 	.short	(.L_1273 - .L_1272)
.L_1272:
        /*005c*/ 	.word	0x00000000
        /*0060*/ 	.short	0x0000
        /*0062*/ 	.short	0x0000
        /*0064*/ 	.byte	0x00, 0xf5, 0x21, 0x00


	//----- nvinfo : EIATTR_SPARSE_MMA_MASK
	.align		4
.L_1273:
        /*0068*/ 	.byte	0x03, 0x50
        /*006a*/ 	.short	0x0000


	//----- nvinfo : EIATTR_MAXREG_COUNT
	.align		4
        /*006c*/ 	.byte	0x03, 0x1b
        /*006e*/ 	.short	0x00ff


	//----- nvinfo : EIATTR_NUM_BARRIERS
	.align		4
        /*0070*/ 	.byte	0x02, 0x4c
        /*0072*/ 	.byte	0x01
	.zero		1


	//----- nvinfo : EIATTR_MERCURY_ISA_VERSION
	.align		4
        /*0074*/ 	.byte	0x03, 0x5f
        /*0076*/ 	.short	0x0101


	//----- nvinfo : EIATTR_VRC_CTA_INIT_COUNT
	.align		4
        /*0078*/ 	.byte	0x02, 0x4a
	.zero		1
	.zero		1


	//----- nvinfo : EIATTR_EXIT_INSTR_OFFSETS
	.align		4
        /*007c*/ 	.byte	0x04, 0x1c
        /*007e*/ 	.short	(.L_1275 - .L_1274)


	//   ....[0]....
.L_1274:
        /*0080*/ 	.word	0x00000d80


	//   ....[1]....
        /*0084*/ 	.word	0x00000dd0


	//----- nvinfo : EIATTR_CBANK_PARAM_SIZE
	.align		4
.L_1275:
        /*0088*/ 	.byte	0x03, 0x19
        /*008a*/ 	.short	0x0024


	//----- nvinfo : EIATTR_PARAM_CBANK
	.align		4
        /*008c*/ 	.byte	0x04, 0x0a
        /*008e*/ 	.short	(.L_1277 - .L_1276)
	.align		4
.L_1276:
        /*0090*/ 	.word	index@(.nv.constant0.matmul_shared_f32)
        /*0094*/ 	.short	0x0380
        /*0096*/ 	.short	0x0024


	//----- nvinfo : EIATTR_SW_WAR
	.align		4
.L_1277:
        /*0098*/ 	.byte	0x04, 0x36
        /*009a*/ 	.short	(.L_1279 - .L_1278)
.L_1278:
        /*009c*/ 	.word	0x00000008
.L_1279:


//--------------------- .nv.info.matmul_global_f64 --------------------------
	.section	.nv.info.matmul_global_f64,"",@"SHT_CUDA_INFO"
	.sectionflags	@""
	.align	4


	//----- nvinfo : EIATTR_CUDA_API_VERSION
	.align		4
        /*0000*/ 	.byte	0x04, 0x37
        /*0002*/ 	.short	(.L_1281 - .L_1280)
.L_1280:
        /*0004*/ 	.word	0x00000082


	//----- nvinfo : EIATTR_KPARAM_INFO
	.align		4
.L_1281:
        /*0008*/ 	.byte	0x04, 0x17
        /*000a*/ 	.short	(.L_1283 - .L_1282)
.L_1282:
        /*000c*/ 	.word	0x00000000
        /*0010*/ 	.short	0x0005
        /*0012*/ 	.short	0x0020
        /*0014*/ 	.byte	0x00, 0xf0, 0x11, 0x00


	//----- nvinfo : EIATTR_KPARAM_INFO
	.align		4
.L_1283:
        /*0018*/ 	.byte	0x04, 0x17
        /*001a*/ 	.short	(.L_1285 - .L_1284)
.L_1284:
        /*001c*/ 	.word	0x00000000
        /*0020*/ 	.short	0x0004
        /*0022*/ 	.short	0x001c
        /*0024*/ 	.byte	0x00, 0xf0, 0x11, 0x00


	//----- nvinfo : EIATTR_KPARAM_INFO
	.align		4
.L_1285:
        /*0028*/ 	.byte	0x04, 0x17
        /*002a*/ 	.short	(.L_1287 - .L_1286)
.L_1286:
        /*002c*/ 	.word	0x00000000
        /*0030*/ 	.short	0x0003
        /*0032*/ 	.short	0x0018
        /*0034*/ 	.byte	0x00, 0xf0, 0x11, 0x00


	//----- nvinfo : EIATTR_KPARAM_INFO
	.align		4
.L_1287:
        /*0038*/ 	.byte	0x04, 0x17
        /*003a*/ 	.short	(.L_1289 - .L_1288)
.L_1288:
        /*003c*/ 	.word	0x00000000
        /*0040*/ 	.short	0x0002
        /*0042*/ 	.short	0x0010
        /*0044*/ 	.byte	0x00, 0xf5, 0x21, 0x00


	//----- nvinfo : EIATTR_KPARAM_INFO
	.align		4
.L_1289:
        /*0048*/ 	.byte	0x04, 0x17
        /*004a*/ 	.short	(.L_1291 - .L_1290)
.L_1290:
        /*004c*/ 	.word	0x00000000
        /*0050*/ 	.short	0x0001
        /*0052*/ 	.short	0x0008
        /*0054*/ 	.byte	0x00, 0xf5, 0x21, 0x00


	//----- nvinfo : EIATTR_KPARAM_INFO
	.align		4
.L_1291:
        /*0058*/ 	.byte	0x04, 0x17
        /*005a*/ 	.short	(.L_1293 - .L_1292)
.L_1292:
        /*005c*/ 	.word	0x00000000
        /*0060*/ 	.short	0x0000
        /*0062*/ 	.short	0x0000
        /*0064*/ 	.byte	0x00, 0xf5, 0x21, 0x00


	//----- nvinfo : EIATTR_SPARSE_MMA_MASK
	.align		4
.L_1293:
        /*0068*/ 	.byte	0x03, 0x50
        /*006a*/ 	.short	0x0000


	//----- nvinfo : EIATTR_MAXREG_COUNT
	.align		4
        /*006c*/ 	.byte	0x03, 0x1b
        /*006e*/ 	.short	0x00ff


	//----- nvinfo : EIATTR_MERCURY_ISA_VERSION
	.align		4
        /*0070*/ 	.byte	0x03, 0x5f
        /*0072*/ 	.short	0x0101


	//----- nvinfo : EIATTR_VRC_CTA_INIT_COUNT
	.align		4
        /*0074*/ 	.byte	0x02, 0x4a
	.zero		1
	.zero		1


	//----- nvinfo : EIATTR_EXIT_INSTR_OFFSETS
	.align		4
        /*0078*/ 	.byte	0x04, 0x1c
        /*007a*/ 	.short	(.L_1295 - .L_1294)


	//   ....[0]....
.L_1294:
        /*007c*/ 	.word	0x000000c0


	//   ....[1]....
        /*0080*/ 	.word	0x000008e0


	//----- nvinfo : EIATTR_CBANK_PARAM_SIZE
	.align		4
.L_1295:
        /*0084*/ 	.byte	0x03, 0x19
        /*0086*/ 	.short	0x0024


	//----- nvinfo : EIATTR_PARAM_CBANK
	.align		4
        /*0088*/ 	.byte	0x04, 0x0a
        /*008a*/ 	.short	(.L_1297 - .L_1296)
	.align		4
.L_1296:
        /*008c*/ 	.word	index@(.nv.constant0.matmul_global_f64)
        /*0090*/ 	.short	0x0380
        /*0092*/ 	.short	0x0024


	//----- nvinfo : EIATTR_SW_WAR
	.align		4
.L_1297:
        /*0094*/ 	.byte	0x04, 0x36
        /*0096*/ 	.short	(.L_1299 - .L_1298)
.L_1298:
        /*0098*/ 	.word	0x00000008
.L_1299:


//--------------------- .nv.info.matmul_global_f32 --------------------------
	.section	.nv.info.matmul_global_f32,"",@"SHT_CUDA_INFO"
	.sectionflags	@""
	.align	4


	//----- nvinfo : EIATTR_CUDA_API_VERSION
	.align		4
        /*0000*/ 	.byte	0x04, 0x37
        /*0002*/ 	.short	(.L_1301 - .L_1300)
.L_1300:
        /*0004*/ 	.word	0x00000082


	//----- nvinfo : EIATTR_KPARAM_INFO
	.align		4
.L_1301:
        /*0008*/ 	.byte	0x04, 0x17
        /*000a*/ 	.short	(.L_1303 - .L_1302)
.L_1302:
        /*000c*/ 	.word	0x00000000
        /*0010*/ 	.short	0x0005
        /*0012*/ 	.short	0x0020
        /*0014*/ 	.byte	0x00, 0xf0, 0x11, 0x00


	//----- nvinfo : EIATTR_KPARAM_INFO
	.align		4
.L_1303:
        /*0018*/ 	.byte	0x04, 0x17
        /*001a*/ 	.short	(.L_1305 - .L_1304)
.L_1304:
        /*001c*/ 	.word	0x00000000
        /*0020*/ 	.short	0x0004
        /*0022*/ 	.short	0x001c
        /*0024*/ 	.byte	0x00, 0xf0, 0x11, 0x00


	//----- nvinfo : EIATTR_KPARAM_INFO
	.align		4
.L_1305:
        /*0028*/ 	.byte	0x04, 0x17
        /*002a*/ 	.short	(.L_1307 - .L_1306)
.L_1306:
        /*002c*/ 	.word	0x00000000
        /*0030*/ 	.short	0x0003
        /*0032*/ 	.short	0x0018
        /*0034*/ 	.byte	0x00, 0xf0, 0x11, 0x00


	//----- nvinfo : EIATTR_KPARAM_INFO
	.align		4
.L_1307:
        /*0038*/ 	.byte	0x04, 0x17
        /*003a*/ 	.short	(.L_1309 - .L_1308)
.L_1308:
        /*003c*/ 	.word	0x00000000
        /*0040*/ 	.short	0x0002
        /*0042*/ 	.short	0x0010
        /*0044*/ 	.byte	0x00, 0xf5, 0x21, 0x00


	//----- nvinfo : EIATTR_KPARAM_INFO
	.align		4
.L_1309:
        /*0048*/ 	.byte	0x04, 0x17
        /*004a*/ 	.short	(.L_1311 - .L_1310)
.L_1310:
        /*004c*/ 	.word	0x00000000
        /*0050*/ 	.short	0x0001
        /*0052*/ 	.short	0x0008
        /*0054*/ 	.byte	0x00, 0xf5, 0x21, 0x00


	//----- nvinfo : EIATTR_KPARAM_INFO
	.align		4
.L_1311:
        /*0058*/ 	.byte	0x04, 0x17
        /*005a*/ 	.short	(.L_1313 - .L_1312)
.L_1312:
        /*005c*/ 	.word	0x00000000
        /*0060*/ 	.short	0x0000
        /*0062*/ 	.short	0x0000
        /*0064*/ 	.byte	0x00, 0xf5, 0x21, 0x00


	//----- nvinfo : EIATTR_SPARSE_MMA_MASK
	.align		4
.L_1313:
        /*0068*/ 	.byte	0x03, 0x50
        /*006a*/ 	.short	0x0000


	//----- nvinfo : EIATTR_MAXREG_COUNT
	.align		4
        /*006c*/ 	.byte	0x03, 0x1b
        /*006e*/ 	.short	0x00ff


	//----- nvinfo : EIATTR_MERCURY_ISA_VERSION
	.align		4
        /*0070*/ 	.byte	0x03, 0x5f
        /*0072*/ 	.short	0x0101


	//----- nvinfo : EIATTR_VRC_CTA_INIT_COUNT
	.align		4
        /*0074*/ 	.byte	0x02, 0x4a
	.zero		1
	.zero		1


	//----- nvinfo : EIATTR_EXIT_INSTR_OFFSETS
	.align		4
        /*0078*/ 	.byte	0x04, 0x1c
        /*007a*/ 	.short	(.L_1315 - .L_1314)


	//   ....[0]....
.L_1314:
        /*007c*/ 	.word	0x000000c0


	//   ....[1]....
        /*0080*/ 	.word	0x000008e0


	//----- nvinfo : EIATTR_CBANK_PARAM_SIZE
	.align		4
.L_1315:
        /*0084*/ 	.byte	0x03, 0x19
        /*0086*/ 	.short	0x0024


	//----- nvinfo : EIATTR_PARAM_CBANK
	.align		4
        /*0088*/ 	.byte	0x04, 0x0a
        /*008a*/ 	.short	(.L_1317 - .L_1316)
	.align		4
.L_1316:
        /*008c*/ 	.word	index@(.nv.constant0.matmul_global_f32)
        /*0090*/ 	.short	0x0380
        /*0092*/ 	.short	0x0024


	//----- nvinfo : EIATTR_SW_WAR
	.align		4
.L_1317:
        /*0094*/ 	.byte	0x04, 0x36
        /*0096*/ 	.short	(.L_1319 - .L_1318)
.L_1318:
        /*0098*/ 	.word	0x00000008
.L_1319:


//--------------------- .nv.info.gemv_shared_f64  --------------------------
	.section	.nv.info.gemv_shared_f64,"",@"SHT_CUDA_INFO"
	.sectionflags	@""
	.align	4


	//----- nvinfo : EIATTR_CUDA_API_VERSION
	.align		4
        /*0000*/ 	.byte	0x04, 0x37
        /*0002*/ 	.short	(.L_1321 - .L_1320)
.L_1320:
        /*0004*/ 	.word	0x00000082


	//----- nvinfo : EIATTR_KPARAM_INFO
	.align		4
.L_1321:
        /*0008*/ 	.byte	0x04, 0x17
        /*000a*/ 	.short	(.L_1323 - .L_1322)
.L_1322:
        /*000c*/ 	.word	0x00000000
        /*0010*/ 	.short	0x0004
        /*0012*/ 	.short	0x001c
        /*0014*/ 	.byte	0x00, 0xf0, 0x11, 0x00


	//----- nvinfo : EIATTR_KPARAM_INFO
	.align		4
.L_1323:
        /*0018*/ 	.byte	0x04, 0x17
        /*001a*/ 	.short	(.L_1325 - .L_1324)
.L_1324:
        /*001c*/ 	.word	0x00000000
        /*0020*/ 	.short	0x0003
        /*0022*/ 	.short	0x0018
        /*0024*/ 	.byte	0x00, 0xf0, 0x11, 0x00


	//----- nvinfo : EIATTR_KPARAM_INFO
	.align		4
.L_1325:
        /*0028*/ 	.byte	0x04, 0x17
        /*002a*/ 	.short	(.L_1327 - .L_1326)
.L_1326:
        /*002c*/ 	.word	0x00000000
        /*0030*/ 	.short	0x0002
        /*0032*/ 	.short	0x0010
        /*0034*/ 	.byte	0x00, 0xf5, 0x21, 0x00


	//----- nvinfo : EIATTR_KPARAM_INFO
	.align		4
.L_1327:
        /*0038*/ 	.byte	0x04, 0x17
        /*003a*/ 	.short	(.L_1329 - .L_1328)
.L_1328:
        /*003c*/ 	.word	0x00000000
        /*0040*/ 	.short	0x0001
        /*0042*/ 	.short	0x0008
        /*0044*/ 	.byte	0x00, 0xf5, 0x21, 0x00


	//----- nvinfo : EIATTR_KPARAM_INFO
	.align		4
.L_1329:
        /*0048*/ 	.byte	0x04, 0x17
        /*004a*/ 	.short	(.L_1331 - .L_1330)
.L_1330:
        /*004c*/ 	.word	0x00000000
        /*0050*/ 	.short	0x0000
        /*0052*/ 	.short	0x0000
        /*0054*/ 	.byte	0x00, 0xf5, 0x21, 0x00


	//----- nvinfo : EIATTR_SPARSE_MMA_MASK
	.align		4
.L_1331:
        /*0058*/ 	.byte	0x03, 0x50
        /*005a*/ 	.short	0x0000


	//----- nvinfo : EIATTR_MAXREG_COUNT
	.align		4
        /*005c*/ 	.byte	0x03, 0x1b
        /*005e*/ 	.short	0x00ff


	//----- nvinfo : EIATTR_NUM_BARRIERS
	.align		4
        /*0060*/ 	.byte	0x02, 0x4c
        /*0062*/ 	.byte	0x01
	.zero		1


	//----- nvinfo : EIATTR_MERCURY_ISA_VERSION
	.align		4
        /*0064*/ 	.byte	0x03, 0x5f
        /*0066*/ 	.short	0x0101


	//----- nvinfo : EIATTR_VRC_CTA_INIT_COUNT
	.align		4
        /*0068*/ 	.byte	0x02, 0x4a
	.zero		1
	.zero		1


	//----- nvinfo : EIATTR_EXIT_INSTR_OFFSETS
	.align		4
        /*006c*/ 	.byte	0x04, 0x1c
        /*006e*/ 	.short	(.L_1333 - .L_1332)


	//   ....[0]....
.L_1332:
        /*0070*/ 	.word	0x00000040


	//   ....[1]....
        /*0074*/ 	.word	0x00000310


	//   ....[2]....
        /*0078*/ 	.word	0x00000390


	//----- nvinfo : EIATTR_CRS_STACK_SIZE
	.align		4
.L_1333:
        /*007c*/ 	.byte	0x04, 0x1e
        /*007e*/ 	.short	(.L_1335 - .L_1334)
.L_1334:
        /*0080*/ 	.word	0x00000000


	//----- nvinfo : EIATTR_CBANK_PARAM_SIZE
	.align		4
.L_1335:
        /*0084*/ 	.byte	0x03, 0x19
        /*0086*/ 	.short	0x0020


	//----- nvinfo : EIATTR_PARAM_CBANK
	.align		4
        /*0088*/ 	.byte	0x04, 0x0a
        /*008a*/ 	.short	(.L_1337 - .L_1336)
	.align		4
.L_1336:
        /*008c*/ 	.word	index@(.nv.constant0.gemv_shared_f64)
        /*0090*/ 	.short	0x0380
        /*0092*/ 	.short	0x0020


	//----- nvinfo : EIATTR_SW_WAR
	.align		4
.L_1337:
        /*0094*/ 	.byte	0x04, 0x36
        /*0096*/ 	.short	(.L_1339 - .L_1338)
.L_1338:
        /*0098*/ 	.word	0x00000008
.L_1339:


//--------------------- .nv.info.gemv_shared_f32  --------------------------
	.section	.nv.info.gemv_shared_f32,"",@"SHT_CUDA_INFO"
	.sectionflags	@""
	.align	4


	//----- nvinfo : EIATTR_CUDA_API_VERSION
	.align		4
        /*0000*/ 	.byte	0x04, 0x37
        /*0002*/ 	.short	(.L_1341 - .L_1340)
.L_1340:
        /*0004*/ 	.word	0x00000082


	//----- nvinfo : EIATTR_KPARAM_INFO
	.align		4
.L_1341:
        /*0008*/ 	.byte	0x04, 0x17
        /*000a*/ 	.short	(.L_1343 - .L_1342)
.L_1342:
        /*000c*/ 	.word	0x00000000
        /*0010*/ 	.short	0x0004
        /*0012*/ 	.short	0x001c
        /*0014*/ 	.byte	0x00, 0xf0, 0x11, 0x00


	//----- nvinfo : EIATTR_KPARAM_INFO
	.align		4
.L_1343:
        /*0018*/ 	.byte	0x04, 0x17
        /*001a*/ 	.short	(.L_1345 - .L_1344)
.L_1344:
        /*001c*/ 	.word	0x00000000
        /*0020*/ 	.short	0x0003
        /*0022*/ 	.short	0x0018
        /*0024*/ 	.byte	0x00, 0xf0, 0x11, 0x00


	//----- nvinfo : EIATTR_KPARAM_INFO
	.align		4
.L_1345:
        /*0028*/ 	.byte	0x04, 0x17
        /*002a*/ 	.short	(.L_1347 - .L_1346)
.L_1346:
        /*002c*/ 	.word	0x00000000
        /*0030*/ 	.short	0x0002
        /*0032*/ 	.short	0x0010
        /*0034*/ 	.byte	0x00, 0xf5, 0x21, 0x00


	//----- nvinfo : EIATTR_KPARAM_INFO
	.align		4
.L_1347:
        /*0038*/ 	.byte	0x04, 0x17
        /*003a*/ 	.short	(.L_1349 - .L_1348)
.L_1348:
        /*003c*/ 	.word	0x00000000
        /*0040*/ 	.short	0x0001
        /*0042*/ 	.short	0x0008
        /*0044*/ 	.byte	0x00, 0xf5, 0x21, 0x00


	//----- nvinfo : EIATTR_KPARAM_INFO
	.align		4
.L_1349:
        /*0048*/ 	.byte	0x04, 0x17
        /*004a*/ 	.short	(.L_1351 - .L_1350)
.L_1350:
        /*004c*/ 	.word	0x00000000
        /*0050*/ 	.short	0x0000
        /*0052*/ 	.short	0x0000
        /*0054*/ 	.byte	0x00, 0xf5, 0x21, 0x00


	//----- nvinfo : EIATTR_SPARSE_MMA_MASK
	.align		4
.L_1351:
        /*0058*/ 	.byte	0x03, 0x50
        /*005a*/ 	.short	0x0000


	//----- nvinfo : EIATTR_MAXREG_COUNT
	.align		4
        /*005c*/ 	.byte	0x03, 0x1b
        /*005e*/ 	.short	0x00ff


	//----- nvinfo : EIATTR_NUM_BARRIERS
	.align		4
        /*0060*/ 	.byte	0x02, 0x4c
        /*0062*/ 	.byte	0x01
	.zero		1


	//----- nvinfo : EIATTR_MERCURY_ISA_VERSION
	.align		4
        /*0064*/ 	.byte	0x03, 0x5f
        /*0066*/ 	.short	0x0101


	//----- nvinfo : EIATTR_VRC_CTA_INIT_COUNT
	.align		4
        /*0068*/ 	.byte	0x02, 0x4a
	.zero		1
	.zero		1


	//----- nvinfo : EIATTR_EXIT_INSTR_OFFSETS
	.align		4
        /*006c*/ 	.byte	0x04, 0x1c
        /*006e*/ 	.short	(.L_1353 - .L_1352)


	//   ....[0]....
.L_1352:
        /*0070*/ 	.word	0x00000040


	//   ....[1]....
        /*0074*/ 	.word	0x00000310


	//   ....[2]....
        /*0078*/ 	.word	0x00000390


	//----- nvinfo : EIATTR_CRS_STACK_SIZE
	.align		4
.L_1353:
        /*007c*/ 	.byte	0x04, 0x1e
        /*007e*/ 	.short	(.L_1355 - .L_1354)
.L_1354:
        /*0080*/ 	.word	0x00000000


	//----- nvinfo : EIATTR_CBANK_PARAM_SIZE
	.align		4
.L_1355:
        /*0084*/ 	.byte	0x03, 0x19
        /*0086*/ 	.short	0x0020


	//----- nvinfo : EIATTR_PARAM_CBANK
	.align		4
        /*0088*/ 	.byte	0x04, 0x0a
        /*008a*/ 	.short	(.L_1357 - .L_1356)
	.align		4
.L_1356:
        /*008c*/ 	.word	index@(.nv.constant0.gemv_shared_f32)
        /*0090*/ 	.short	0x0380
        /*0092*/ 	.short	0x0020


	//----- nvinfo : EIATTR_SW_WAR
	.align		4
.L_1357:
        /*0094*/ 	.byte	0x04, 0x36
        /*0096*/ 	.short	(.L_1359 - .L_1358)
.L_1358:
        /*0098*/ 	.word	0x00000008
.L_1359:


//--------------------- .nv.info.gemv_global_f64  --------------------------
	.section	.nv.info.gemv_global_f64,"",@"SHT_CUDA_INFO"
	.sectionflags	@""
	.align	4


	//----- nvinfo : EIATTR_CUDA_API_VERSION
	.align		4
        /*0000*/ 	.byte	0x04, 0x37
        /*0002*/ 	.short	(.L_1361 - .L_1360)
.L_1360:
        /*0004*/ 	.word	0x00000082


	//----- nvinfo : EIATTR_KPARAM_INFO
	.align		4
.L_1361:
        /*0008*/ 	.byte	0x04, 0x17
        /*000a*/ 	.short	(.L_1363 - .L_1362)
.L_1362:
        /*000c*/ 	.word	0x00000000
        /*0010*/ 	.short	0x0004
        /*0012*/ 	.short	0x001c
        /*0014*/ 	.byte	0x00, 0xf0, 0x11, 0x00


	//----- nvinfo : EIATTR_KPARAM_INFO
	.align		4
.L_1363:
        /*0018*/ 	.byte	0x04, 0x17
        /*001a*/ 	.short	(.L_1365 - .L_1364)
.L_1364:
        /*001c*/ 	.word	0x00000000
        /*0020*/ 	.short	0x0003
        /*0022*/ 	.short	0x0018
        /*0024*/ 	.byte	0x00, 0xf0, 0x11, 0x00


	//----- nvinfo : EIATTR_KPARAM_INFO
	.align		4
.L_1365:
        /*0028*/ 	.byte	0x04, 0x17
        /*002a*/ 	.short	(.L_1367 - .L_1366)
.L_1366:
        /*002c*/ 	.word	0x00000000
        /*0030*/ 	.short	0x0002
        /*0032*/ 	.short	0x0010
        /*0034*/ 	.byte	0x00, 0xf5, 0x21, 0x00


	//----- nvinfo : EIATTR_KPARAM_INFO
	.align		4
.L_1367:
        /*0038*/ 	.byte	0x04, 0x17
        /*003a*/ 	.short	(.L_1369 - .L_1368)
.L_1368:
        /*003c*/ 	.word	0x00000000
        /*0040*/ 	.short	0x0001
        /*0042*/ 	.short	0x0008
        /*0044*/ 	.byte	0x00, 0xf5, 0x21, 0x00


	//----- nvinfo : EIATTR_KPARAM_INFO
	.align		4
.L_1369:
        /*0048*/ 	.byte	0x04, 0x17
        /*004a*/ 	.short	(.L_1371 - .L_1370)
.L_1370:
        /*004c*/ 	.word	0x00000000
        /*0050*/ 	.short	0x0000
        /*0052*/ 	.short	0x0000
        /*0054*/ 	.byte	0x00, 0xf5, 0x21, 0x00


	//----- nvinfo : EIATTR_SPARSE_MMA_MASK
	.align		4
.L_1371:
        /*0058*/ 	.byte	0x03, 0x50
        /*005a*/ 	.short	0x0000


	//----- nvinfo : EIATTR_MAXREG_COUNT
	.align		4
        /*005c*/ 	.byte	0x03, 0x1b
        /*005e*/ 	.short	0x00ff


	//----- nvinfo : EIATTR_MERCURY_ISA_VERSION
	.align		4
        /*0060*/ 	.byte	0x03, 0x5f
        /*0062*/ 	.short	0x0101


	//----- nvinfo : EIATTR_VRC_CTA_INIT_COUNT
	.align		4
        /*0064*/ 	.byte	0x02, 0x4a
	.zero		1
	.zero		1


	//----- nvinfo : EIATTR_EXIT_INSTR_OFFSETS
	.align		4
        /*0068*/ 	.byte	0x04, 0x1c
        /*006a*/ 	.short	(.L_1373 - .L_1372)


	//   ....[0]....
.L_1372:
        /*006c*/ 	.word	0x00000070


	//   ....[1]....
        /*0070*/ 	.word	0x00000ac0


	//----- nvinfo : EIATTR_CBANK_PARAM_SIZE
	.align		4
.L_1373:
        /*0074*/ 	.byte	0x03, 0x19
        /*0076*/ 	.short	0x0020


	//----- nvinfo : EIATTR_PARAM_CBANK
	.align		4
        /*0078*/ 	.byte	0x04, 0x0a
        /*007a*/ 	.short	(.L_1375 - .L_1374)
	.align		4
.L_1374:
        /*007c*/ 	.word	index@(.nv.constant0.gemv_global_f64)
        /*0080*/ 	.short	0x0380
        /*0082*/ 	.short	0x0020


	//----- nvinfo : EIATTR_SW_WAR
	.align		4
.L_1375:
        /*0084*/ 	.byte	0x04, 0x36
        /*0086*/ 	.short	(.L_1377 - .L_1376)
.L_1376:
        /*0088*/ 	.word	0x00000008
.L_1377:


//--------------------- .nv.info.gemv_global_f32  --------------------------
	.section	.nv.info.gemv_global_f32,"",@"SHT_CUDA_INFO"
	.sectionflags	@""
	.align	4


	//----- nvinfo : EIATTR_CUDA_API_VERSION
	.align		4
        /*0000*/ 	.byte	0x04, 0x37
        /*0002*/ 	.short	(.L_1379 - .L_1378)
.L_1378:
        /*0004*/ 	.word	0x00000082


	//----- nvinfo : EIATTR_KPARAM_INFO
	.align		4
.L_1379:
        /*0008*/ 	.byte	0x04, 0x17
        /*000a*/ 	.short	(.L_1381 - .L_1380)
.L_1380:
        /*000c*/ 	.word	0x00000000
        /*0010*/ 	.short	0x0004
        /*0012*/ 	.short	0x001c
        /*0014*/ 	.byte	0x00, 0xf0, 0x11, 0x00


	//----- nvinfo : EIATTR_KPARAM_INFO
	.align		4
.L_1381:
        /*0018*/ 	.byte	0x04, 0x17
        /*001a*/ 	.short	(.L_1383 - .L_1382)
.L_1382:
        /*001c*/ 	.word	0x00000000
        /*0020*/ 	.short	0x0003
        /*0022*/ 	.short	0x0018
        /*0024*/ 	.byte	0x00, 0xf0, 0x11, 0x00


	//----- nvinfo : EIATTR_KPARAM_INFO
	.align		4
.L_1383:
        /*0028*/ 	.byte	0x04, 0x17
        /*002a*/ 	.short	(.L_1385 - .L_1384)
.L_1384:
        /*002c*/ 	.word	0x00000000
        /*0030*/ 	.short	0x0002
        /*0032*/ 	.short	0x0010
        /*0034*/ 	.byte	0x00, 0xf5, 0x21, 0x00


	//----- nvinfo : EIATTR_KPARAM_INFO
	.align		4
.L_1385:
        /*0038*/ 	.byte	0x04, 0x17
        /*003a*/ 	.short	(.L_1387 - .L_1386)
.L_1386:
        /*003c*/ 	.word	0x00000000
        /*0040*/ 	.short	0x0001
        /*0042*/ 	.short	0x0008
        /*0044*/ 	.byte	0x00, 0xf5, 0x21, 0x00


	//----- nvinfo : EIATTR_KPARAM_INFO
	.align		4
.L_1387:
        /*0048*/ 	.byte	0x04, 0x17
        /*004a*/ 	.short	(.L_1389 - .L_1388)
.L_1388:
        /*004c*/ 	.word	0x00000000
        /*0050*/ 	.short	0x0000
        /*0052*/ 	.short	0x0000
        /*0054*/ 	.byte	0x00, 0xf5, 0x21, 0x00


	//----- nvinfo : EIATTR_SPARSE_MMA_MASK
	.align		4
.L_1389:
        /*0058*/ 	.byte	0x03, 0x50
        /*005a*/ 	.short	0x0000


	//----- nvinfo : EIATTR_MAXREG_COUNT
	.align		4
        /*005c*/ 	.byte	0x03, 0x1b
        /*005e*/ 	.short	0x00ff


	//----- nvinfo : EIATTR_MERCURY_ISA_VERSION
	.align		4
        /*0060*/ 	.byte	0x03, 0x5f
        /*0062*/ 	.short	0x0101


	//----- nvinfo : EIATTR_VRC_CTA_INIT_COUNT
	.align		4
        /*0064*/ 	.byte	0x02, 0x4a
	.zero		1
	.zero		1


	//----- nvinfo : EIATTR_EXIT_INSTR_OFFSETS
	.align		4
        /*0068*/ 	.byte	0x04, 0x1c
        /*006a*/ 	.short	(.L_1391 - .L_1390)


	//   ....[0]....
.L_1390:
        /*006c*/ 	.word	0x00000070


	//   ....[1]....
        /*0070*/ 	.word	0x00000a90


	//----- nvinfo : EIATTR_CBANK_PARAM_SIZE
	.align		4
.L_1391:
        /*0074*/ 	.byte	0x03, 0x19
        /*0076*/ 	.short	0x0020


	//----- nvinfo : EIATTR_PARAM_CBANK
	.align		4
        /*0078*/ 	.byte	0x04, 0x0a
        /*007a*/ 	.short	(.L_1393 - .L_1392)
	.align		4
.L_1392:
        /*007c*/ 	.word	index@(.nv.constant0.gemv_global_f32)
        /*0080*/ 	.short	0x0380
        /*0082*/ 	.short	0x0020


	//----- nvinfo : EIATTR_SW_WAR
	.align		4
.L_1393:
        /*0084*/ 	.byte	0x04, 0x36
        /*0086*/ 	.short	(.L_1395 - .L_1394)
.L_1394:
        /*0088*/ 	.word	0x00000008
.L_1395:


//--------------------- .nv.info.reduction_f64    --------------------------
	.section	.nv.info.reduction_f64,"",@"SHT_CUDA_INFO"
	.sectionflags	@""
	.align	4


	//----- nvinfo : EIATTR_CUDA_API_VERSION
	.align		4
        /*0000*/ 	.byte	0x04, 0x37
        /*0002*/ 	.short	(.L_1397 - .L_1396)
.L_1396:
        /*0004*/ 	.word	0x00000082


	//----- nvinfo : EIATTR_KPARAM_INFO
	.align		4
.L_1397:
        /*0008*/ 	.byte	0x04, 0x17
        /*000a*/ 	.short	(.L_1399 - .L_1398)
.L_1398:
        /*000c*/ 	.word	0x00000000
        /*0010*/ 	.short	0x0002
        /*0012*/ 	.short	0x0010
        /*0014*/ 	.byte	0x00, 0xf0, 0x11, 0x00


	//----- nvinfo : EIATTR_KPARAM_INFO
	.align		4
.L_1399:
        /*0018*/ 	.byte	0x04, 0x17
        /*001a*/ 	.short	(.L_1401 - .L_1400)
.L_1400:
        /*001c*/ 	.word	0x00000000
        /*0020*/ 	.short	0x0001
        /*0022*/ 	.short	0x0008
        /*0024*/ 	.byte	0x00, 0xf5, 0x21, 0x00


	//----- nvinfo : EIATTR_KPARAM_INFO
	.align		4
.L_1401:
        /*0028*/ 	.byte	0x04, 0x17
        /*002a*/ 	.short	(.L_1403 - .L_1402)
.L_1402:
        /*002c*/ 	.word	0x00000000
        /*0030*/ 	.short	0x0000
        /*0032*/ 	.short	0x0000
        /*0034*/ 	.byte	0x00, 0xf5, 0x21, 0x00


	//----- nvinfo : EIATTR_SPARSE_MMA_MASK
	.align		4
.L_1403:
        /*0038*/ 	.byte	0x03, 0x50
        /*003a*/ 	.short	0x0000


	//----- nvinfo : EIATTR_MAXREG_COUNT
	.align		4
        /*003c*/ 	.byte	0x03, 0x1b
        /*003e*/ 	.short	0x00ff


	//----- nvinfo : EIATTR_NUM_BARRIERS
	.align		4
        /*0040*/ 	.byte	0x02, 0x4c
        /*0042*/ 	.byte	0x01
	.zero		1


	//----- nvinfo : EIATTR_MERCURY_ISA_VERSION
	.align		4
        /*0044*/ 	.byte	0x03, 0x5f
        /*0046*/ 	.short	0x0101


	//----- nvinfo : EIATTR_VRC_CTA_INIT_COUNT
	.align		4
        /*0048*/ 	.byte	0x02, 0x4a
	.zero		1
	.zero		1


	//----- nvinfo : EIATTR_EXIT_INSTR_OFFSETS
	.align		4
        /*004c*/ 	.byte	0x04, 0x1c
        /*004e*/ 	.short	(.L_1405 - .L_1404)


	//   ....[0]....
.L_1404:
        /*0050*/ 	.word	0x000002b0


	//   ....[1]....
        /*0054*/ 	.word	0x00000330


	//----- nvinfo : EIATTR_CRS_STACK_SIZE
	.align		4
.L_1405:
        /*0058*/ 	.byte	0x04, 0x1e
        /*005a*/ 	.short	(.L_1407 - .L_1406)
.L_1406:
        /*005c*/ 	.word	0x00000000


	//----- nvinfo : EIATTR_CBANK_PARAM_SIZE
	.align		4
.L_1407:
        /*0060*/ 	.byte	0x03, 0x19
        /*0062*/ 	.short	0x0014


	//----- nvinfo : EIATTR_PARAM_CBANK
	.align		4
        /*0064*/ 	.byte	0x04, 0x0a
        /*0066*/ 	.short	(.L_1409 - .L_1408)
	.align		4
.L_1408:
        /*0068*/ 	.word	index@(.nv.constant0.reduction_f64)
        /*006c*/ 	.short	0x0380
        /*006e*/ 	.short	0x0014


	//----- nvinfo : EIATTR_SW_WAR
	.align		4
.L_1409:
        /*0070*/ 	.byte	0x04, 0x36
        /*0072*/ 	.short	(.L_1411 - .L_1410)
.L_1410:
        /*0074*/ 	.word	0x00000008
.L_1411:


//--------------------- .nv.info.reduction_f32    --------------------------
	.section	.nv.info.reduction_f32,"",@"SHT_CUDA_INFO"
	.sectionflags	@""
	.align	4


	//----- nvinfo : EIATTR_CUDA_API_VERSION
	.align		4
        /*0000*/ 	.byte	0x04, 0x37
        /*0002*/ 	.short	(.L_1413 - .L_1412)
.L_1412:
        /*0004*/ 	.word	0x00000082


	//----- nvinfo : EIATTR_KPARAM_INFO
	.align		4
.L_1413:
        /*0008*/ 	.byte	0x04, 0x17
        /*000a*/ 	.short	(.L_1415 - .L_1414)
.L_1414:
        /*000c*/ 	.word	0x00000000
        /*0010*/ 	.short	0x0002
        /*0012*/ 	.short	0x0010
        /*0014*/ 	.byte	0x00, 0xf0, 0x11, 0x00


	//----- nvinfo : EIATTR_KPARAM_INFO
	.align		4
.L_1415:
        /*0018*/ 	.byte	0x04, 0x17
        /*001a*/ 	.short	(.L_1417 - .L_1416)
.L_1416:
        /*001c*/ 	.word	0x00000000
        /*0020*/ 	.short	0x0001
        /*0022*/ 	.short	0x0008
        /*0024*/ 	.byte	0x00, 0xf5, 0x21, 0x00


	//----- nvinfo : EIATTR_KPARAM_INFO
	.align		4
.L_1417:
        /*0028*/ 	.byte	0x04, 0x17
        /*002a*/ 	.short	(.L_1419 - .L_1418)
.L_1418:
        /*002c*/ 	.word	0x00000000
        /*0030*/ 	.short	0x0000
        /*0032*/ 	.short	0x0000
        /*0034*/ 	.byte	0x00, 0xf5, 0x21, 0x00


	//----- nvinfo : EIATTR_SPARSE_MMA_MASK
	.align		4
.L_1419:
        /*0038*/ 	.byte	0x03, 0x50
        /*003a*/ 	.short	0x0000


	//----- nvinfo : EIATTR_MAXREG_COUNT
	.align		4
        /*003c*/ 	.byte	0x03, 0x1b
        /*003e*/ 	.short	0x00ff


	//----- nvinfo : EIATTR_NUM_BARRIERS
	.align		4
        /*0040*/ 	.byte	0x02, 0x4c
        /*0042*/ 	.byte	0x01
	.zero		1


	//----- nvinfo : EIATTR_MERCURY_ISA_VERSION
	.align		4
        /*0044*/ 	.byte	0x03, 0x5f
        /*0046*/ 	.short	0x0101


	//----- nvinfo : EIATTR_VRC_CTA_INIT_COUNT
	.align		4
        /*0048*/ 	.byte	0x02, 0x4a
	.zero		1
	.zero		1


	//----- nvinfo : EIATTR_EXIT_INSTR_OFFSETS
	.align		4
        /*004c*/ 	.byte	0x04, 0x1c
        /*004e*/ 	.short	(.L_1421 - .L_1420)


	//   ....[0]....
.L_1420:
        /*0050*/ 	.word	0x000002b0


	//   ....[1]....
        /*0054*/ 	.word	0x00000330


	//----- nvinfo : EIATTR_CRS_STACK_SIZE
	.align		4
.L_1421:
        /*0058*/ 	.byte	0x04, 0x1e
        /*005a*/ 	.short	(.L_1423 - .L_1422)
.L_1422:
        /*005c*/ 	.word	0x00000000


	//----- nvinfo : EIATTR_CBANK_PARAM_SIZE
	.align		4
.L_1423:
        /*0060*/ 	.byte	0x03, 0x19
        /*0062*/ 	.short	0x0014


	//----- nvinfo : EIATTR_PARAM_CBANK
	.align		4
        /*0064*/ 	.byte	0x04, 0x0a
        /*0066*/ 	.short	(.L_1425 - .L_1424)
	.align		4
.L_1424:
        /*0068*/ 	.word	index@(.nv.constant0.reduction_f32)
        /*006c*/ 	.short	0x0380
        /*006e*/ 	.short	0x0014


	//----- nvinfo : EIATTR_SW_WAR
	.align		4
.L_1425:
        /*0070*/ 	.byte	0x04, 0x36
        /*0072*/ 	.short	(.L_1427 - .L_1426)
.L_1426:
        /*0074*/ 	.word	0x00000008
.L_1427:


//--------------------- .nv.info.dot_f64          --------------------------
	.section	.nv.info.dot_f64,"",@"SHT_CUDA_INFO"
	.sectionflags	@""
	.align	4


	//----- nvinfo : EIATTR_CUDA_API_VERSION
	.align		4
        /*0000*/ 	.byte	0x04, 0x37
        /*0002*/ 	.short	(.L_1429 - .L_1428)
.L_1428:
        /*0004*/ 	.word	0x00000082


	//----- nvinfo : EIATTR_KPARAM_INFO
	.align		4
.L_1429:
        /*0008*/ 	.byte	0x04, 0x17
        /*000a*/ 	.short	(.L_1431 - .L_1430)
.L_1430:
        /*000c*/ 	.word	0x00000000
        /*0010*/ 	.short	0x0003
        /*0012*/ 	.short	0x0018
        /*0014*/ 	.byte	0x00, 0xf0, 0x11, 0x00


	//----- nvinfo : EIATTR_KPARAM_INFO
	.align		4
.L_1431:
        /*0018*/ 	.byte	0x04, 0x17
        /*001a*/ 	.short	(.L_1433 - .L_1432)
.L_1432:
        /*001c*/ 	.word	0x00000000
        /*0020*/ 	.short	0x0002
        /*0022*/ 	.short	0x0010
        /*0024*/ 	.byte	0x00, 0xf5, 0x21, 0x00


	//----- nvinfo : EIATTR_KPARAM_INFO
	.align		4
.L_1433:
        /*0028*/ 	.byte	0x04, 0x17
        /*002a*/ 	.short	(.L_1435 - .L_1434)
.L_1434:
        /*002c*/ 	.word	0x00000000
        /*0030*/ 	.short	0x0001
        /*0032*/ 	.short	0x0008
        /*0034*/ 	.byte	0x00, 0xf5, 0x21, 0x00


	//----- nvinfo : EIATTR_KPARAM_INFO
	.align		4
.L_1435:
        /*0038*/ 	.byte	0x04, 0x17
        /*003a*/ 	.short	(.L_1437 - .L_1436)
.L_1436:
        /*003c*/ 	.word	0x00000000
        /*0040*/ 	.short	0x0000
        /*0042*/ 	.short	0x0000
        /*0044*/ 	.byte	0x00, 0xf5, 0x21, 0x00


	//----- nvinfo : EIATTR_SPARSE_MMA_MASK
	.align		4
.L_1437:
        /*0048*/ 	.byte	0x03, 0x50
        /*004a*/ 	.short	0x0000


	//----- nvinfo : EIATTR_MAXREG_COUNT
	.align		4
        /*004c*/ 	.byte	0x03, 0x1b
        /*004e*/ 	.short	0x00ff


	//----- nvinfo : EIATTR_NUM_BARRIERS
	.align		4
        /*0050*/ 	.byte	0x02, 0x4c
        /*0052*/ 	.byte	0x01
	.zero		1


	//----- nvinfo : EIATTR_MERCURY_ISA_VERSION
	.align		4
        /*0054*/ 	.byte	0x03, 0x5f
        /*0056*/ 	.short	0x0101


	//----- nvinfo : EIATTR_VRC_CTA_INIT_COUNT
	.align		4
        /*0058*/ 	.byte	0x02, 0x4a
	.zero		1
	.zero		1


	//----- nvinfo : EIATTR_EXIT_INSTR_OFFSETS
	.align		4
        /*005c*/ 	.byte	0x04, 0x1c
        /*005e*/ 	.short	(.L_1439 - .L_1438)


	//   ....[0]....
.L_1438:
        /*0060*/ 	.word	0x000002f0


	//   ....[1]....
        /*0064*/ 	.word	0x00000370


	//----- nvinfo : EIATTR_CRS_STACK_SIZE
	.align		4
.L_1439:
        /*0068*/ 	.byte	0x04, 0x1e
        /*006a*/ 	.short	(.L_1441 - .L_1440)
.L_1440:
        /*006c*/ 	.word	0x00000000


	//----- nvinfo : EIATTR_CBANK_PARAM_SIZE
	.align		4
.L_1441:
        /*0070*/ 	.byte	0x03, 0x19
        /*0072*/ 	.short	0x001c


	//----- nvinfo : EIATTR_PARAM_CBANK
	.align		4
        /*0074*/ 	.byte	0x04, 0x0a
        /*0076*/ 	.short	(.L_1443 - .L_1442)
	.align		4
.L_1442:
        /*0078*/ 	.word	index@(.nv.constant0.dot_f64)
        /*007c*/ 	.short	0x0380
        /*007e*/ 	.short	0x001c


	//----- nvinfo : EIATTR_SW_WAR
	.align		4
.L_1443:
        /*0080*/ 	.byte	0x04, 0x36
        /*0082*/ 	.short	(.L_1445 - .L_1444)
.L_1444:
        /*0084*/ 	.word	0x00000008
.L_1445:


//--------------------- .nv.info.dot_f32          --------------------------
	.section	.nv.info.dot_f32,"",@"SHT_CUDA_INFO"
	.sectionflags	@""
	.align	4


	//----- nvinfo : EIATTR_CUDA_API_VERSION
	.align		4
        /*0000*/ 	.byte	0x04, 0x37
        /*0002*/ 	.short	(.L_1447 - .L_1446)
.L_1446:
        /*0004*/ 	.word	0x00000082


	//----- nvinfo : EIATTR_KPARAM_INFO
	.align		4
.L_1447:
        /*0008*/ 	.byte	0x04, 0x17
        /*000a*/ 	.short	(.L_1449 - .L_1448)
.L_1448:
        /*000c*/ 	.word	0x00000000
        /*0010*/ 	.short	0x0003
        /*0012*/ 	.short	0x0018
        /*0014*/ 	.byte	0x00, 0xf0, 0x11, 0x00


	//----- nvinfo : EIATTR_KPARAM_INFO
	.align		4
.L_1449:
        /*0018*/ 	.byte	0x04, 0x17
        /*001a*/ 	.short	(.L_1451 - .L_1450)
.L_1450:
        /*001c*/ 	.word	0x00000000
        /*0020*/ 	.short	0x0002
        /*0022*/ 	.short	0x0010
        /*0024*/ 	.byte	0x00, 0xf5, 0x21, 0x00


	//----- nvinfo : EIATTR_KPARAM_INFO
	.align		4
.L_1451:
        /*0028*/ 	.byte	0x04, 0x17
        /*002a*/ 	.short	(.L_1453 - .L_1452)
.L_1452:
        /*002c*/ 	.word	0x00000000
        /*0030*/ 	.short	0x0001
        /*0032*/ 	.short	0x0008
        /*0034*/ 	.byte	0x00, 0xf5, 0x21, 0x00


	//----- nvinfo : EIATTR_KPARAM_INFO
	.align		4
.L_1453:
        /*0038*/ 	.byte	0x04, 0x17
        /*003a*/ 	.short	(.L_1455 - .L_1454)
.L_1454:
        /*003c*/ 	.word	0x00000000
        /*0040*/ 	.short	0x0000
        /*0042*/ 	.short	0x0000
        /*0044*/ 	.byte	0x00, 0xf5, 0x21, 0x00


	//----- nvinfo : EIATTR_SPARSE_MMA_MASK
	.align		4
.L_1455:
        /*0048*/ 	.byte	0x03, 0x50
        /*004a*/ 	.short	0x0000


	//----- nvinfo : EIATTR_MAXREG_COUNT
	.align		4
        /*004c*/ 	.byte	0x03, 0x1b
        /*004e*/ 	.short	0x00ff


	//----- nvinfo : EIATTR_NUM_BARRIERS
	.align		4
        /*0050*/ 	.byte	0x02, 0x4c
        /*0052*/ 	.byte	0x01
	.zero		1


	//----- nvinfo : EIATTR_MERCURY_ISA_VERSION
	.align		4
        /*0054*/ 	.byte	0x03, 0x5f
        /*0056*/ 	.short	0x0101


	//----- nvinfo : EIATTR_VRC_CTA_INIT_COUNT
	.align		4
        /*0058*/ 	.byte	0x02, 0x4a
	.zero		1
	.zero		1


	//----- nvinfo : EIATTR_EXIT_INSTR_OFFSETS
	.align		4
        /*005c*/ 	.byte	0x04, 0x1c
        /*005e*/ 	.short	(.L_1457 - .L_1456)


	//   ....[0]....
.L_1456:
        /*0060*/ 	.word	0x000002e0


	//   ....[1]....
        /*0064*/ 	.word	0x00000360


	//----- nvinfo : EIATTR_CRS_STACK_SIZE
	.align		4
.L_1457:
        /*0068*/ 	.byte	0x04, 0x1e
        /*006a*/ 	.short	(.L_1459 - .L_1458)
.L_1458:
        /*006c*/ 	.word	0x00000000


	//----- nvinfo : EIATTR_CBANK_PARAM_SIZE
	.align		4
.L_1459:
        /*0070*/ 	.byte	0x03, 0x19
        /*0072*/ 	.short	0x001c


	//----- nvinfo : EIATTR_PARAM_CBANK
	.align		4
        /*0074*/ 	.byte	0x04, 0x0a
        /*0076*/ 	.short	(.L_1461 - .L_1460)
	.align		4
.L_1460:
        /*0078*/ 	.word	index@(.nv.constant0.dot_f32)
        /*007c*/ 	.short	0x0380
        /*007e*/ 	.short	0x001c


	//----- nvinfo : EIATTR_SW_WAR
	.align		4
.L_1461:
        /*0080*/ 	.byte	0x04, 0x36
        /*0082*/ 	.short	(.L_1463 - .L_1462)
.L_1462:
        /*0084*/ 	.word	0x00000008
.L_1463:


//--------------------- .nv.info.vecadd_f64       --------------------------
	.section	.nv.info.vecadd_f64,"",@"SHT_CUDA_INFO"
	.sectionflags	@""
	.align	4


	//----- nvinfo : EIATTR_CUDA_API_VERSION
	.align		4
        /*0000*/ 	.byte	0x04, 0x37
        /*0002*/ 	.short	(.L_1465 - .L_1464)
.L_1464:
        /*0004*/ 	.word	0x00000082


	//----- nvinfo : EIATTR_KPARAM_INFO
	.align		4
.L_1465:
        /*0008*/ 	.byte	0x04, 0x17
        /*000a*/ 	.short	(.L_1467 - .L_1466)
.L_1466:
        /*000c*/ 	.word	0x00000000
        /*0010*/ 	.short	0x0003
        /*0012*/ 	.short	0x0018
        /*0014*/ 	.byte	0x00, 0xf0, 0x11, 0x00


	//----- nvinfo : EIATTR_KPARAM_INFO
	.align		4
.L_1467:
        /*0018*/ 	.byte	0x04, 0x17
        /*001a*/ 	.short	(.L_1469 - .L_1468)
.L_1468:
        /*001c*/ 	.word	0x00000000
        /*0020*/ 	.short	0x0002
        /*0022*/ 	.short	0x0010
        /*0024*/ 	.byte	0x00, 0xf5, 0x21, 0x00


	//----- nvinfo : EIATTR_KPARAM_INFO
	.align		4
.L_1469:
        /*0028*/ 	.byte	0x04, 0x17
        /*002a*/ 	.short	(.L_1471 - .L_1470)
.L_1470:
        /*002c*/ 	.word	0x00000000
        /*0030*/ 	.short	0x0001
        /*0032*/ 	.short	0x0008
        /*0034*/ 	.byte	0x00, 0xf5, 0x21, 0x00


	//----- nvinfo : EIATTR_KPARAM_INFO
	.align		4
.L_1471:
        /*0038*/ 	.byte	0x04, 0x17
        /*003a*/ 	.short	(.L_1473 - .L_1472)
.L_1472:
        /*003c*/ 	.word	0x00000000
        /*0040*/ 	.short	0x0000
        /*0042*/ 	.short	0x0000
        /*0044*/ 	.byte	0x00, 0xf5, 0x21, 0x00


	//----- nvinfo : EIATTR_SPARSE_MMA_MASK
	.align		4
.L_1473:
        /*0048*/ 	.byte	0x03, 0x50
        /*004a*/ 	.short	0x0000


	//----- nvinfo : EIATTR_MAXREG_COUNT
	.align		4
        /*004c*/ 	.byte	0x03, 0x1b
        /*004e*/ 	.short	0x00ff


	//----- nvinfo : EIATTR_MERCURY_ISA_VERSION
	.align		4
        /*0050*/ 	.byte	0x03, 0x5f
        /*0052*/ 	.short	0x0101


	//----- nvinfo : EIATTR_VRC_CTA_INIT_COUNT
	.align		4
        /*0054*/ 	.byte	0x02, 0x4a
	.zero		1
	.zero		1


	//----- nvinfo : EIATTR_EXIT_INSTR_OFFSETS
	.align		4
        /*0058*/ 	.byte	0x04, 0x1c
        /*005a*/ 	.short	(.L_1475 - .L_1474)


	//   ....[0]....
.L_1474:
        /*005c*/ 	.word	0x00000070


	//   ....[1]....
        /*0060*/ 	.word	0x00000130


	//----- nvinfo : EIATTR_CBANK_PARAM_SIZE
	.align		4
.L_1475:
        /*0064*/ 	.byte	0x03, 0x19
        /*0066*/ 	.short	0x001c


	//----- nvinfo : EIATTR_PARAM_CBANK
	.align		4
        /*0068*/ 	.byte	0x04, 0x0a
        /*006a*/ 	.short	(.L_1477 - .L_1476)
	.align		4
.L_1476:
        /*006c*/ 	.word	index@(.nv.constant0.vecadd_f64)
        /*0070*/ 	.short	0x0380
        /*0072*/ 	.short	0x001c


	//----- nvinfo : EIATTR_SW_WAR
	.align		4
.L_1477:
        /*0074*/ 	.byte	0x04, 0x36
        /*0076*/ 	.short	(.L_1479 - .L_1478)
.L_1478:
        /*0078*/ 	.word	0x00000008
.L_1479:


//--------------------- .nv.info.vecadd_f32       --------------------------
	.section	.nv.info.vecadd_f32,"",@"SHT_CUDA_INFO"
	.sectionflags	@""
	.align	4


	//----- nvinfo : EIATTR_CUDA_API_VERSION
	.align		4
        /*0000*/ 	.byte	0x04, 0x37
        /*0002*/ 	.short	(.L_1481 - .L_1480)
.L_1480:
        /*0004*/ 	.word	0x00000082


	//----- nvinfo : EIATTR_KPARAM_INFO
	.align		4
.L_1481:
        /*0008*/ 	.byte	0x04, 0x17
        /*000a*/ 	.short	(.L_1483 - .L_1482)
.L_1482:
        /*000c*/ 	.word	0x00000000
        /*0010*/ 	.short	0x0003
        /*0012*/ 	.short	0x0018
        /*0014*/ 	.byte	0x00, 0xf0, 0x11, 0x00


	//----- nvinfo : EIATTR_KPARAM_INFO
	.align		4
.L_1483:
        /*0018*/ 	.byte	0x04, 0x17
        /*001a*/ 	.short	(.L_1485 - .L_1484)
.L_1484:
        /*001c*/ 	.word	0x00000000
        /*0020*/ 	.short	0x0002
        /*0022*/ 	.short	0x0010
        /*0024*/ 	.byte	0x00, 0xf5, 0x21, 0x00


	//----- nvinfo : EIATTR_KPARAM_INFO
	.align		4
.L_1485:
        /*0028*/ 	.byte	0x04, 0x17
        /*002a*/ 	.short	(.L_1487 - .L_1486)
.L_1486:
        /*002c*/ 	.word	0x00000000
        /*0030*/ 	.short	0x0001
        /*0032*/ 	.short	0x0008
        /*0034*/ 	.byte	0x00, 0xf5, 0x21, 0x00


	//----- nvinfo : EIATTR_KPARAM_INFO
	.align		4
.L_1487:
        /*0038*/ 	.byte	0x04, 0x17
        /*003a*/ 	.short	(.L_1489 - .L_1488)
.L_1488:
        /*003c*/ 	.word	0x00000000
        /*0040*/ 	.short	0x0000
        /*0042*/ 	.short	0x0000
        /*0044*/ 	.byte	0x00, 0xf5, 0x21, 0x00


	//----- nvinfo : EIATTR_SPARSE_MMA_MASK
	.align		4
.L_1489:
        /*0048*/ 	.byte	0x03, 0x50
        /*004a*/ 	.short	0x0000


	//----- nvinfo : EIATTR_MAXREG_COUNT
	.align		4
        /*004c*/ 	.byte	0x03, 0x1b
        /*004e*/ 	.short	0x00ff


	//----- nvinfo : EIATTR_MERCURY_ISA_VERSION
	.align		4
        /*0050*/ 	.byte	0x03, 0x5f
        /*0052*/ 	.short	0x0101


	//----- nvinfo : EIATTR_VRC_CTA_INIT_COUNT
	.align		4
        /*0054*/ 	.byte	0x02, 0x4a
	.zero		1
	.zero		1


	//----- nvinfo : EIATTR_EXIT_INSTR_OFFSETS
	.align		4
        /*0058*/ 	.byte	0x04, 0x1c
        /*005a*/ 	.short	(.L_1491 - .L_1490)


	//   ....[0]....
.L_1490:
        /*005c*/ 	.word	0x00000070


	//   ....[1]....
        /*0060*/ 	.word	0x00000130


	//----- nvinfo : EIATTR_CBANK_PARAM_SIZE
	.align		4
.L_1491:
        /*0064*/ 	.byte	0x03, 0x19
        /*0066*/ 	.short	0x001c


	//----- nvinfo : EIATTR_PARAM_CBANK
	.align		4
        /*0068*/ 	.byte	0x04, 0x0a
        /*006a*/ 	.short	(.L_1493 - .L_1492)
	.align		4
.L_1492:
        /*006c*/ 	.word	index@(.nv.constant0.vecadd_f32)
        /*0070*/ 	.short	0x0380
        /*0072*/ 	.short	0x001c


	//----- nvinfo : EIATTR_SW_WAR
	.align		4
.L_1493:
        /*0074*/ 	.byte	0x04, 0x36
        /*0076*/ 	.short	(.L_1495 - .L_1494)
.L_1494:
        /*0078*/ 	.word	0x00000008
.L_1495:


//--------------------- .nv.callgraph             --------------------------
	.section	.nv.callgraph,"",@"SHT_CUDA_CALLGRAPH"
	.align	4
	.sectionentsize	8
	.align		4
        /*0000*/ 	.word	0x00000000
	.align		4
        /*0004*/ 	.word	0xffffffff
	.align		4
        /*0008*/ 	.word	0x00000000
	.align		4
        /*000c*/ 	.word	0xfffffffe
	.align		4
        /*0010*/ 	.word	0x00000000
	.align		4
        /*0014*/ 	.word	0xfffffffd
	.align		4
        /*0018*/ 	.word	0x00000000
	.align		4
        /*001c*/ 	.word	0xfffffffc


//--------------------- .nv.constant4             --------------------------
	.section	.nv.constant4,"a",@progbits
	.align	8
	.align		8
.nv.constant4:
        /*0000*/ 	.dword	__cudart_i2opi_d
	.align		8
        /*0008*/ 	.dword	__cudart_sin_cos_coeffs


//--------------------- .text.smithwaterman_wavefront_kernel --------------------------
	.section	.text.smithwaterman_wavefront_kernel,"ax",@progbits
	.align	128
        .global         smithwaterman_wavefront_kernel
        .type           smithwaterman_wavefront_kernel,@function
        .size           smithwaterman_wavefront_kernel,(.L_x_517 - smithwaterman_wavefront_kernel)
        .other          smithwaterman_wavefront_kernel,@"STO_CUDA_ENTRY STV_DEFAULT"
smithwaterman_wavefront_kernel:
.text.smithwaterman_wavefront_kernel:
[----:B------:R-:W-:Y:S08]  /*0000*/  LDC R1, c[0x0][0x37c] ;  /* 0x0000df00ff017b82 */ /* 0x000ff00000000800 */
[----:B------:R-:W0:Y:S08]  /*0010*/  S2UR UR12, SR_CTAID.X ;  /* 0x00000000000c79c3 */ /* 0x000e300000002500 */
[----:B------:R-:W0:Y:S02]  /*0020*/  LDC R0, c[0x0][0x398] ;  /* 0x0000e600ff007b82 */ /* 0x000e240000000800 */
[----:B0-----:R-:W-:-:S13]  /*0030*/  ISETP.LE.AND P0, PT, R0, UR12, PT ;  /* 0x0000000c00007c0c */ /* 0x001fda000bf03270 */
[----:B------:R-:W-:Y:S05]  /*0040*/  @P0 EXIT ;  /* 0x000000000000094d */ /* 0x000fea0003800000 */
[----:B------:R-:W0:Y:S01]  /*0050*/  S2R R13, SR_TID.X ;  /* 0x00000000000d7919 */ /* 0x000e220000002100 */
[----:B------:R-:W1:Y:S01]  /*0060*/  LDCU UR5, c[0x0][0x39c] ;  /* 0x00007380ff0577ac */ /* 0x000e620008000800 */
[----:B------:R-:W2:Y:S01]  /*0070*/  S2UR UR6, SR_CgaCtaId ;  /* 0x00000000000679c3 */ /* 0x000ea20000008800 */
[----:B------:R-:W-:Y:S01]  /*0080*/  BSSY.RECONVERGENT B0, `(.L_x_0) ;  /* 0x0000055000007945 */ /* 0x000fe20003800200 */
[----:B------:R-:W-:Y:S01]  /*0090*/  UMOV UR4, 0x400 ;  /* 0x0000040000047882 */ /* 0x000fe20000000000 */
[----:B-1----:R-:W-:-:S04]  /*00a0*/  UISETP.LT.AND UP0, UPT, UR5, 0x100, UPT ;  /* 0x000001000500788c */ /* 0x002fc8000bf01270 */
[----:B------:R-:W-:Y:S02]  /*00b0*/  USEL UR9, UR5, 0x100, UP0 ;  /* 0x0000010005097887 */ /* 0x000fe40008000000 */
[----:B--2---:R-:W-:Y:S02]  /*00c0*/  ULEA UR6, UR6, UR4, 0x18 ;  /* 0x0000000406067291 */ /* 0x004fe4000f8ec0ff */
[----:B------:R-:W-:Y:S02]  /*00d0*/  UIADD3 UR7, UPT, UPT, UR9, 0x1, URZ ;  /* 0x0000000109077890 */ /* 0x000fe4000fffe0ff */
[----:B------:R-:W-:Y:S02]  /*00e0*/  ULEA UR8, UR9, UR6, 0x2 ;  /* 0x0000000609087291 */ /* 0x000fe4000f8e10ff */
[----:B0-----:R-:W-:Y:S02]  /*00f0*/  ISETP.GT.AND P0, PT, R13, UR9, PT ;  /* 0x000000090d007c0c */ /* 0x001fe4000bf04270 */
[----:B------:R-:W-:-:S04]  /*0100*/  ULEA UR10, UR9, UR8, 0x2 ;  /* 0x00000008090a7291 */ /* 0x000fc8000f8e10ff */
[----:B------:R-:W-:-:S07]  /*0110*/  UIADD3 UR4, UPT, UPT, UR10, 0x4, URZ ;  /* 0x000000040a047890 */ /* 0x000fce000fffe0ff */
[----:B------:R-:W-:Y:S05]  /*0120*/  @P0 BRA `(.L_x_1) ;  /* 0x0000000400280947 */ /* 0x000fea0003800000 */
[----:B------:R-:W0:Y:S01]  /*0130*/  LDC R0, c[0x0][0x360] ;  /* 0x0000d800ff007b82 */ /* 0x000e220000000800 */
[----:B------:R-:W-:Y:S01]  /*0140*/  BSSY.RECONVERGENT B1, `(.L_x_2) ;  /* 0x000002c000017945 */ /* 0x000fe20003800200 */
[----:B0-----:R-:W0:Y:S01]  /*0150*/  I2F.U32.RP R7, R0 ;  /* 0x0000000000077306 */ /* 0x001e220000209000 */
[----:B------:R-:W-:Y:S01]  /*0160*/  IMAD.IADD R4, R13, 0x1, R0 ;  /* 0x000000010d047824 */ /* 0x000fe200078e0200 */
[----:B------:R-:W-:-:S04]  /*0170*/  ISETP.NE.U32.AND P2, PT, R0, RZ, PT ;  /* 0x000000ff0000720c */ /* 0x000fc80003f45070 */
[C---:B------:R-:W-:Y:S02]  /*0180*/  ISETP.GT.U32.AND P0, PT, R4.reuse, UR9, PT ;  /* 0x0000000904007c0c */ /* 0x040fe4000bf04070 */
[----:B------:R-:W-:Y:S02]  /*0190*/  VIMNMX.U32 R5, PT, PT, R4, UR7, !PT ;  /* 0x0000000704057c48 */ /* 0x000fe4000ffe0000 */
[----:B------:R-:W-:-:S04]  /*01a0*/  SEL R6, RZ, 0x1, P0 ;  /* 0x00000001ff067807 */ /* 0x000fc80000000000 */
[----:B------:R-:W-:Y:S01]  /*01b0*/  IADD3 R5, PT, PT, R5, -R4, -R6 ;  /* 0x8000000405057210 */ /* 0x000fe20007ffe806 */
[----:B0-----:R-:W0:Y:S02]  /*01c0*/  MUFU.RCP R7, R7 ;  /* 0x0000000700077308 */ /* 0x001e240000001000 */
[----:B0-----:R-:W-:-:S06]  /*01d0*/  VIADD R2, R7, 0xffffffe ;  /* 0x0ffffffe07027836 */ /* 0x001fcc0000000000 */
[----:B------:R0:W1:Y:S02]  /*01e0*/  F2I.FTZ.U32.TRUNC.NTZ R3, R2 ;  /* 0x0000000200037305 */ /* 0x000064000021f000 */
[----:B0-----:R-:W-:Y:S02]  /*01f0*/  IMAD.MOV.U32 R2, RZ, RZ, RZ ;  /* 0x000000ffff027224 */ /* 0x001fe400078e00ff */
[----:B-1----:R-:W-:-:S04]  /*0200*/  IMAD.MOV R9, RZ, RZ, -R3 ;  /* 0x000000ffff097224 */ /* 0x002fc800078e0a03 */
[----:B------:R-:W-:-:S04]  /*0210*/  IMAD R9, R9, R0, RZ ;  /* 0x0000000009097224 */ /* 0x000fc800078e02ff */
[----:B------:R-:W-:-:S06]  /*0220*/  IMAD.HI.U32 R8, R3, R9, R2 ;  /* 0x0000000903087227 */ /* 0x000fcc00078e0002 */
[----:B------:R-:W-:-:S05]  /*0230*/  IMAD.HI.U32 R3, R8, R5, RZ ;  /* 0x0000000508037227 */ /* 0x000fca00078e00ff */
[----:B------:R-:W-:-:S05]  /*0240*/  IADD3 R2, PT, PT, -R3, RZ, RZ ;  /* 0x000000ff03027210 */ /* 0x000fca0007ffe1ff */
[----:B------:R-:W-:-:S05]  /*0250*/  IMAD R5, R0, R2, R5 ;  /* 0x0000000200057224 */ /* 0x000fca00078e0205 */
[----:B------:R-:W-:-:S13]  /*0260*/  ISETP.GE.U32.AND P0, PT, R5, R0, PT ;  /* 0x000000000500720c */ /* 0x000fda0003f06070 */
[----:B------:R-:W-:Y:S02]  /*0270*/  @P0 IMAD.IADD R5, R5, 0x1, -R0 ;  /* 0x0000000105050824 */ /* 0x000fe400078e0a00 */
[----:B------:R-:W-:-:S03]  /*0280*/  @P0 VIADD R3, R3, 0x1 ;  /* 0x0000000103030836 */ /* 0x000fc60000000000 */
[----:B------:R-:W-:Y:S02]  /*0290*/  ISETP.GE.U32.AND P1, PT, R5, R0, PT ;  /* 0x000000000500720c */ /* 0x000fe40003f26070 */
[----:B------:R-:W-:-:S11]  /*02a0*/  MOV R5, R13 ;  /* 0x0000000d00057202 */ /* 0x000fd60000000f00 */
[----:B------:R-:W-:Y:S01]  /*02b0*/  @P1 VIADD R3, R3, 0x1 ;  /* 0x0000000103031836 */ /* 0x000fe20000000000 */
[----:B------:R-:W-:-:S05]  /*02c0*/  @!P2 LOP3.LUT R3, RZ, R0, RZ, 0x33, !PT ;  /* 0x00000000ff03a212 */ /* 0x000fca00078e33ff */
[----:B------:R-:W-:-:S05]  /*02d0*/  IMAD.IADD R3, R6, 0x1, R3 ;  /* 0x0000000106037824 */ /* 0x000fca00078e0203 */
[C---:B------:R-:W-:Y:S02]  /*02e0*/  LOP3.LUT R2, R3.reuse, 0x3, RZ, 0xc0, !PT ;  /* 0x0000000303027812 */ /* 0x040fe400078ec0ff */
[----:B------:R-:W-:Y:S02]  /*02f0*/  ISETP.GE.U32.AND P1, PT, R3, 0x3, PT ;  /* 0x000000030300780c */ /* 0x000fe40003f26070 */
[----:B------:R-:W-:-:S13]  /*0300*/  ISETP.NE.AND P0, PT, R2, 0x3, PT ;  /* 0x000000030200780c */ /* 0x000fda0003f05270 */
[----:B------:R-:W-:Y:S05]  /*0310*/  @!P0 BRA `(.L_x_3) ;  /* 0x0000000000388947 */ /* 0x000fea0003800000 */
[----:B------:R-:W-:Y:S02]  /*0320*/  VIADD R3, R3, 0x1 ;  /* 0x0000000103037836 */ /* 0x000fe40000000000 */
[----:B------:R-:W-:Y:S02]  /*0330*/  IMAD.MOV.U32 R2, RZ, RZ, RZ ;  /* 0x000000ffff027224 */ /* 0x000fe400078e00ff */
[----:B------:R-:W-:Y:S01]  /*0340*/  IMAD.MOV.U32 R5, RZ, RZ, R13 ;  /* 0x000000ffff057224 */ /* 0x000fe200078e000d */
[----:B------:R-:W-:-:S07]  /*0350*/  LOP3.LUT R3, R3, 0x3, RZ, 0xc0, !PT ;  /* 0x0000000303037812 */ /* 0x000fce00078ec0ff */
.L_x_4:
[C---:B0-----:R-:W-:Y:S01]  /*0360*/  LEA R4, R5.reuse, UR6, 0x2 ;  /* 0x0000000605047c11 */ /* 0x041fe2000f8e10ff */
[----:B------:R-:W-:Y:S01]  /*0370*/  VIADD R2, R2, 0x1 ;  /* 0x0000000102027836 */ /* 0x000fe20000000000 */
[C---:B------:R-:W-:Y:S02]  /*0380*/  LEA R6, R5.reuse, UR8, 0x2 ;  /* 0x0000000805067c11 */ /* 0x040fe4000f8e10ff */
[----:B------:R-:W-:Y:S01]  /*0390*/  LEA R7, R5, UR10, 0x2 ;  /* 0x0000000a05077c11 */ /* 0x000fe2000f8e10ff */
[----:B------:R0:W-:Y:S01]  /*03a0*/  STS [R4], RZ ;  /* 0x000000ff04007388 */ /* 0x0001e20000000800 */
[----:B------:R-:W-:Y:S02]  /*03b0*/  ISETP.NE.AND P0, PT, R2, R3, PT ;  /* 0x000000030200720c */ /* 0x000fe40003f05270 */
[----:B------:R-:W-:Y:S01]  /*03c0*/  IADD3 R5, PT, PT, R0, R5, RZ ;  /* 0x0000000500057210 */ /* 0x000fe20007ffe0ff */
[----:B------:R0:W-:Y:S04]  /*03d0*/  STS [R6+0x4], RZ ;  /* 0x000004ff06007388 */ /* 0x0001e80000000800 */
[----:B------:R0:W-:Y:S06]  /*03e0*/  STS [R7+0x8], RZ ;  /* 0x000008ff07007388 */ /* 0x0001ec0000000800 */
[----:B------:R-:W-:Y:S05]  /*03f0*/  @P0 BRA `(.L_x_4) ;  /* 0xfffffffc00d80947 */ /* 0x000fea000383ffff */
.L_x_3:
[----:B------:R-:W-:Y:S05]  /*0400*/  BSYNC.RECONVERGENT B1 ;  /* 0x0000000000017941 */ /* 0x000fea0003800200 */
.L_x_2:
[----:B------:R-:W-:Y:S05]  /*0410*/  @!P1 BRA `(.L_x_1) ;  /* 0x00000000006c9947 */ /* 0x000fea0003800000 */
.L_x_5:
[C---:B-1----:R-:W-:Y:S02]  /*0420*/  LEA R19, R5.reuse, UR8, 0x2 ;  /* 0x0000000805137c11 */ /* 0x042fe4000f8e10ff */
[C---:B------:R-:W-:Y:S02]  /*0430*/  LEA R17, R5.reuse, UR6, 0x2 ;  /* 0x0000000605117c11 */ /* 0x040fe4000f8e10ff */
[----:B------:R-:W-:Y:S01]  /*0440*/  LEA R21, R5, UR10, 0x2 ;  /* 0x0000000a05157c11 */ /* 0x000fe2000f8e10ff */
[C---:B0-----:R-:W-:Y:S01]  /*0450*/  IMAD R7, R0.reuse, 0x4, R19 ;  /* 0x0000000400077824 */ /* 0x041fe200078e0213 */
[C---:B------:R-:W-:Y:S01]  /*0460*/  LEA R5, R0.reuse, R5, 0x2 ;  /* 0x0000000500057211 */ /* 0x040fe200078e10ff */
[C---:B------:R-:W-:Y:S01]  /*0470*/  IMAD R3, R0.reuse, 0x4, R17 ;  /* 0x0000000400037824 */ /* 0x040fe200078e0211 */
[----:B------:R0:W-:Y:S01]  /*0480*/  STS [R17], RZ ;  /* 0x000000ff11007388 */ /* 0x0001e20000000800 */
[C---:B------:R-:W-:Y:S01]  /*0490*/  IMAD R15, R0.reuse, 0x4, R21 ;  /* 0x00000004000f7824 */ /* 0x040fe200078e0215 */
[C---:B------:R-:W-:Y:S01]  /*04a0*/  LEA R11, R0.reuse, R7, 0x2 ;  /* 0x00000007000b7211 */ /* 0x040fe200078e10ff */
[----:B------:R-:W-:Y:S01]  /*04b0*/  IMAD R9, R0, 0x4, R3 ;  /* 0x0000000400097824 */ /* 0x000fe200078e0203 */
[----:B------:R1:W-:Y:S01]  /*04c0*/  STS [R19+0x4], RZ ;  /* 0x000004ff13007388 */ /* 0x0003e20000000800 */
[----:B------:R-:W-:-:S02]  /*04d0*/  ISETP.GT.AND P0, PT, R5, UR9, PT ;  /* 0x0000000905007c0c */ /* 0x000fc4000bf04270 */
[C---:B------:R-:W-:Y:S01]  /*04e0*/  IMAD R2, R0.reuse, 0x4, R9 ;  /* 0x0000000400027824 */ /* 0x040fe200078e0209 */
[----:B------:R1:W-:Y:S01]  /*04f0*/  STS [R21+0x8], RZ ;  /* 0x000008ff15007388 */ /* 0x0003e20000000800 */
[C---:B0-----:R-:W-:Y:S02]  /*0500*/  IMAD R17, R0.reuse, 0x4, R15 ;  /* 0x0000000400117824 */ /* 0x041fe400078e020f */
[C---:B------:R-:W-:Y:S01]  /*0510*/  IMAD R4, R0.reuse, 0x4, R11 ;  /* 0x0000000400047824 */ /* 0x040fe200078e020b */
[----:B------:R1:W-:Y:S01]  /*0520*/  STS [R3], RZ ;  /* 0x000000ff03007388 */ /* 0x0003e20000000800 */
[----:B------:R-:W-:-:S03]  /*0530*/  IMAD R6, R0, 0x4, R17 ;  /* 0x0000000400067824 */ /* 0x000fc600078e0211 */
[----:B------:R1:W-:Y:S04]  /*0540*/  STS [R7+0x4], RZ ;  /* 0x000004ff07007388 */ /* 0x0003e80000000800 */
[----:B------:R1:W-:Y:S04]  /*0550*/  STS [R15+0x8], RZ ;  /* 0x000008ff0f007388 */ /* 0x0003e80000000800 */
[----:B------:R1:W-:Y:S04]  /*0560*/  STS [R9], RZ ;  /* 0x000000ff09007388 */ /* 0x0003e80000000800 */
[----:B------:R1:W-:Y:S04]  /*0570*/  STS [R11+0x4], RZ ;  /* 0x000004ff0b007388 */ /* 0x0003e80000000800 */
[----:B------:R1:W-:Y:S04]  /*0580*/  STS [R17+0x8], RZ ;  /* 0x000008ff11007388 */ /* 0x0003e80000000800 */
[----:B------:R1:W-:Y:S04]  /*0590*/  STS [R2], RZ ;  /* 0x000000ff02007388 */ /* 0x0003e80000000800 */
[----:B------:R1:W-:Y:S04]  /*05a0*/  STS [R4+0x4], RZ ;  /* 0x000004ff04007388 */ /* 0x0003e80000000800 */
[----:B------:R1:W-:Y:S01]  /*05b0*/  STS [R6+0x8], RZ ;  /* 0x000008ff06007388 */ /* 0x0003e20000000800 */
[----:B------:R-:W-:Y:S05]  /*05c0*/  @!P0 BRA `(.L_x_5) ;  /* 0xfffffffc00948947 */ /* 0x000fea000383ffff */
.L_x_1:
[----:B------:R-:W-:Y:S05]  /*05d0*/  BSYNC.RECONVERGENT B0 ;  /* 0x0000000000007941 */ /* 0x000fea0003800200 */
.L_x_0:
[----:B------:R-:W2:Y:S01]  /*05e0*/  LDC R0, c[0x0][0x360] ;  /* 0x0000d800ff007b82 */ /* 0x000ea20000000800 */
[----:B------:R-:W-:Y:S01]  /*05f0*/  ULEA UR4, UR9, UR4, 0x2 ;  /* 0x0000000409047291 */ /* 0x000fe2000f8e10ff */
[----:B------:R-:W-:Y:S01]  /*0600*/  IMAD.MOV.U32 R8, RZ, RZ, RZ ;  /* 0x000000ffff087224 */ /* 0x000fe200078e00ff */
[----:B------:R-:W-:Y:S01]  /*0610*/  UISETP.GE.AND UP0, UPT, UR5, 0x1, UPT ;  /* 0x000000010500788c */ /* 0x000fe2000bf06270 */
[----:B------:R-:W3:Y:S03]  /*0620*/  LDCU.64 UR14, c[0x0][0x358] ;  /* 0x00006b00ff0e77ac */ /* 0x000ee60008000a00 */
[C---:B-1----:R-:W-:Y:S02]  /*0630*/  LEA R2, R13.reuse, UR4, 0x2 ;  /* 0x000000040d027c11 */ /* 0x042fe4000f8e10ff */
[----:B--2---:R-:W-:Y:S02]  /*0640*/  ISETP.GE.U32.AND P0, PT, R13, R0, PT ;  /* 0x000000000d00720c */ /* 0x004fe40003f06070 */
[----:B------:R-:W-:-:S11]  /*0650*/  R2UR UR10, R0 ;  /* 0x00000000000a72ca */ /* 0x000fd600000e0000 */
[----:B------:R1:W-:Y:S01]  /*0660*/  @!P0 STS [R2+0x8], RZ ;  /* 0x000008ff02008388 */ /* 0x0003e20000000800 */
[----:B------:R-:W-:Y:S06]  /*0670*/  BAR.SYNC.DEFER_BLOCKING 0x0 ;  /* 0x0000000000007b1d */ /* 0x000fec0000010000 */
[----:B---3--:R-:W-:Y:S05]  /*0680*/  BRA.U !UP0, `(.L_x_6) ;  /* 0x0000000908e07547 */ /* 0x008fea000b800000 */
[----:B0-----:R-:W0:Y:S01]  /*0690*/  I2F.U32.RP R4, UR10 ;  /* 0x0000000a00047d06 */ /* 0x001e220008209000 */
[----:B------:R-:W-:Y:S01]  /*06a0*/  VIADD R7, R13, UR10 ;  /* 0x0000000a0d077c36 */ /* 0x000fe20008000000 */
[----:B------:R-:W-:Y:S01]  /*06b0*/  ISETP.NE.U32.AND P2, PT, RZ, UR10, PT ;  /* 0x0000000aff007c0c */ /* 0x000fe2000bf45070 */
[----:B------:R-:W-:Y:S01]  /*06c0*/  IMAD R5, RZ, RZ, -UR10 ;  /* 0x8000000aff057e24 */ /* 0x000fe2000f8e02ff */
[----:B------:R-:W-:Y:S02]  /*06d0*/  USHF.L.U32 UR13, UR10, 0x2, URZ ;  /* 0x000000020a0d7899 */ /* 0x000fe400080006ff */
[----:B------:R-:W-:Y:S01]  /*06e0*/  IMAD.U32 R11, RZ, RZ, UR10 ;  /* 0x0000000aff0b7e24 */ /* 0x000fe2000f8e00ff */
[C---:B------:R-:W-:Y:S01]  /*06f0*/  ISETP.GT.AND P0, PT, R7.reuse, UR9, PT ;  /* 0x0000000907007c0c */ /* 0x040fe2000bf04270 */
[----:B------:R-:W-:Y:S01]  /*0700*/  IMAD.MOV.U32 R8, RZ, RZ, RZ ;  /* 0x000000ffff087224 */ /* 0x000fe200078e00ff */
[----:B------:R-:W-:Y:S01]  /*0710*/  VIMNMX R0, PT, PT, R7, UR7, !PT ;  /* 0x0000000707007c48 */ /* 0x000fe2000ffe0100 */
[----:B------:R-:W-:Y:S01]  /*0720*/  USHF.R.S32.HI UR7, URZ, 0x1f, UR5 ;  /* 0x0000001fff077899 */ /* 0x000fe20008011405 */
[----:B------:R-:W-:Y:S01]  /*0730*/  SEL R6, RZ, 0x1, P0 ;  /* 0x00000001ff067807 */ /* 0x000fe20000000000 */
[----:B------:R-:W-:Y:S01]  /*0740*/  UIMAD.WIDE.U32 UR4, UR12, UR5, URZ ;  /* 0x000000050c0472a5 */ /* 0x000fe2000f8e00ff */
[----:B------:R-:W-:Y:S01]  /*0750*/  IMAD.MOV.U32 R12, RZ, RZ, 0x1 ;  /* 0x00000001ff0c7424 */ /* 0x000fe200078e00ff */
[----:B------:R-:W-:Y:S01]  /*0760*/  UIMAD UR7, UR7, UR12, URZ ;  /* 0x0000000c070772a4 */ /* 0x000fe2000f8e02ff */
[----:B------:R-:W-:Y:S01]  /*0770*/  IADD3 R0, PT, PT, R0, -R7, -R6 ;  /* 0x8000000700007210 */ /* 0x000fe20007ffe806 */
[----:B0-----:R-:W1:Y:S01]  /*0780*/  MUFU.RCP R4, R4 ;  /* 0x0000000400047308 */ /* 0x001e620000001000 */
[----:B------:R-:W-:Y:S01]  /*0790*/  IMAD R11, R11, 0xc, RZ ;  /* 0x0000000c0b0b7824 */ /* 0x000fe200078e02ff */
[----:B------:R-:W-:Y:S01]  /*07a0*/  UIADD3 UR7, UPT, UPT, UR5, UR7, URZ ;  /* 0x0000000705077290 */ /* 0x000fe2000fffe0ff */
[----:B------:R-:W-:-:S02]  /*07b0*/  VIADD R10, R7, UR10 ;  /* 0x0000000a070a7c36 */ /* 0x000fc40008000000 */
[----:B-1----:R-:W-:-:S04]  /*07c0*/  VIADD R2, R4, 0xffffffe ;  /* 0x0ffffffe04027836 */ /* 0x002fc80000000000 */
[----:B------:R0:W1:Y:S02]  /*07d0*/  F2I.FTZ.U32.TRUNC.NTZ R3, R2 ;  /* 0x0000000200037305 */ /* 0x000064000021f000 */
[----:B0-----:R-:W-:Y:S02]  /*07e0*/  HFMA2 R2, -RZ, RZ, 0, 0 ;  /* 0x00000000ff027431 */ /* 0x001fe400000001ff */
[----:B-1----:R-:W-:-:S04]  /*07f0*/  IMAD R5, R5, R3, RZ ;  /* 0x0000000305057224 */ /* 0x002fc800078e02ff */
[----:B------:R-:W-:-:S06]  /*0800*/  IMAD.HI.U32 R3, R3, R5, R2 ;  /* 0x0000000503037227 */ /* 0x000fcc00078e0002 */
[----:B------:R-:W-:-:S04]  /*0810*/  IMAD.HI.U32 R3, R3, R0, RZ ;  /* 0x0000000003037227 */ /* 0x000fc800078e00ff */
[----:B------:R-:W-:-:S04]  /*0820*/  IMAD.MOV R5, RZ, RZ, -R3 ;  /* 0x000000ffff057224 */ /* 0x000fc800078e0a03 */
[----:B------:R-:W-:-:S05]  /*0830*/  IMAD R0, R5, UR10, R0 ;  /* 0x0000000a05007c24 */ /* 0x000fca000f8e0200 */
[----:B------:R-:W-:-:S13]  /*0840*/  ISETP.GE.U32.AND P0, PT, R0, UR10, PT ;  /* 0x0000000a00007c0c */ /* 0x000fda000bf06070 */
[----:B------:R-:W-:Y:S02]  /*0850*/  @P0 VIADD R0, R0, -UR10 ;  /* 0x8000000a00000c36 */ /* 0x000fe40008000000 */
[----:B------:R-:W-:-:S03]  /*0860*/  @P0 VIADD R3, R3, 0x1 ;  /* 0x0000000103030836 */ /* 0x000fc60000000000 */
[----:B------:R-:W-:Y:S02]  /*0870*/  ISETP.GE.U32.AND P1, PT, R0, UR10, PT ;  /* 0x0000000a00007c0c */ /* 0x000fe4000bf26070 */
[C---:B------:R-:W-:Y:S02]  /*0880*/  LEA R0, R13.reuse, UR8, 0x2 ;  /* 0x000000080d007c11 */ /* 0x040fe4000f8e10ff */
[----:B------:R-:W-:-:S09]  /*0890*/  LEA R13, R13, UR6, 0x2 ;  /* 0x000000060d0d7c11 */ /* 0x000fd2000f8e10ff */
[----:B------:R-:W-:Y:S01]  /*08a0*/  @P1 VIADD R3, R3, 0x1 ;  /* 0x0000000103031836 */ /* 0x000fe20000000000 */
[----:B------:R-:W-:-:S04]  /*08b0*/  @!P2 LOP3.LUT R3, RZ, UR10, RZ, 0x33, !PT ;  /* 0x0000000aff03ac12 */ /* 0x000fc8000f8e33ff */
[----:B------:R-:W-:-:S07]  /*08c0*/  IADD3 R6, PT, PT, R6, R3, RZ ;  /* 0x0000000306067210 */ /* 0x000fce0007ffe0ff */
.L_x_15:
[----:B0-----:R-:W0:Y:S01]  /*08d0*/  S2R R15, SR_TID.X ;  /* 0x00000000000f7919 */ /* 0x001e220000002100 */
[----:B-1----:R-:W1:Y:S01]  /*08e0*/  S2UR UR8, SR_CgaCtaId ;  /* 0x00000000000879c3 */ /* 0x002e620000008800 */
[----:B------:R-:W-:Y:S01]  /*08f0*/  MOV R9, UR9 ;  /* 0x0000000900097c02 */ /* 0x000fe20008000f00 */
[----:B------:R-:W-:Y:S01]  /*0900*/  UMOV UR6, 0x400 ;  /* 0x0000040000067882 */ /* 0x000fe20000000000 */
[----:B------:R-:W-:-:S05]  /*0910*/  VIMNMX R2, PT, PT, R12, UR9, PT ;  /* 0x000000090c027c48 */ /* 0x000fca000bfe0100 */
[----:B------:R-:W-:Y:S01]  /*0920*/  BAR.SYNC.DEFER_BLOCKING 0x0 ;  /* 0x0000000000007b1d */ /* 0x000fe20000010000 */
[----:B----4-:R-:W-:-:S05]  /*0930*/  VIADDMNMX R16, R12, -R9, 0x1, !PT ;  /* 0x000000010c107446 */ /* 0x010fca0007800909 */
[----:B------:R-:W-:Y:S01]  /*0940*/  BSSY.RECONVERGENT B0, `(.L_x_7) ;  /* 0x000002a000007945 */ /* 0x000fe20003800200 */
[----:B-1----:R-:W-:-:S04]  /*0950*/  ULEA UR6, UR8, UR6, 0x18 ;  /* 0x0000000608067291 */ /* 0x002fc8000f8ec0ff */
[----:B------:R-:W-:Y:S01]  /*0960*/  ULEA UR6, UR9, UR6, 0x2 ;  /* 0x0000000609067291 */ /* 0x000fe2000f8e10ff */
[----:B0-----:R-:W-:-:S03]  /*0970*/  IMAD.IADD R19, R16, 0x1, R15 ;  /* 0x0000000110137824 */ /* 0x001fc600078e020f */
[----:B------:R-:W-:Y:S02]  /*0980*/  ULEA UR6, UR9, UR6, 0x2 ;  /* 0x0000000609067291 */ /* 0x000fe4000f8e10ff */
[----:B------:R-:W-:-:S04]  /*0990*/  ISETP.GT.AND P0, PT, R19, R2, PT ;  /* 0x000000021300720c */ /* 0x000fc80003f04270 */
[----:B--23--:R-:W-:-:S09]  /*09a0*/  LEA R14, R15, UR6, 0x2 ;  /* 0x000000060f0e7c11 */ /* 0x00cfd2000f8e10ff */
[----:B------:R-:W-:Y:S05]  /*09b0*/  @P0 BRA `(.L_x_8) ;  /* 0x0000000000880947 */ /* 0x000fea0003800000 */
[----:B------:R-:W-:-:S05]  /*09c0*/  IMAD.IADD R17, R12, 0x1, -R19 ;  /* 0x000000010c117824 */ /* 0x000fca00078e0a13 */
[----:B------:R-:W-:-:S04]  /*09d0*/  ISETP.GT.AND P0, PT, R17, UR9, PT ;  /* 0x0000000911007c0c */ /* 0x000fc8000bf04270 */
[----:B------:R-:W-:-:S13]  /*09e0*/  ISETP.LT.OR P0, PT, R17, 0x1, P0 ;  /* 0x000000011100780c */ /* 0x000fda0000701670 */
[----:B------:R-:W-:Y:S05]  /*09f0*/  @P0 BRA `(.L_x_9) ;  /* 0x00000000006c0947 */ /* 0x000fea0003800000 */
[----:B------:R-:W0:Y:S01]  /*0a00*/  LDC.64 R4, c[0x0][0x388] ;  /* 0x0000e200ff047b82 */ /* 0x000e220000000a00 */
[----:B------:R-:W-:Y:S01]  /*0a10*/  VIADD R17, R17, 0xffffffff ;  /* 0xffffffff11117836 */ /* 0x000fe20000000000 */
[----:B------:R-:W-:-:S06]  /*0a20*/  SHF.R.S32.HI R18, RZ, 0x1f, R19 ;  /* 0x0000001fff127819 */ /* 0x000fcc0000011413 */
[----:B------:R-:W1:Y:S01]  /*0a30*/  LDC.64 R2, c[0x0][0x380] ;  /* 0x0000e000ff027b82 */ /* 0x000e620000000a00 */
[----:B------:R-:W-:Y:S01]  /*0a40*/  IMAD R21, R16, 0x4, R0 ;  /* 0x0000000410157824 */ /* 0x000fe200078e0200 */
[----:B------:R-:W2:Y:S06]  /*0a50*/  LDCU UR6, c[0x0][0x3a8] ;  /* 0x00007500ff0677ac */ /* 0x000eac0008000800 */
[----:B------:R-:W3:Y:S01]  /*0a60*/  LDC R20, c[0x0][0x3a0] ;  /* 0x0000e800ff147b82 */ /* 0x000ee20000000800 */
[----:B0-----:R-:W-:-:S04]  /*0a70*/  IADD3 R4, P2, P3, R4, UR4, R17 ;  /* 0x0000000404047c10 */ /* 0x001fc8000fb5e011 */
[----:B------:R-:W-:Y:S02]  /*0a80*/  IADD3.X R5, PT, PT, R5, UR7, RZ, P2, P3 ;  /* 0x0000000705057c10 */ /* 0x000fe400097e64ff */
[----:B-1----:R-:W-:-:S04]  /*0a90*/  IADD3 R2, P0, P1, R2, UR4, R19 ;  /* 0x0000000402027c10 */ /* 0x002fc8000f91e013 */
[----:B------:R-:W4:Y:S01]  /*0aa0*/  LDG.E.U8 R5, desc[UR14][R4.64] ;  /* 0x0000000e04057981 */ /* 0x000f22000c1e1100 */
[----:B------:R-:W-:Y:S02]  /*0ab0*/  IADD3.X R3, PT, PT, R3, UR7, R18, P0, P1 ;  /* 0x0000000703037c10 */ /* 0x000fe400087e2412 */
[----:B------:R-:W-:Y:S01]  /*0ac0*/  LEA R17, R16, R13, 0x2 ;  /* 0x0000000d10117211 */ /* 0x000fe200078e10ff */
[----:B------:R-:W2:Y:S04]  /*0ad0*/  LDS R18, [R21] ;  /* 0x0000000015127984 */ /* 0x000ea80000000800 */
[----:B------:R0:W4:Y:S04]  /*0ae0*/  LDG.E.U8 R2, desc[UR14][R2.64+-0x1] ;  /* 0xffffff0e02027981 */ /* 0x000128000c1e1100 */
[----:B------:R-:W1:Y:S04]  /*0af0*/  LDS R17, [R17+-0x4] ;  /* 0xfffffc0011117984 */ /* 0x000e680000000800 */
[----:B------:R-:W5:Y:S01]  /*0b00*/  LDS R19, [R21+0x4] ;  /* 0x0000040015137984 */ /* 0x000f620000000800 */
[----:B0-----:R-:W-:-:S04]  /*0b10*/  VIADD R3, R14, 0x4 ;  /* 0x000000040e037836 */ /* 0x001fc80000000000 */
[----:B------:R-:W-:Y:S02]  /*0b20*/  IMAD R16, R16, 0x4, R3 ;  /* 0x0000000410107824 */ /* 0x000fe400078e0203 */
[----:B--2---:R-:W-:Y:S01]  /*0b30*/  VIADD R18, R18, UR6 ;  /* 0x0000000612127c36 */ /* 0x004fe20008000000 */
[----:B----4-:R-:W-:-:S13]  /*0b40*/  ISETP.NE.AND P0, PT, R2, R5, PT ;  /* 0x000000050200720c */ /* 0x010fda0003f05270 */
[----:B---3--:R-:W1:Y:S02]  /*0b50*/  @P0 LDC R20, c[0x0][0x3a4] ;  /* 0x0000e900ff140b82 */ /* 0x008e640000000800 */
[----:B-1----:R-:W-:-:S04]  /*0b60*/  VIADDMNMX R18, R20, R17, R18, !PT ;  /* 0x0000001114127246 */ /* 0x002fc80007800112 */
[----:B-----5:R-:W-:-:S05]  /*0b70*/  VIADDMNMX.RELU R19, R19, UR6, R18, !PT ;  /* 0x0000000613137c46 */ /* 0x020fca000f801112 */
[----:B------:R1:W-:Y:S01]  /*0b80*/  STS [R16+0x4], R19 ;  /* 0x0000041310007388 */ /* 0x0003e20000000800 */
[----:B------:R-:W-:Y:S01]  /*0b90*/  VIMNMX R8, PT, PT, R8, R19, !PT ;  /* 0x0000001308087248 */ /* 0x000fe20007fe0100 */
[----:B------:R-:W-:Y:S06]  /*0ba0*/  BRA `(.L_x_8) ;  /* 0x00000000000c7947 */ /* 0x000fec0003800000 */
.L_x_9:
[----:B------:R-:W-:-:S05]  /*0bb0*/  VIADD R3, R14, 0x4 ;  /* 0x000000040e037836 */ /* 0x000fca0000000000 */
[----:B------:R-:W-:-:S05]  /*0bc0*/  LEA R16, R16, R3, 0x2 ;  /* 0x0000000310107211 */ /* 0x000fca00078e10ff */
[----:B------:R0:W-:Y:S02]  /*0bd0*/  STS [R16+0x4], RZ ;  /* 0x000004ff10007388 */ /* 0x0001e40000000800 */
.L_x_8:
[----:B------:R-:W-:Y:S05]  /*0be0*/  BSYNC.RECONVERGENT B0 ;  /* 0x0000000000007941 */ /* 0x000fea0003800200 */
.L_x_7:
[----:B------:R-:W-:Y:S01]  /*0bf0*/  BAR.SYNC.DEFER_BLOCKING 0x0 ;  /* 0x0000000000007b1d */ /* 0x000fe20000010000 */
[----:B------:R-:W-:-:S05]  /*0c00*/  ISETP.GT.AND P0, PT, R15, UR9, PT ;  /* 0x000000090f007c0c */ /* 0x000fca000bf04270 */
[----:B------:R-:W-:Y:S08]  /*0c10*/  BSSY.RECONVERGENT B0, `(.L_x_10) ;  /* 0x000005a000007945 */ /* 0x000ff00003800200 */
[----:B------:R-:W-:Y:S05]  /*0c20*/  @P0 BRA `(.L_x_11) ;  /* 0x0000000400600947 */ /* 0x000fea0003800000 */
[----:B------:R-:W-:Y:S01]  /*0c30*/  LOP3.LUT R4, R6, 0x3, RZ, 0xc0, !PT ;  /* 0x0000000306047812 */ /* 0x000fe200078ec0ff */
[----:B------:R-:W-:Y:S03]  /*0c40*/  BSSY.RECONVERGENT B1, `(.L_x_12) ;  /* 0x000001c000017945 */ /* 0x000fe60003800200 */
[----:B------:R-:W-:-:S13]  /*0c50*/  ISETP.NE.AND P0, PT, R4, 0x3, PT ;  /* 0x000000030400780c */ /* 0x000fda0003f05270 */
[----:B------:R-:W-:Y:S05]  /*0c60*/  @!P0 BRA `(.L_x_13) ;  /* 0x0000000000648947 */ /* 0x000fea0003800000 */
[----:B------:R-:W2:Y:S01]  /*0c70*/  LDS R2, [R0+0x4] ;  /* 0x0000040000027984 */ /* 0x000ea20000000800 */
[----:B------:R-:W-:Y:S01]  /*0c80*/  ISETP.NE.AND P0, PT, R4, RZ, PT ;  /* 0x000000ff0400720c */ /* 0x000fe20003f05270 */
[----:B------:R-:W-:Y:S02]  /*0c90*/  IMAD.MOV.U32 R15, RZ, RZ, R7 ;  /* 0x000000ffff0f7224 */ /* 0x000fe400078e0007 */
[----:B--2---:R-:W-:Y:S04]  /*0ca0*/  STS [R13], R2 ;  /* 0x000000020d007388 */ /* 0x004fe80000000800 */
[----:B------:R-:W2:Y:S04]  /*0cb0*/  LDS R3, [R14+0x8] ;  /* 0x000008000e037984 */ /* 0x000ea80000000800 */
[----:B--2---:R2:W-:Y:S04]  /*0cc0*/  STS [R0+0x4], R3 ;  /* 0x0000040300007388 */ /* 0x0045e80000000800 */
[----:B------:R2:W-:Y:S01]  /*0cd0*/  STS [R14+0x8], RZ ;  /* 0x000008ff0e007388 */ /* 0x0005e20000000800 */
[----:B------:R-:W-:Y:S05]  /*0ce0*/  @!P0 BRA `(.L_x_13) ;  /* 0x0000000000448947 */ /* 0x000fea0003800000 */
[----:B------:R-:W3:Y:S01]  /*0cf0*/  LDS R2, [R0+UR13+0x4] ;  /* 0x0000040d00027984 */ /* 0x000ee20008000800 */
[----:B------:R-:W-:Y:S01]  /*0d00*/  ISETP.NE.AND P0, PT, R4, 0x1, PT ;  /* 0x000000010400780c */ /* 0x000fe20003f05270 */
[----:B------:R-:W-:Y:S01]  /*0d10*/  VIADD R4, R14, UR13 ;  /* 0x0000000d0e047c36 */ /* 0x000fe20008000000 */
[----:B------:R-:W-:Y:S01]  /*0d20*/  MOV R15, R10 ;  /* 0x0000000a000f7202 */ /* 0x000fe20000000f00 */
[----:B01----:R-:W-:Y:S02]  /*0d30*/  VIADD R16, R0, UR13 ;  /* 0x0000000d00107c36 */ /* 0x003fe40008000000 */
[----:B------:R-:W-:Y:S01]  /*0d40*/  VIADD R5, R13, UR13 ;  /* 0x0000000d0d057c36 */ /* 0x000fe20008000000 */
[----:B---3--:R-:W-:Y:S04]  /*0d50*/  STS [R13+UR13], R2 ;  /* 0x000000020d007988 */ /* 0x008fe8000800080d */
[----:B--2---:R-:W0:Y:S04]  /*0d60*/  LDS R3, [R14+UR13+0x8] ;  /* 0x0000080d0e037984 */ /* 0x004e280008000800 */
[----:B0-----:R3:W-:Y:S04]  /*0d70*/  STS [R0+UR13+0x4], R3 ;  /* 0x0000040300007988 */ /* 0x0017e8000800080d */
[----:B------:R3:W-:Y:S01]  /*0d80*/  STS [R14+UR13+0x8], RZ ;  /* 0x000008ff0e007988 */ /* 0x0007e2000800080d */
[----:B------:R-:W-:Y:S05]  /*0d90*/  @!P0 BRA `(.L_x_13) ;  /* 0x0000000000188947 */ /* 0x000fea0003800000 */
[----:B------:R-:W0:Y:S01]  /*0da0*/  LDS R2, [R16+UR13+0x4] ;  /* 0x0000040d10027984 */ /* 0x000e220008000800 */
[----:B------:R-:W-:-:S03]  /*0db0*/  VIADD R15, R10, UR10 ;  /* 0x0000000a0a0f7c36 */ /* 0x000fc60008000000 */
[----:B0-----:R-:W-:Y:S04]  /*0dc0*/  STS [R5+UR13], R2 ;  /* 0x0000000205007988 */ /* 0x001fe8000800080d */
[----:B---3--:R-:W0:Y:S04]  /*0dd0*/  LDS R3, [R4+UR13+0x8] ;  /* 0x0000080d04037984 */ /* 0x008e280008000800 */
[----:B0-----:R4:W-:Y:S04]  /*0de0*/  STS [R16+UR13+0x4], R3 ;  /* 0x0000040310007988 */ /* 0x0019e8000800080d */
[----:B------:R4:W-:Y:S02]  /*0df0*/  STS [R4+UR13+0x8], RZ ;  /* 0x000008ff04007988 */ /* 0x0009e4000800080d */
.L_x_13:
[----:B------:R-:W-:Y:S05]  /*0e00*/  BSYNC.RECONVERGENT B1 ;  /* 0x0000000000017941 */ /* 0x000fea0003800200 */
.L_x_12:
[----:B------:R-:W-:-:S13]  /*0e10*/  ISETP.GE.U32.AND P0, PT, R6, 0x3, PT ;  /* 0x000000030600780c */ /* 0x000fda0003f06070 */
[----:B------:R-:W-:Y:S05]  /*0e20*/  @!P0 BRA `(.L_x_11) ;  /* 0x0000000000e08947 */ /* 0x000fea0003800000 */
[----:B------:R-:W5:Y:S01]  /*0e30*/  S2UR UR8, SR_CgaCtaId ;  /* 0x00000000000879c3 */ /* 0x000f620000008800 */
[C---:B----4-:R-:W-:Y:S01]  /*0e40*/  VIADD R4, R15.reuse, UR9 ;  /* 0x000000090f047c36 */ /* 0x050fe20008000000 */
[----:B------:R-:W-:Y:S01]  /*0e50*/  UMOV UR6, 0x400 ;  /* 0x0000040000067882 */ /* 0x000fe20000000000 */
[----:B------:R-:W-:Y:S01]  /*0e60*/  IMAD.SHL.U32 R2, R15, 0x4, RZ ;  /* 0x000000040f027824 */ /* 0x000fe200078e00ff */
[----:B------:R-:W-:Y:S01]  /*0e70*/  ULEA UR11, UR9, UR13, 0x2 ;  /* 0x0000000d090b7291 */ /* 0x000fe2000f8e10ff */
[----:B------:R-:W-:Y:S01]  /*0e80*/  IMAD.U32 R5, RZ, RZ, UR10 ;  /* 0x0000000aff057e24 */ /* 0x000fe2000f8e00ff */
[----:B--23--:R-:W-:Y:S01]  /*0e90*/  LEA R3, R4, R11, 0x2 ;  /* 0x0000000b04037211 */ /* 0x00cfe200078e10ff */
[--C-:B------:R-:W-:Y:S02]  /*0ea0*/  IMAD R14, R9, 0x8, R2.reuse ;  /* 0x00000008090e7824 */ /* 0x100fe400078e0202 */
[--C-:B------:R-:W-:Y:S01]  /*0eb0*/  IMAD R4, R5, 0x8, R2.reuse ;  /* 0x0000000805047824 */ /* 0x100fe200078e0202 */
[C---:B------:R-:W-:Y:S01]  /*0ec0*/  IADD3 R17, PT, PT, R2.reuse, UR11, RZ ;  /* 0x0000000b02117c10 */ /* 0x040fe2000fffe0ff */
[----:B01----:R-:W-:Y:S01]  /*0ed0*/  VIADD R16, R2, UR13 ;  /* 0x0000000d02107c36 */ /* 0x003fe20008000000 */
[----:B------:R-:W-:Y:S01]  /*0ee0*/  IADD3 R24, PT, PT, R11, R14, RZ ;  /* 0x0000000e0b187210 */ /* 0x000fe20007ffe0ff */
[----:B------:R-:W-:-:S02]  /*0ef0*/  IMAD R5, R9, 0x4, R2 ;  /* 0x0000000409057824 */ /* 0x000fc400078e0202 */
[C-C-:B------:R-:W-:Y:S02]  /*0f00*/  IMAD R19, R9.reuse, 0x4, R4.reuse ;  /* 0x0000000409137824 */ /* 0x140fe400078e0204 */
[C---:B------:R-:W-:Y:S02]  /*0f10*/  IMAD R20, R9.reuse, 0x8, R4 ;  /* 0x0000000809147824 */ /* 0x040fe400078e0204 */
[----:B------:R-:W-:Y:S02]  /*0f20*/  IMAD R22, R9, 0x8, R16 ;  /* 0x0000000809167824 */ /* 0x000fe400078e0210 */
[----:B------:R-:W-:Y:S01]  /*0f30*/  IMAD.IADD R18, R11, 0x1, R2 ;  /* 0x000000010b127824 */ /* 0x000fe200078e0202 */
[----:B-----5:R-:W-:-:S06]  /*0f40*/  ULEA UR6, UR8, UR6, 0x18 ;  /* 0x0000000608067291 */ /* 0x020fcc000f8ec0ff */
[----:B------:R-:W-:-:S07]  /*0f50*/  IMAD.U32 R9, RZ, RZ, UR6 ;  /* 0x00000006ff097e24 */ /* 0x000fce000f8e00ff */
.L_x_14:
[--C-:B0-----:R-:W-:Y:S01]  /*0f60*/  IMAD.IADD R21, R5, 0x1, R9.reuse ;  /* 0x0000000105157824 */ /* 0x101fe200078e0209 */
[----:B------:R-:W-:Y:S01]  /*0f70*/  IADD3 R25, PT, PT, R17, R9, RZ ;  /* 0x0000000911197210 */ /* 0x000fe20007ffe0ff */
[--C-:B------:R-:W-:Y:S02]  /*0f80*/  IMAD.IADD R26, R2, 0x1, R9.reuse ;  /* 0x00000001021a7824 */ /* 0x100fe400078e0209 */
[----:B------:R-:W-:Y:S01]  /*0f90*/  IMAD.IADD R29, R14, 0x1, R9 ;  /* 0x000000010e1d7824 */ /* 0x000fe200078e0209 */
[----:B------:R-:W0:Y:S01]  /*0fa0*/  LDS R23, [R21+0x4] ;  /* 0x0000040015177984 */ /* 0x000e220000000800 */
[----:B------:R-:W-:-:S05]  /*0fb0*/  VIADD R15, R15, UR13 ;  /* 0x0000000d0f0f7c36 */ /* 0x000fca0008000000 */
[----:B------:R-:W-:Y:S01]  /*0fc0*/  ISETP.GT.AND P0, PT, R15, UR9, PT ;  /* 0x000000090f007c0c */ /* 0x000fe2000bf04270 */
[----:B0-----:R0:W-:Y:S04]  /*0fd0*/  STS [R26], R23 ;  /* 0x000000171a007388 */ /* 0x0011e80000000800 */
[----:B------:R-:W1:Y:S01]  /*0fe0*/  LDS R28, [R29+0x8] ;  /* 0x000008001d1c7984 */ /* 0x000e620000000800 */
[----:B0-----:R-:W-:-:S03]  /*0ff0*/  IMAD.IADD R23, R22, 0x1, R9 ;  /* 0x0000000116177824 */ /* 0x001fc600078e0209 */
[----:B-1----:R0:W-:Y:S04]  /*1000*/  STS [R21+0x4], R28 ;  /* 0x0000041c15007388 */ /* 0x0021e80000000800 */
[----:B------:R1:W-:Y:S04]  /*1010*/  STS [R29+0x8], RZ ;  /* 0x000008ff1d007388 */ /* 0x0003e80000000800 */
[----:B------:R-:W2:Y:S01]  /*1020*/  LDS R27, [R25+0x4] ;  /* 0x00000400191b7984 */ /* 0x000ea20000000800 */
[--C-:B0-----:R-:W-:Y:S02]  /*1030*/  IMAD.IADD R21, R19, 0x1, R9.reuse ;  /* 0x0000000113157824 */ /* 0x101fe400078e0209 */
[----:B-1----:R-:W-:-:S05]  /*1040*/  IMAD.IADD R29, R16, 0x1, R9 ;  /* 0x00000001101d7824 */ /* 0x002fca00078e0209 */
[----:B--2---:R0:W-:Y:S04]  /*1050*/  STS [R29], R27 ;  /* 0x0000001b1d007388 */ /* 0x0041e80000000800 */
[----:B------:R-:W1:Y:S01]  /*1060*/  LDS R26, [R23+0x8] ;  /* 0x00000800171a7984 */ /* 0x000e620000000800 */
[-C--:B0-----:R-:W-:Y:S01]  /*1070*/  IADD3 R27, PT, PT, R4, R9.reuse, RZ ;  /* 0x00000009041b7210 */ /* 0x081fe20007ffe0ff */
[--C-:B------:R-:W-:Y:S02]  /*1080*/  IMAD.IADD R29, R18, 0x1, R9.reuse ;  /* 0x00000001121d7824 */ /* 0x100fe400078e0209 */
[----:B-1----:R0:W-:Y:S04]  /*1090*/  STS [R25+0x4], R26 ;  /* 0x0000041a19007388 */ /* 0x0021e80000000800 */
[----:B------:R1:W-:Y:S04]  /*10a0*/  STS [R23+0x8], RZ ;  /* 0x000008ff17007388 */ /* 0x0003e80000000800 */
[----:B------:R-:W2:Y:S01]  /*10b0*/  LDS R28, [R21+0x4] ;  /* 0x00000400151c7984 */ /* 0x000ea20000000800 */
[----:B0-----:R-:W-:Y:S01]  /*10c0*/  IMAD.IADD R26, R20, 0x1, R9 ;  /* 0x00000001141a7824 */ /* 0x001fe200078e0209 */
[----:B-1----:R-:W-:-:S02]  /*10d0*/  IADD3 R23, PT, PT, R24, R9, RZ ;  /* 0x0000000918177210 */ /* 0x002fc40007ffe0ff */
[----:B--2---:R0:W-:Y:S04]  /*10e0*/  STS [R27], R28 ;  /* 0x0000001c1b007388 */ /* 0x0041e80000000800 */
[----:B------:R-:W1:Y:S01]  /*10f0*/  LDS R28, [R26+0x8] ;  /* 0x000008001a1c7984 */ /* 0x000e620000000800 */
[----:B0-----:R-:W-:-:S03]  /*1100*/  IMAD.IADD R27, R3, 0x1, R9 ;  /* 0x00000001031b7824 */ /* 0x001fc600078e0209 */
[----:B-1----:R0:W-:Y:S04]  /*1110*/  STS [R21+0x4], R28 ;  /* 0x0000041c15007388 */ /* 0x0021e80000000800 */
[----:B------:R-:W-:Y:S04]  /*1120*/  STS [R26+0x8], RZ ;  /* 0x000008ff1a007388 */ /* 0x000fe80000000800 */
[----:B------:R-:W1:Y:S01]  /*1130*/  LDS R25, [R27+0x4] ;  /* 0x000004001b197984 */ /* 0x000e620000000800 */
[----:B0-----:R-:W-:-:S04]  /*1140*/  IMAD.U32 R28, RZ, RZ, UR10 ;  /* 0x0000000aff1c7e24 */ /* 0x001fc8000f8e00ff */
[----:B------:R-:W-:Y:S01]  /*1150*/  IMAD R9, R28, 0x10, R9 ;  /* 0x000000101c097824 */ /* 0x000fe200078e0209 */
[----:B-1----:R-:W-:Y:S04]  /*1160*/  STS [R29], R25 ;  /* 0x000000191d007388 */ /* 0x002fe80000000800 */
[----:B------:R-:W0:Y:S04]  /*1170*/  LDS R21, [R23+0x8] ;  /* 0x0000080017157984 */ /* 0x000e280000000800 */
[----:B0-----:R0:W-:Y:S04]  /*1180*/  STS [R27+0x4], R21 ;  /* 0x000004151b007388 */ /* 0x0011e80000000800 */
[----:B------:R0:W-:Y:S01]  /*1190*/  STS [R23+0x8], RZ ;  /* 0x000008ff17007388 */ /* 0x0001e20000000800 */
[----:B------:R-:W-:Y:S05]  /*11a0*/  @!P0 BRA `(.L_x_14) ;  /* 0xfffffffc006c8947 */ /* 0x000fea000383ffff */
.L_x_11:
[----:B------:R-:W-:Y:S05]  /*11b0*/  BSYNC.RECONVERGENT B0 ;  /* 0x0000000000007941 */ /* 0x000fea0003800200 */
.L_x_10:
[----:B------:R-:W-:Y:S01]  /*11c0*/  USHF.L.U32 UR6, UR9, 0x1, URZ ;  /* 0x0000000109067899 */ /* 0x000fe200080006ff */
[----:B------:R-:W-:Y:S05]  /*11d0*/  BAR.SYNC.DEFER_BLOCKING 0x0 ;  /* 0x0000000000007b1d */ /* 0x000fea0000010000 */
[C---:B------:R-:W-:Y:S02]  /*11e0*/  ISETP.NE.AND P0, PT, R12.reuse, UR6, PT ;  /* 0x000000060c007c0c */ /* 0x040fe4000bf05270 */
[----:B------:R-:W-:-:S11]  /*11f0*/  IADD3 R12, PT, PT, R12, 0x1, RZ ;  /* 0x000000010c0c7810 */ /* 0x000fd60007ffe0ff */
[----:B------:R-:W-:Y:S05]  /*1200*/  @P0 BRA `(.L_x_15) ;  /* 0xfffffff400b00947 */ /* 0x000fea000383ffff */
.L_x_6:
[----:B------:R-:W5:Y:S01]  /*1210*/  S2UR UR6, SR_CgaCtaId ;  /* 0x00000000000679c3 */ /* 0x000f620000008800 */
[----:B------:R-:W0:Y:S01]  /*1220*/  LDCU UR4, c[0x0][0x39c] ;  /* 0x00007380ff0477ac */ /* 0x000e220008000800 */
[----:B------:R-:W4:Y:S01]  /*1230*/  S2R R5, SR_TID.X ;  /* 0x0000000000057919 */ /* 0x000f220000002100 */
[----:B--23--:R-:W-:Y:S01]  /*1240*/  IMAD.U32 R0, RZ, RZ, UR10 ;  /* 0x0000000aff007e24 */ /* 0x00cfe2000f8e00ff */
[----:B------:R-:W-:-:S04]  /*1250*/  UMOV UR5, 0x400 ;  /* 0x0000040000057882 */ /* 0x000fc80000000000 */
[----:B------:R-:W-:Y:S01]  /*1260*/  ISETP.GE.U32.AND P0, PT, R0, 0x2, PT ;  /* 0x000000020000780c */ /* 0x000fe20003f06070 */
[----:B0-----:R-:W-:-:S04]  /*1270*/  UISETP.LT.AND UP0, UPT, UR4, 0x100, UPT ;  /* 0x000001000400788c */ /* 0x001fc8000bf01270 */
[----:B------:R-:W-:Y:S02]  /*1280*/  USEL UR4, UR4, 0x100, UP0 ;  /* 0x0000010004047887 */ /* 0x000fe40008000000 */
[----:B-----5:R-:W-:-:S04]  /*1290*/  ULEA UR5, UR6, UR5, 0x18 ;  /* 0x0000000506057291 */ /* 0x020fc8000f8ec0ff */
[----:B------:R-:W-:-:S04]  /*12a0*/  ULEA UR5, UR4, UR5, 0x2 ;  /* 0x0000000504057291 */ /* 0x000fc8000f8e10ff */
[----:B------:R-:W-:Y:S01]  /*12b0*/  ULEA UR5, UR4, UR5, 0x2 ;  /* 0x0000000504057291 */ /* 0x000fe2000f8e10ff */
[----:B----4-:R-:W-:-:S03]  /*12c0*/  ISETP.NE.AND P1, PT, R5, RZ, PT ;  /* 0x000000ff0500720c */ /* 0x010fc60003f25270 */
[----:B------:R-:W-:-:S04]  /*12d0*/  UIADD3 UR5, UPT, UPT, UR5, 0x4, URZ ;  /* 0x0000000405057890 */ /* 0x000fc8000fffe0ff */
[----:B------:R-:W-:-:S06]  /*12e0*/  ULEA UR6, UR4, UR5, 0x2 ;  /* 0x0000000504067291 */ /* 0x000fcc000f8e10ff */
[----:B------:R-:W-:-:S05]  /*12f0*/  LEA R7, R5, UR6, 0x2 ;  /* 0x0000000605077c11 */ /* 0x000fca000f8e10ff */
[----:B------:R0:W-:Y:S01]  /*1300*/  STS [R7+0x8], R8 ;  /* 0x0000080807007388 */ /* 0x0001e20000000800 */
[----:B------:R-:W-:Y:S06]  /*1310*/  BAR.SYNC.DEFER_BLOCKING 0x0 ;  /* 0x0000000000007b1d */ /* 0x000fec0000010000 */
[----:B------:R-:W-:Y:S05]  /*1320*/  @!P0 BRA `(.L_x_16) ;  /* 0x0000000000348947 */ /* 0x000fea0003800000 */
.L_x_17:
[----:B------:R-:W-:Y:S02]  /*1330*/  IMAD.U32 R6, RZ, RZ, UR10 ;  /* 0x0000000aff067e24 */ /* 0x000fe4000f8e00ff */
[----:B------:R-:W-:-:S03]  /*1340*/  VIADD R3, R7, 0x4 ;  /* 0x0000000407037836 */ /* 0x000fc60000000000 */
[----:B------:R-:W-:-:S04]  /*1350*/  SHF.R.U32.HI R4, RZ, 0x1, R6 ;  /* 0x00000001ff047819 */ /* 0x000fc80000011606 */
[----:B------:R-:W-:Y:S02]  /*1360*/  ISETP.GE.U32.AND P0, PT, R5, R4, PT ;  /* 0x000000040500720c */ /* 0x000fe40003f06070 */
[----:B------:R-:W-:-:S11]  /*1370*/  R2UR UR10, R4 ;  /* 0x00000000040a72ca */ /* 0x000fd600000e0000 */
[----:B-1----:R-:W-:Y:S01]  /*1380*/  @!P0 LEA R2, R4, R3, 0x2 ;  /* 0x0000000304028211 */ /* 0x002fe200078e10ff */
[----:B------:R-:W-:Y:S04]  /*1390*/  @!P0 LDS R0, [R7+0x8] ;  /* 0x0000080007008984 */ /* 0x000fe80000000800 */
[----:B------:R-:W1:Y:S02]  /*13a0*/  @!P0 LDS R3, [R2+0x4] ;  /* 0x0000040002038984 */ /* 0x000e640000000800 */
[----:B-1----:R-:W-:-:S05]  /*13b0*/  @!P0 VIMNMX R0, PT, PT, R0, R3, !PT ;  /* 0x0000000300008248 */ /* 0x002fca0007fe0100 */
[----:B------:R2:W-:Y:S01]  /*13c0*/  @!P0 STS [R7+0x8], R0 ;  /* 0x0000080007008388 */ /* 0x0005e20000000800 */
[----:B------:R-:W-:Y:S01]  /*13d0*/  BAR.SYNC.DEFER_BLOCKING 0x0 ;  /* 0x0000000000007b1d */ /* 0x000fe20000010000 */
[----:B------:R-:W-:-:S13]  /*13e0*/  ISETP.GT.U32.AND P0, PT, R6, 0x3, PT ;  /* 0x000000030600780c */ /* 0x000fda0003f04070 */
[----:B--2---:R-:W-:Y:S05]  /*13f0*/  @P0 BRA `(.L_x_17) ;  /* 0xfffffffc00cc0947 */ /* 0x004fea000383ffff */
.L_x_16:
[----:B------:R-:W-:Y:S05]  /*1400*/  @P1 EXIT ;  /* 0x000000000000194d */ /* 0x000fea0003800000 */
[----:B------:R-:W2:Y:S01]  /*1410*/  LDS R5, [UR6+0x8] ;  /* 0x00000806ff057984 */ /* 0x000ea20008000800 */
[----:B------:R-:W3:Y:S02]  /*1420*/  LDCU.64 UR4, c[0x0][0x390] ;  /* 0x00007200ff0477ac */ /* 0x000ee40008000a00 */
[----:B---3--:R-:W-:-:S04]  /*1430*/  ULEA UR4, UP0, UR12, UR4, 0x2 ;  /* 0x000000040c047291 */ /* 0x008fc8000f8010ff */
[----:B------:R-:W-:Y:S02]  /*1440*/  ULEA.HI.X UR5, UR12, UR5, URZ, 0x2, UP0 ;  /* 0x000000050c057291 */ /* 0x000fe400080f14ff */
[----:B-1----:R-:W-:-:S04]  /*1450*/  IMAD.U32 R2, RZ, RZ, UR4 ;  /* 0x00000004ff027e24 */ /* 0x002fc8000f8e00ff */
[----:B------:R-:W-:-:S05]  /*1460*/  IMAD.U32 R3, RZ, RZ, UR5 ;  /* 0x00000005ff037e24 */ /* 0x000fca000f8e00ff */
[----:B--2---:R-:W-:Y:S01]  /*1470*/  STG.E desc[UR14][R2.64], R5 ;  /* 0x0000000502007986 */ /* 0x004fe2000c10190e */
[----:B------:R-:W-:Y:S05]  /*1480*/  EXIT ;  /* 0x000000000000794d */ /* 0x000fea0003800000 */
.L_x_18:
[----:B------:R-:W-:-:S00]  /*1490*/  BRA `(.L_x_18) ;  /* 0xfffffffc00fc7947 */ /* 0x000fc0000383ffff */
[----:B------:R-:W-:-:S00]  /*14a0*/  NOP ;  /* 0x0000000000007918 */ /* 0x000fc00000000000 */
        /* <DEDUP_REMOVED lines=13> */
.L_x_517:


//--------------------- .text.wfa_editdistance_kernel --------------------------
	.section	.text.wfa_editdistance_kernel,"ax",@progbits
	.align	128
        .global         wfa_editdistance_kernel
        .type           wfa_editdistance_kernel,@function
        .size           wfa_editdistance_kernel,(.L_x_518 - wfa_editdistance_kernel)
        .other          wfa_editdistance_kernel,@"STO_CUDA_ENTRY STV_DEFAULT"
wfa_editdistance_kernel:
.text.wfa_editdistance_kernel:
[----:B------:R-:W0:Y:S01]  /*0000*/  LDC R1, c[0x0][0x37c] ;  /* 0x0000df00ff017b82 */ /* 0x000e220000000800 */
[----:B------:R-:W1:Y:S07]  /*0010*/  S2R R3, SR_TID.X ;  /* 0x0000000000037919 */ /* 0x000e6e0000002100 */
[----:B------:R-:W1:Y:S01]  /*0020*/  S2UR UR4, SR_CTAID.X ;  /* 0x00000000000479c3 */ /* 0x000e620000002500 */
[----:B------:R-:W2:Y:S01]  /*0030*/  LDCU UR5, c[0x0][0x398] ;  /* 0x00007300ff0577ac */ /* 0x000ea20008000800 */
[----:B0-----:R-:W-:-:S06]  /*0040*/  VIADD R1, R1, 0xffffeff8 ;  /* 0xffffeff801017836 */ /* 0x001fcc0000000000 */
[----:B------:R-:W1:Y:S02]  /*0050*/  LDC R14, c[0x0][0x360] ;  /* 0x0000d800ff0e7b82 */ /* 0x000e640000000800 */
[----:B-1----:R-:W-:-:S05]  /*0060*/  IMAD R14, R14, UR4, R3 ;  /* 0x000000040e0e7c24 */ /* 0x002fca000f8e0203 */
[----:B--2---:R-:W-:-:S13]  /*0070*/  ISETP.GE.AND P0, PT, R14, UR5, PT ;  /* 0x000000050e007c0c */ /* 0x004fda000bf06270 */
[----:B------:R-:W-:Y:S05]  /*0080*/  @P0 EXIT ;  /* 0x000000000000094d */ /* 0x000fea0003800000 */
[----:B------:R-:W-:Y:S01]  /*0090*/  IMAD.MOV.U32 R4, RZ, RZ, -0xf4240 ;  /* 0xfff0bdc0ff047424 */ /* 0x000fe200078e00ff */
[C---:B------:R-:W-:Y:S01]  /*00a0*/  IADD3 R0, PT, PT, R1.reuse, 0x804, RZ ;  /* 0x0000080401007810 */ /* 0x040fe20007ffe0ff */
[----:B------:R-:W-:Y:S01]  /*00b0*/  IMAD.MOV.U32 R2, RZ, RZ, R1 ;  /* 0x000000ffff027224 */ /* 0x000fe200078e0001 */
[C---:B------:R-:W-:Y:S01]  /*00c0*/  IADD3 R5, PT, PT, R1.reuse, 0x824, RZ ;  /* 0x0000082401057810 */ /* 0x040fe20007ffe0ff */
[----:B------:R-:W-:Y:S01]  /*00d0*/  IMAD.MOV.U32 R3, RZ, RZ, 0x8 ;  /* 0x00000008ff037424 */ /* 0x000fe200078e00ff */
[----:B------:R0:W-:Y:S01]  /*00e0*/  STL [R1], R4 ;  /* 0x0000000401007387 */ /* 0x0001e20000100800 */
[----:B------:R-:W-:-:S03]  /*00f0*/  VIADD R7, R1, 0x20 ;  /* 0x0000002001077836 */ /* 0x000fc60000000000 */
[----:B------:R0:W-:Y:S04]  /*0100*/  STL [R1+0x804], R4 ;  /* 0x0008040401007387 */ /* 0x0001e80000100800 */
        /* <DEDUP_REMOVED lines=15> */
[----:B------:R0:W-:Y:S02]  /*0200*/  STL [R1+0x824], R4 ;  /* 0x0008240401007387 */ /* 0x0001e40000100800 */
.L_x_19:
[----:B------:R-:W-:Y:S01]  /*0210*/  STL [R7+0x4], R4 ;  /* 0x0000040407007387 */ /* 0x000fe20000100800 */
[C---:B--2---:R-:W-:Y:S02]  /*0220*/  VIADD R9, R3.reuse, 0x4 ;  /* 0x0000000403097836 */ /* 0x044fe40000000000 */
[C---:B------:R-:W-:Y:S01]  /*0230*/  VIADD R11, R3.reuse, 0x8 ;  /* 0x00000008030b7836 */ /* 0x040fe20000000000 */
[----:B------:R-:W-:Y:S01]  /*0240*/  STL [R5+0x4], R4 ;  /* 0x0000040405007387 */ /* 0x000fe20000100800 */
[----:B------:R-:W-:Y:S01]  /*0250*/  VIADD R13, R3, 0xc ;  /* 0x0000000c030d7836 */ /* 0x000fe20000000000 */
[----:B------:R-:W-:Y:S01]  /*0260*/  LEA R9, R9, R2, 0x2 ;  /* 0x0000000209097211 */ /* 0x000fe200078e10ff */
[--C-:B------:R-:W-:Y:S01]  /*0270*/  IMAD R11, R11, 0x4, R2.reuse ;  /* 0x000000040b0b7824 */ /* 0x100fe200078e0202 */
[----:B------:R-:W-:Y:S01]  /*0280*/  STL [R7+0x8], R4 ;  /* 0x0000080407007387 */ /* 0x000fe20000100800 */
[----:B------:R-:W-:-:S03]  /*0290*/  IMAD R13, R13, 0x4, R2 ;  /* 0x000000040d0d7824 */ /* 0x000fc600078e0202 */
[----:B------:R-:W-:Y:S04]  /*02a0*/  STL [R5+0x8], R4 ;  /* 0x0000080405007387 */ /* 0x000fe80000100800 */
[----:B------:R1:W-:Y:S04]  /*02b0*/  STL [R7+0xc], R4 ;  /* 0x00000c0407007387 */ /* 0x0003e80000100800 */
[----:B------:R2:W-:Y:S04]  /*02c0*/  STL [R5+0xc], R4 ;  /* 0x00000c0405007387 */ /* 0x0005e80000100800 */
[----:B------:R-:W-:Y:S01]  /*02d0*/  STL [R9], R4 ;  /* 0x0000000409007387 */ /* 0x000fe20000100800 */
[----:B-1----:R-:W-:-:S03]  /*02e0*/  VIADD R7, R3, 0x14 ;  /* 0x0000001403077836 */ /* 0x002fc60000000000 */
[----:B------:R-:W-:Y:S01]  /*02f0*/  STL [R9+0x804], R4 ;  /* 0x0008040409007387 */ /* 0x000fe20000100800 */
[----:B--2---:R-:W-:Y:S01]  /*0300*/  IADD3 R5, PT, PT, R3, 0x10, RZ ;  /* 0x0000001003057810 */ /* 0x004fe20007ffe0ff */
[----:B------:R-:W-:Y:S02]  /*0310*/  IMAD R7, R7, 0x4, R2 ;  /* 0x0000000407077824 */ /* 0x000fe400078e0202 */
[----:B------:R-:W-:Y:S01]  /*0320*/  STL [R9+0x4], R4 ;  /* 0x0000040409007387 */ /* 0x000fe20000100800 */
[----:B------:R-:W-:-:S03]  /*0330*/  LEA R5, R5, R2, 0x2 ;  /* 0x0000000205057211 */ /* 0x000fc600078e10ff */
[----:B------:R-:W-:Y:S04]  /*0340*/  STL [R9+0x808], R4 ;  /* 0x0008080409007387 */ /* 0x000fe80000100800 */
[----:B------:R-:W-:Y:S04]  /*0350*/  STL [R9+0x8], R4 ;  /* 0x0000080409007387 */ /* 0x000fe80000100800 */
[----:B------:R-:W-:Y:S04]  /*0360*/  STL [R9+0x80c], R4 ;  /* 0x00080c0409007387 */ /* 0x000fe80000100800 */
[----:B------:R-:W-:Y:S04]  /*0370*/  STL [R9+0xc], R4 ;  /* 0x00000c0409007387 */ /* 0x000fe80000100800 */
[----:B------:R1:W-:Y:S04]  /*0380*/  STL [R9+0x810], R4 ;  /* 0x0008100409007387 */ /* 0x0003e80000100800 */
[----:B------:R-:W-:Y:S04]  /*0390*/  STL [R11], R4 ;  /* 0x000000040b007387 */ /* 0x000fe80000100800 */
[----:B------:R-:W-:Y:S01]  /*03a0*/  STL [R11+0x804], R4 ;  /* 0x000804040b007387 */ /* 0x000fe20000100800 */
[----:B-1----:R-:W-:-:S03]  /*03b0*/  VIADD R9, R3, 0x18 ;  /* 0x0000001803097836 */ /* 0x002fc60000000000 */
[----:B------:R-:W-:Y:S01]  /*03c0*/  STL [R11+0x4], R4 ;  /* 0x000004040b007387 */ /* 0x000fe20000100800 */
[----:B------:R-:W-:-:S03]  /*03d0*/  IMAD R9, R9, 0x4, R2 ;  /* 0x0000000409097824 */ /* 0x000fc600078e0202 */
[----:B------:R-:W-:Y:S04]  /*03e0*/  STL [R11+0x808], R4 ;  /* 0x000808040b007387 */ /* 0x000fe80000100800 */
[----:B------:R-:W-:Y:S04]  /*03f0*/  STL [R11+0x8], R4 ;  /* 0x000008040b007387 */ /* 0x000fe80000100800 */
[----:B------:R-:W-:Y:S04]  /*0400*/  STL [R11+0x80c], R4 ;  /* 0x00080c040b007387 */ /* 0x000fe80000100800 */
[----:B------:R-:W-:Y:S04]  /*0410*/  STL [R11+0xc], R4 ;  /* 0x00000c040b007387 */ /* 0x000fe80000100800 */
[----:B------:R1:W-:Y:S04]  /*0420*/  STL [R11+0x810], R4 ;  /* 0x000810040b007387 */ /* 0x0003e80000100800 */
[----:B------:R-:W-:Y:S04]  /*0430*/  STL [R13], R4 ;  /* 0x000000040d007387 */ /* 0x000fe80000100800 */
[----:B------:R-:W-:Y:S01]  /*0440*/  STL [R13+0x804], R4 ;  /* 0x000804040d007387 */ /* 0x000fe20000100800 */
[----:B-1----:R-:W-:-:S03]  /*0450*/  IADD3 R11, PT, PT, R3, 0x1c, RZ ;  /* 0x0000001c030b7810 */ /* 0x002fc60007ffe0ff */
[----:B------:R-:W-:Y:S01]  /*0460*/  STL [R13+0x4], R4 ;  /* 0x000004040d007387 */ /* 0x000fe20000100800 */
[----:B------:R-:W-:-:S03]  /*0470*/  LEA R11, R11, R2, 0x2 ;  /* 0x000000020b0b7211 */ /* 0x000fc600078e10ff */
[----:B------:R-:W-:Y:S04]  /*0480*/  STL [R13+0x808], R4 ;  /* 0x000808040d007387 */ /* 0x000fe80000100800 */
[----:B------:R-:W-:Y:S04]  /*0490*/  STL [R13+0x8], R4 ;  /* 0x000008040d007387 */ /* 0x000fe80000100800 */
[----:B------:R-:W-:Y:S04]  /*04a0*/  STL [R13+0x80c], R4 ;  /* 0x00080c040d007387 */ /* 0x000fe80000100800 */
[----:B------:R-:W-:Y:S04]  /*04b0*/  STL [R13+0xc], R4 ;  /* 0x00000c040d007387 */ /* 0x000fe80000100800 */
[----:B------:R-:W-:Y:S04]  /*04c0*/  STL [R13+0x810], R4 ;  /* 0x000810040d007387 */ /* 0x000fe80000100800 */
[----:B------:R-:W-:Y:S04]  /*04d0*/  STL [R5], R4 ;  /* 0x0000000405007387 */ /* 0x000fe80000100800 */
[----:B------:R-:W-:Y:S04]  /*04e0*/  STL [R5+0x804], R4 ;  /* 0x0008040405007387 */ /* 0x000fe80000100800 */
[----:B------:R-:W-:Y:S04]  /*04f0*/  STL [R5+0x4], R4 ;  /* 0x0000040405007387 */ /* 0x000fe80000100800 */
        /* <DEDUP_REMOVED lines=97> */
[----:B-1----:R-:W-:-:S02]  /*0b10*/  VIADD R7, R3, 0x44 ;  /* 0x0000004403077836 */ /* 0x002fc40000000000 */
[----:B------:R-:W-:Y:S01]  /*0b20*/  VIADD R3, R3, 0x48 ;  /* 0x0000004803037836 */ /* 0x000fe20000000000 */
[----:B------:R-:W-:Y:S04]  /*0b30*/  STL [R9+0x4], R4 ;  /* 0x0000040409007387 */ /* 0x000fe80000100800 */
[----:B------:R-:W-:Y:S01]  /*0b40*/  STL [R9+0x808], R4 ;  /* 0x0008080409007387 */ /* 0x000fe20000100800 */
[----:B------:R-:W-:-:S03]  /*0b50*/  ISETP.NE.AND P0, PT, R3, 0x200, PT ;  /* 0x000002000300780c */ /* 0x000fc60003f05270 */
[----:B------:R-:W-:Y:S04]  /*0b60*/  STL [R9+0x8], R4 ;  /* 0x0000080409007387 */ /* 0x000fe80000100800 */
[----:B------:R-:W-:Y:S04]  /*0b70*/  STL [R9+0x80c], R4 ;  /* 0x00080c0409007387 */ /* 0x000fe80000100800 */
[----:B------:R-:W-:Y:S04]  /*0b80*/  STL [R9+0xc], R4 ;  /* 0x00000c0409007387 */ /* 0x000fe80000100800 */
[----:B------:R1:W-:Y:S04]  /*0b90*/  STL [R9+0x810], R4 ;  /* 0x0008100409007387 */ /* 0x0003e80000100800 */
[----:B------:R-:W-:Y:S04]  /*0ba0*/  STL [R11], R4 ;  /* 0x000000040b007387 */ /* 0x000fe80000100800 */
[----:B------:R-:W-:Y:S01]  /*0bb0*/  STL [R11+0x804], R4 ;  /* 0x000804040b007387 */ /* 0x000fe20000100800 */
[----:B-1----:R-:W-:Y:S01]  /*0bc0*/  IMAD R9, R7, 0x4, R2 ;  /* 0x0000000407097824 */ /* 0x002fe200078e0202 */
[----:B------:R-:W-:-:S02]  /*0bd0*/  LEA R7, R3, R2, 0x2 ;  /* 0x0000000203077211 */ /* 0x000fc400078e10ff */
[----:B------:R-:W-:Y:S04]  /*0be0*/  STL [R11+0x4], R4 ;  /* 0x000004040b007387 */ /* 0x000fe80000100800 */
        /* <DEDUP_REMOVED lines=13> */
[----:B------:R2:W-:Y:S04]  /*0cc0*/  STL [R9], R4 ;  /* 0x0000000409007387 */ /* 0x0005e80000100800 */
[----:B------:R2:W-:Y:S01]  /*0cd0*/  STL [R9+0x804], R4 ;  /* 0x0008040409007387 */ /* 0x0005e20000100800 */
[----:B-1----:R-:W-:-:S03]  /*0ce0*/  VIADD R5, R7, 0x804 ;  /* 0x0000080407057836 */ /* 0x002fc60000000000 */
[----:B------:R2:W-:Y:S04]  /*0cf0*/  STL [R9+0x4], R4 ;  /* 0x0000040409007387 */ /* 0x0005e80000100800 */
[----:B------:R2:W-:Y:S04]  /*0d00*/  STL [R9+0x808], R4 ;  /* 0x0008080409007387 */ /* 0x0005e80000100800 */
[----:B------:R2:W-:Y:S04]  /*0d10*/  STL [R9+0x8], R4 ;  /* 0x0000080409007387 */ /* 0x0005e80000100800 */
[----:B------:R2:W-:Y:S04]  /*0d20*/  STL [R9+0x80c], R4 ;  /* 0x00080c0409007387 */ /* 0x0005e80000100800 */
[----:B------:R2:W-:Y:S04]  /*0d30*/  STL [R9+0xc], R4 ;  /* 0x00000c0409007387 */ /* 0x0005e80000100800 */
[----:B------:R2:W-:Y:S04]  /*0d40*/  STL [R9+0x810], R4 ;  /* 0x0008100409007387 */ /* 0x0005e80000100800 */
[----:B------:R2:W-:Y:S04]  /*0d50*/  STL [R7], R4 ;  /* 0x0000000407007387 */ /* 0x0005e80000100800 */
[----:B------:R2:W-:Y:S01]  /*0d60*/  STL [R7+0x804], R4 ;  /* 0x0008040407007387 */ /* 0x0005e20000100800 */
[----:B------:R-:W-:Y:S05]  /*0d70*/  @P0 BRA `(.L_x_19) ;  /* 0xfffffff400240947 */ /* 0x000fea000383ffff */
[----:B------:R-:W1:Y:S01]  /*0d80*/  LDC R15, c[0x0][0x39c] ;  /* 0x0000e700ff0f7b82 */ /* 0x000e620000000800 */
[----:B------:R-:W3:Y:S01]  /*0d90*/  LDCU.64 UR4, c[0x0][0x358] ;  /* 0x00006b00ff0477ac */ /* 0x000ee20008000a00 */
[----:B-1----:R-:W-:-:S13]  /*0da0*/  ISETP.GE.AND P0, PT, R15, 0x1, PT ;  /* 0x000000010f00780c */ /* 0x002fda0003f06270 */
[----:B---3--:R-:W-:Y:S05]  /*0db0*/  @!P0 BRA `(.L_x_20) ;  /* 0x0000000000448947 */ /* 0x008fea0003800000 */
[----:B------:R-:W1:Y:S01]  /*0dc0*/  LDCU.128 UR8, c[0x0][0x380] ;  /* 0x00007000ff0877ac */ /* 0x000e620008000c00 */
[----:B------:R-:W-:Y:S01]  /*0dd0*/  VIMNMX R15, PT, PT, R15, 0x100, PT ;  /* 0x000001000f0f7848 */ /* 0x000fe20003fe0100 */
[----:B------:R-:W-:Y:S01]  /*0de0*/  BSSY.RECONVERGENT B0, `(.L_x_21) ;  /* 0x0000013000007945 */ /* 0x000fe20003800200 */
[----:B------:R-:W-:-:S03]  /*0df0*/  IMAD.MOV.U32 R8, RZ, RZ, RZ ;  /* 0x000000ffff087224 */ /* 0x000fc600078e00ff */
[----:B-1----:R-:W-:-:S04]  /*0e00*/  IMAD.WIDE R12, R14, R15, UR8 ;  /* 0x000000080e0c7e25 */ /* 0x002fc8000f8e020f */
[----:B------:R-:W-:-:S07]  /*0e10*/  IMAD.WIDE R10, R14, R15, UR10 ;  /* 0x0000000a0e0a7e25 */ /* 0x000fce000f8e020f */
.L_x_23:
[-C--:B------:R-:W-:Y:S02]  /*0e20*/  IADD3 R6, P1, PT, R10, R8.reuse, RZ ;  /* 0x000000080a067210 */ /* 0x080fe40007f3e0ff */
[----:B0-2---:R-:W-:-:S03]  /*0e30*/  IADD3 R4, P0, PT, R12, R8, RZ ;  /* 0x000000080c047210 */ /* 0x005fc60007f1e0ff */
[----:B------:R-:W-:Y:S01]  /*0e40*/  IMAD.X R7, RZ, RZ, R11, P1 ;  /* 0x000000ffff077224 */ /* 0x000fe200008e060b */
[----:B------:R-:W-:-:S05]  /*0e50*/  IADD3.X R5, PT, PT, RZ, R13, RZ, P0, !PT ;  /* 0x0000000dff057210 */ /* 0x000fca00007fe4ff */
[----:B------:R-:W2:Y:S04]  /*0e60*/  LDG.E.U8 R4, desc[UR4][R4.64] ;  /* 0x0000000404047981 */ /* 0x000ea8000c1e1100 */
[----:B------:R-:W2:Y:S02]  /*0e70*/  LDG.E.U8 R7, desc[UR4][R6.64] ;  /* 0x0000000406077981 */ /* 0x000ea4000c1e1100 */
[----:B--2---:R-:W-:-:S13]  /*0e80*/  ISETP.NE.AND P0, PT, R4, R7, PT ;  /* 0x000000070400720c */ /* 0x004fda0003f05270 */
[----:B------:R-:W-:Y:S05]  /*0e90*/  @P0 BRA `(.L_x_22) ;  /* 0x00000000001c0947 */ /* 0x000fea0003800000 */
[----:B------:R-:W-:-:S05]  /*0ea0*/  VIADD R8, R8, 0x1 ;  /* 0x0000000108087836 */ /* 0x000fca0000000000 */
[----:B------:R-:W-:-:S13]  /*0eb0*/  ISETP.NE.AND P0, PT, R8, R15, PT ;  /* 0x0000000f0800720c */ /* 0x000fda0003f05270 */
[----:B------:R-:W-:Y:S05]  /*0ec0*/  @P0 BRA `(.L_x_23) ;  /* 0xfffffffc00d40947 */ /* 0x000fea000383ffff */
.L_x_20:
[----:B------:R-:W1:Y:S02]  /*0ed0*/  LDC.64 R2, c[0x0][0x390] ;  /* 0x0000e400ff027b82 */ /* 0x000e640000000a00 */
[----:B-1----:R-:W-:-:S05]  /*0ee0*/  IMAD.WIDE R14, R14, 0x4, R2 ;  /* 0x000000040e0e7825 */ /* 0x002fca00078e0202 */
[----:B------:R-:W-:Y:S01]  /*0ef0*/  STG.E desc[UR4][R14.64], RZ ;  /* 0x000000ff0e007986 */ /* 0x000fe2000c101904 */
[----:B------:R-:W-:Y:S05]  /*0f00*/  EXIT ;  /* 0x000000000000794d */ /* 0x000fea0003800000 */
.L_x_22:
[----:B------:R-:W-:Y:S05]  /*0f10*/  BSYNC.RECONVERGENT B0 ;  /* 0x0000000000007941 */ /* 0x000fea0003800200 */
.L_x_21:
[----:B------:R0:W-:Y:S01]  /*0f20*/  STL [R1+0x400], R8 ;  /* 0x0004000801007387 */ /* 0x0001e20000100800 */
[----:B------:R-:W-:Y:S01]  /*0f30*/  HFMA2 R7, -RZ, RZ, 0, 5.9604644775390625e-08 ;  /* 0x00000001ff077431 */ /* 0x000fe200000001ff */
[----:B------:R-:W-:Y:S01]  /*0f40*/  BSSY.RECONVERGENT B0, `(.L_x_24) ;  /* 0x00000cb000007945 */ /* 0x000fe20003800200 */
[----:B------:R-:W-:Y:S01]  /*0f50*/  IMAD.MOV.U32 R3, RZ, RZ, 0x2 ;  /* 0x00000002ff037424 */ /* 0x000fe200078e00ff */
[----:B------:R-:W-:Y:S01]  /*0f60*/  PRMT R5, RZ, 0x7610, R5 ;  /* 0x00007610ff057816 */ /* 0x000fe20000000005 */
[----:B------:R-:W-:Y:S01]  /*0f70*/  IMAD.MOV.U32 R4, RZ, RZ, RZ ;  /* 0x000000ffff047224 */ /* 0x000fe200078e00ff */
[----:B------:R-:W-:-:S07]  /*0f80*/  PRMT R6, RZ, 0x7610, R6 ;  /* 0x00007610ff067816 */ /* 0x000fce0000000006 */
.L_x_37:
[----:B-1----:R-:W-:Y:S01]  /*0f90*/  IMAD.MOV R17, RZ, RZ, -R7 ;  /* 0x000000ffff117224 */ /* 0x002fe200078e0a07 */
[----:B------:R-:W-:Y:S01]  /*0fa0*/  BSSY.RECONVERGENT B1, `(.L_x_25) ;  /* 0x0000042000017945 */ /* 0x000fe20003800200 */
[----:B------:R-:W-:Y:S01]  /*0fb0*/  MOV R18, R4 ;  /* 0x0000000400127202 */ /* 0x000fe20000000f00 */
[----:B------:R-:W-:Y:S01]  /*0fc0*/  VIADD R6, R6, 0x1 ;  /* 0x0000000106067836 */ /* 0x000fe20000000000 */
[----:B------:R-:W-:Y:S01]  /*0fd0*/  PRMT R16, R5, 0x7610, R16 ;  /* 0x0000761005107816 */ /* 0x000fe20000000010 */
[----:B------:R-:W-:Y:S01]  /*0fe0*/  IMAD.MOV.U32 R19, RZ, RZ, R17 ;  /* 0x000000ffff137224 */ /* 0x000fe200078e0011 */
[----:B------:R-:W-:-:S07]  /*0ff0*/  MOV R4, R7 ;  /* 0x0000000700047202 */ /* 0x000fce0000000f00 */
.L_x_31:
[C---:B------:R-:W-:Y:S01]  /*1000*/  ISETP.GE.AND P0, PT, R19.reuse, -0xff, PT ;  /* 0xffffff011300780c */ /* 0x040fe20003f06270 */
[C---:B------:R-:W-:Y:S01]  /*1010*/  VIADD R21, R19.reuse, 0x100 ;  /* 0x0000010013157836 */ /* 0x040fe20000000000 */
[----:B------:R-:W-:-:S04]  /*1020*/  ISETP.GT.AND P2, PT, R19, 0xff, PT ;  /* 0x000000ff1300780c */ /* 0x000fc80003f44270 */
[----:B------:R-:W-:-:S07]  /*1030*/  ISETP.GT.U32.AND P1, PT, R21, 0x200, PT ;  /* 0x000002001500780c */ /* 0x000fce0003f24070 */
[----:B------:R-:W-:-:S05]  /*1040*/  @P0 IADD3 R9, PT, PT, R19, 0xff, RZ ;  /* 0x000000ff13090810 */ /* 0x000fca0007ffe0ff */
[--C-:B------:R-:W-:Y:S02]  /*1050*/  @P0 IMAD R9, R9, 0x4, R2.reuse ;  /* 0x0000000409090824 */ /* 0x100fe400078e0202 */
[----:B------:R-:W-:-:S04]  /*1060*/  @!P1 IMAD R21, R21, 0x4, R2 ;  /* 0x0000000415159824 */ /* 0x000fc800078e0202 */
[----:B------:R-:W2:Y:S01]  /*1070*/  @P0 LDL R9, [R9] ;  /* 0x0000000009090983 */ /* 0x000ea20000100800 */
[----:B------:R-:W-:-:S03]  /*1080*/  @!P2 LEA R22, R19, R2, 0x2 ;  /* 0x000000021316a211 */ /* 0x000fc600078e10ff */
[----:B------:R-:W3:Y:S04]  /*1090*/  @!P1 LDL R21, [R21] ;  /* 0x0000000015159983 */ /* 0x000ee80000100800 */
[----:B------:R-:W4:Y:S01]  /*10a0*/  @!P2 LDL R23, [R22+0x404] ;  /* 0x000404001617a983 */ /* 0x000f220000100800 */
[----:B0-----:R-:W-:Y:S01]  /*10b0*/  IMAD.MOV.U32 R8, RZ, RZ, -0xf4240 ;  /* 0xfff0bdc0ff087424 */ /* 0x001fe200078e00ff */
[----:B------:R-:W-:Y:S01]  /*10c0*/  BSSY.RECONVERGENT B2, `(.L_x_26) ;  /* 0x0000026000027945 */ /* 0x000fe20003800200 */
[----:B--2---:R-:W-:-:S05]  /*10d0*/  @P0 VIMNMX R20, PT, PT, R9, -0xf4241, !PT ;  /* 0xfff0bdbf09140848 */ /* 0x004fca0007fe0100 */
[----:B------:R-:W-:-:S05]  /*10e0*/  @P0 VIADD R8, R20, 0x1 ;  /* 0x0000000114080836 */ /* 0x000fca0000000000 */
[----:B---3--:R-:W-:-:S04]  /*10f0*/  @!P1 VIADDMNMX R8, R21, 0x1, R8, !PT ;  /* 0x0000000115089846 */ /* 0x008fc80007800108 */
[----:B----4-:R-:W-:-:S04]  /*1100*/  @!P2 VIMNMX R8, PT, PT, R8, R23, !PT ;  /* 0x000000170808a248 */ /* 0x010fc80007fe0100 */
[----:B------:R-:W-:-:S04]  /*1110*/  VIMNMX R27, PT, PT, RZ, R8, !PT ;  /* 0x00000008ff1b7248 */ /* 0x000fc80007fe0100 */
[----:B------:R-:W-:-:S04]  /*1120*/  IADD3 R23, PT, PT, R27, -R19, RZ ;  /* 0x800000131b177210 */ /* 0x000fc80007ffe0ff */
[----:B------:R-:W-:Y:S01]  /*1130*/  ISETP.GE.U32.AND P0, PT, R23, R15, PT ;  /* 0x0000000f1700720c */ /* 0x000fe20003f06070 */
[----:B------:R-:W-:-:S03]  /*1140*/  IMAD.MOV.U32 R20, RZ, RZ, R23 ;  /* 0x000000ffff147224 */ /* 0x000fc600078e0017 */
[----:B------:R-:W-:-:S13]  /*1150*/  ISETP.GE.OR P0, PT, R8, R15, P0 ;  /* 0x0000000f0800720c */ /* 0x000fda0000706670 */
[----:B------:R-:W-:Y:S05]  /*1160*/  @P0 BRA `(.L_x_27) ;  /* 0x00000000006c0947 */ /* 0x000fea0003800000 */
[C---:B------:R-:W-:Y:S01]  /*1170*/  IMAD.IADD R20, R27.reuse, 0x1, R7 ;  /* 0x000000011b147824 */ /* 0x040fe200078e0207 */
[----:B------:R-:W-:Y:S01]  /*1180*/  IADD3 R21, P1, PT, R12, R27, RZ ;  /* 0x0000001b0c157210 */ /* 0x000fe20007f3e0ff */
[----:B------:R-:W-:Y:S01]  /*1190*/  IMAD.MOV.U32 R24, RZ, RZ, R27 ;  /* 0x000000ffff187224 */ /* 0x000fe200078e001b */
[----:B------:R-:W-:Y:S02]  /*11a0*/  IADD3 R25, PT, PT, R27, 0x1, RZ ;  /* 0x000000011b197810 */ /* 0x000fe40007ffe0ff */
[----:B------:R-:W-:Y:S01]  /*11b0*/  ISETP.GT.AND P0, PT, R20, -0x2, PT ;  /* 0xfffffffe1400780c */ /* 0x000fe20003f04270 */
[----:B------:R-:W-:-:S12]  /*11c0*/  IMAD.X R22, RZ, RZ, R13, P1 ;  /* 0x000000ffff167224 */ /* 0x000fd800008e060d */
.L_x_29:
[----:B------:R-:W-:-:S04]  /*11d0*/  IADD3 R8, P1, PT, R10, R23, RZ ;  /* 0x000000170a087210 */ /* 0x000fc80007f3e0ff */
[----:B------:R-:W-:-:S05]  /*11e0*/  IADD3.X R9, PT, PT, RZ, R11, RZ, P1, !PT ;  /* 0x0000000bff097210 */ /* 0x000fca0000ffe4ff */
[----:B------:R0:W2:Y:S02]  /*11f0*/  LDG.E.U8 R27, desc[UR4][R8.64] ;  /* 0x00000004081b7981 */ /* 0x0000a4000c1e1100 */
[----:B0-----:R-:W-:Y:S02]  /*1200*/  IMAD.MOV.U32 R8, RZ, RZ, R21 ;  /* 0x000000ffff087224 */ /* 0x001fe400078e0015 */
[----:B------:R-:W-:-:S05]  /*1210*/  IMAD.MOV.U32 R9, RZ, RZ, R22 ;  /* 0x000000ffff097224 */ /* 0x000fca00078e0016 */
[----:B------:R-:W2:Y:S02]  /*1220*/  LDG.E.U8 R26, desc[UR4][R8.64] ;  /* 0x00000004081a7981 */ /* 0x000ea4000c1e1100 */
[----:B--2---:R-:W-:Y:S02]  /*1230*/  ISETP.NE.AND P1, PT, R26, R27, PT ;  /* 0x0000001b1a00720c */ /* 0x004fe40003f25270 */
[----:B------:R-:W-:-:S11]  /*1240*/  MOV R27, R25 ;  /* 0x00000019001b7202 */ /* 0x000fd60000000f00 */
[----:B------:R-:W-:Y:S05]  /*1250*/  @P1 BRA `(.L_x_28) ;  /* 0x0000000000281947 */ /* 0x000fea0003800000 */
[----:B------:R-:W-:Y:S01]  /*1260*/  VIADD R20, R20, 0x1 ;  /* 0x0000000114147836 */ /* 0x000fe20000000000 */
[----:B------:R-:W-:Y:S01]  /*1270*/  IADD3 R21, P1, PT, R21, 0x1, RZ ;  /* 0x0000000115157810 */ /* 0x000fe20007f3e0ff */
[----:B------:R-:W-:Y:S01]  /*1280*/  VIADD R24, R24, 0x1 ;  /* 0x0000000118187836 */ /* 0x000fe20000000000 */
[C---:B------:R-:W-:Y:S02]  /*1290*/  IADD3 R25, PT, PT, R27.reuse, 0x1, RZ ;  /* 0x000000011b197810 */ /* 0x040fe40007ffe0ff */
[----:B------:R-:W-:Y:S01]  /*12a0*/  VIMNMX R8, PT, PT, R27, R20, !PT ;  /* 0x000000141b087248 */ /* 0x000fe20007fe0100 */
[----:B------:R-:W-:Y:S02]  /*12b0*/  IMAD.X R22, RZ, RZ, R22, P1 ;  /* 0x000000ffff167224 */ /* 0x000fe400008e0616 */
[----:B------:R-:W-:Y:S01]  /*12c0*/  IMAD.IADD R23, R24, 0x1, R7 ;  /* 0x0000000118177824 */ /* 0x000fe200078e0207 */
[----:B------:R-:W-:-:S13]  /*12d0*/  ISETP.LT.AND P2, PT, R8, R15, PT ;  /* 0x0000000f0800720c */ /* 0x000fda0003f41270 */
[----:B------:R-:W-:Y:S05]  /*12e0*/  @P0 BRA P2, `(.L_x_29) ;  /* 0xfffffffc00b80947 */ /* 0x000fea000103ffff */
[----:B------:R-:W-:Y:S05]  /*12f0*/  BRA `(.L_x_27) ;  /* 0x0000000000087947 */ /* 0x000fea0003800000 */
.L_x_28:
[----:B------:R-:W-:Y:S01]  /*1300*/  IADD3 R27, PT, PT, R27, -0x1, RZ ;  /* 0xffffffff1b1b7810 */ /* 0x000fe20007ffe0ff */
[----:B------:R-:W-:-:S07]  /*1310*/  IMAD.MOV.U32 R20, RZ, RZ, R23 ;  /* 0x000000ffff147224 */ /* 0x000fce00078e0017 */
.L_x_27:
[----:B------:R-:W-:Y:S05]  /*1320*/  BSYNC.RECONVERGENT B2 ;  /* 0x0000000000027941 */ /* 0x000fea0003800200 */
.L_x_26:
[----:B------:R-:W-:Y:S01]  /*1330*/  IMAD R8, R19, 0x4, R0 ;  /* 0x0000000413087824 */ /* 0x000fe200078e0200 */
[----:B------:R-:W-:-:S04]  /*1340*/  VIMNMX R20, PT, PT, R27, R20, PT ;  /* 0x000000141b147248 */ /* 0x000fc80003fe0100 */
[----:B------:R0:W-:Y:S01]  /*1350*/  STL [R8+0x400], R27 ;  /* 0x0004001b08007387 */ /* 0x0001e20000100800 */
[----:B------:R-:W-:-:S13]  /*1360*/  ISETP.GE.AND P0, PT, R20, R15, PT ;  /* 0x0000000f1400720c */ /* 0x000fda0003f06270 */
[----:B0-----:R-:W-:Y:S05]  /*1370*/  @P0 BRA `(.L_x_30) ;  /* 0x0000000800300947 */ /* 0x001fea0003800000 */
[----:B------:R-:W-:Y:S01]  /*1380*/  IADD3 R19, PT, PT, R19, 0x1, RZ ;  /* 0x0000000113137810 */ /* 0x000fe20007ffe0ff */
[----:B------:R-:W-:-:S03]  /*1390*/  VIADD R7, R7, 0xffffffff ;  /* 0xffffffff07077836 */ /* 0x000fc60000000000 */
[----:B------:R-:W-:-:S13]  /*13a0*/  ISETP.NE.AND P0, PT, R19, R3, PT ;  /* 0x000000031300720c */ /* 0x000fda0003f05270 */
[----:B------:R-:W-:Y:S05]  /*13b0*/  @P0 BRA `(.L_x_31) ;  /* 0xfffffffc00100947 */ /* 0x000fea000383ffff */
[----:B------:R-:W-:Y:S05]  /*13c0*/  BSYNC.RECONVERGENT B1 ;  /* 0x0000000000017941 */ /* 0x000fea0003800200 */
.L_x_25:
[----:B------:R-:W-:Y:S01]  /*13d0*/  LEA R8, R18, 0x2, 0x1 ;  /* 0x0000000212087811 */ /* 0x000fe200078e08ff */
[----:B------:R-:W-:Y:S01]  /*13e0*/  IMAD.SHL.U32 R7, R6, 0x2, RZ ;  /* 0x0000000206077824 */ /* 0x000fe200078e00ff */
[----:B------:R-:W-:Y:S02]  /*13f0*/  BSSY.RECONVERGENT B1, `(.L_x_32) ;  /* 0x000003d000017945 */ /* 0x000fe40003800200 */
[----:B------:R-:W-:Y:S02]  /*1400*/  ISETP.GE.U32.AND P0, PT, R8, 0xf, PT ;  /* 0x0000000f0800780c */ /* 0x000fe40003f06070 */
[----:B------:R-:W-:-:S04]  /*1410*/  LOP3.LUT R7, R7, 0xe, RZ, 0xc0, !PT ;  /* 0x0000000e07077812 */ /* 0x000fc800078ec0ff */
[----:B------:R-:W-:-:S07]  /*1420*/  ISETP.GE.U32.AND P1, PT, R7, 0x7, PT ;  /* 0x000000070700780c */ /* 0x000fce0003f26070 */
[----:B------:R-:W-:Y:S06]  /*1430*/  @!P0 BRA `(.L_x_33) ;  /* 0x0000000000e08947 */ /* 0x000fec0003800000 */
[----:B------:R-:W-:-:S04]  /*1440*/  IADD3 R7, PT, PT, R8, 0x1, RZ ;  /* 0x0000000108077810 */ /* 0x000fc80007ffe0ff */
[----:B------:R-:W-:-:S07]  /*1450*/  LOP3.LUT R7, R7, 0xfffffff0, RZ, 0xc0, !PT ;  /* 0xfffffff007077812 */ /* 0x000fce00078ec0ff */
.L_x_34:
[----:B0-----:R-:W-:-:S05]  /*1460*/  IMAD R8, R17, 0x4, R2 ;  /* 0x0000000411087824 */ /* 0x001fca00078e0202 */
[----:B------:R-:W2:Y:S04]  /*1470*/  LDL R9, [R8+0xc04] ;  /* 0x000c040008097983 */ /* 0x000ea80000100800 */
[----:B------:R-:W3:Y:S04]  /*1480*/  LDL R19, [R8+0xc08] ;  /* 0x000c080008137983 */ /* 0x000ee80000100800 */
[----:B------:R-:W4:Y:S04]  /*1490*/  LDL R21, [R8+0xc0c] ;  /* 0x000c0c0008157983 */ /* 0x000f280000100800 */
[----:B------:R-:W5:Y:S04]  /*14a0*/  LDL R25, [R8+0xc10] ;  /* 0x000c100008197983 */ /* 0x000f680000100800 */
        /* <DEDUP_REMOVED lines=9> */
[----:B--2---:R0:W-:Y:S04]  /*1540*/  STL [R8+0x400], R9 ;  /* 0x0004000908007387 */ /* 0x0041e80000100800 */
[----:B---3--:R1:W-:Y:S04]  /*1550*/  STL [R8+0x404], R19 ;  /* 0x0004041308007387 */ /* 0x0083e80000100800 */
[----:B----4-:R2:W-:Y:S04]  /*1560*/  STL [R8+0x408], R21 ;  /* 0x0004081508007387 */ /* 0x0105e80000100800 */
[----:B0-----:R-:W3:Y:S04]  /*1570*/  LDL R9, [R8+0xc40] ;  /* 0x000c400008097983 */ /* 0x001ee80000100800 */
[----:B-1----:R-:W4:Y:S04]  /*1580*/  LDL R19, [R8+0xc3c] ;  /* 0x000c3c0008137983 */ /* 0x002f280000100800 */
[----:B--2---:R-:W2:Y:S01]  /*1590*/  LDL R21, [R8+0xc38] ;  /* 0x000c380008157983 */ /* 0x004ea20000100800 */
[----:B------:R-:W-:-:S03]  /*15a0*/  IADD3 R17, PT, PT, R17, 0x10, RZ ;  /* 0x0000001011117810 */ /* 0x000fc60007ffe0ff */
[----:B-----5:R0:W-:Y:S04]  /*15b0*/  STL [R8+0x40c], R25 ;  /* 0x00040c1908007387 */ /* 0x0201e80000100800 */
[----:B------:R1:W-:Y:S01]  /*15c0*/  STL [R8+0x418], R18 ;  /* 0x0004181208007387 */ /* 0x0003e20000100800 */
[----:B0-----:R-:W-:-:S03]  /*15d0*/  IMAD.MOV.U32 R25, RZ, RZ, -0xf4240 ;  /* 0xfff0bdc0ff197424 */ /* 0x001fc600078e00ff */
[----:B------:R0:W-:Y:S01]  /*15e0*/  STL [R8+0x410], R27 ;  /* 0x0004101b08007387 */ /* 0x0001e20000100800 */
[----:B-1----:R-:W-:-:S03]  /*15f0*/  IMAD.IADD R18, R4, 0x1, R17 ;  /* 0x0000000104127824 */ /* 0x002fc600078e0211 */
        /* <DEDUP_REMOVED lines=22> */
[----:B------:R0:W-:Y:S01]  /*1760*/  STL [R8+0xc40], R25 ;  /* 0x000c401908007387 */ /* 0x0001e20000100800 */
[----:B------:R-:W-:-:S03]  /*1770*/  ISETP.NE.AND P0, PT, R18, R7, PT ;  /* 0x000000071200720c */ /* 0x000fc60003f05270 */
[----:B---3--:R0:W-:Y:S04]  /*1780*/  STL [R8+0x43c], R9 ;  /* 0x00043c0908007387 */ /* 0x0081e80000100800 */
[----:B----4-:R0:W-:Y:S04]  /*1790*/  STL [R8+0x438], R19 ;  /* 0x0004381308007387 */ /* 0x0101e80000100800 */
[----:B--2---:R0:W-:Y:S02]  /*17a0*/  STL [R8+0x434], R21 ;  /* 0x0004341508007387 */ /* 0x0041e40000100800 */
[----:B------:R-:W-:Y:S05]  /*17b0*/  @P0 BRA `(.L_x_34) ;  /* 0xfffffffc00280947 */ /* 0x000fea000383ffff */
.L_x_33:
[----:B------:R-:W-:Y:S05]  /*17c0*/  BSYNC.RECONVERGENT B1 ;  /* 0x0000000000017941 */ /* 0x000fea0003800200 */
.L_x_32:
[----:B------:R-:W-:Y:S04]  /*17d0*/  BSSY.RECONVERGENT B1, `(.L_x_35) ;  /* 0x000001d000017945 */ /* 0x000fe80003800200 */
[----:B------:R-:W-:Y:S05]  /*17e0*/  @!P1 BRA `(.L_x_36) ;  /* 0x00000000006c9947 */ /* 0x000fea0003800000 */
        /* <DEDUP_REMOVED lines=8> */
[----:B------:R-:W5:Y:S01]  /*1870*/  LDL R22, [R23+0xc20] ;  /* 0x000c200017167983 */ /* 0x000f620000100800 */
[----:B------:R-:W-:Y:S01]  /*1880*/  MOV R24, 0xfff0bdc0 ;  /* 0xfff0bdc000187802 */ /* 0x000fe20000000f00 */
[----:B------:R-:W-:-:S04]  /*1890*/  VIADD R17, R17, 0x8 ;  /* 0x0000000811117836 */ /* 0x000fc80000000000 */
        /* <DEDUP_REMOVED lines=8> */
[----:B--2---:R1:W-:Y:S04]  /*1920*/  STL [R23+0x400], R7 ;  /* 0x0004000717007387 */ /* 0x0043e80000100800 */
[----:B---3--:R1:W-:Y:S04]  /*1930*/  STL [R23+0x404], R8 ;  /* 0x0004040817007387 */ /* 0x0083e80000100800 */
[----:B----4-:R1:W-:Y:S04]  /*1940*/  STL [R23+0x408], R9 ;  /* 0x0004080917007387 */ /* 0x0103e80000100800 */
[----:B-----5:R1:W-:Y:S04]  /*1950*/  STL [R23+0x40c], R18 ;  /* 0x00040c1217007387 */ /* 0x0203e80000100800 */
[----:B------:R1:W-:Y:S04]  /*1960*/  STL [R23+0x410], R19 ;  /* 0x0004101317007387 */ /* 0x0003e80000100800 */
[----:B------:R1:W-:Y:S04]  /*1970*/  STL [R23+0x414], R20 ;  /* 0x0004141417007387 */ /* 0x0003e80000100800 */
[----:B------:R1:W-:Y:S04]  /*1980*/  STL [R23+0x418], R21 ;  /* 0x0004181517007387 */ /* 0x0003e80000100800 */
[----:B------:R1:W-:Y:S02]  /*1990*/  STL [R23+0x41c], R22 ;  /* 0x00041c1617007387 */ /* 0x0003e40000100800 */
.L_x_36:
[----:B------:R-:W-:Y:S05]  /*19a0*/  BSYNC.RECONVERGENT B1 ;  /* 0x0000000000017941 */ /* 0x000fea0003800200 */
.L_x_35:
[----:B------:R-:W-:-:S05]  /*19b0*/  VIADD R5, R5, 0x1 ;  /* 0x0000000105057836 */ /* 0x000fca0000000000 */
[----:B-1----:R-:W-:-:S04]  /*19c0*/  SHF.L.U32 R7, R5, 0x1, RZ ;  /* 0x0000000105077819 */ /* 0x002fc800000006ff */
[----:B------:R-:W-:-:S04]  /*19d0*/  LOP3.LUT R7, R7, 0x6, RZ, 0xc0, !PT ;  /* 0x0000000607077812 */ /* 0x000fc800078ec0ff */
[----:B------:R-:W-:-:S13]  /*19e0*/  ISETP.GE.U32.AND P0, PT, R7, 0x3, PT ;  /* 0x000000030700780c */ /* 0x000fda0003f06070 */
[----:B0-----:R-:W-:-:S05]  /*19f0*/  @P0 IMAD R20, R17, 0x4, R2 ;  /* 0x0000000411140824 */ /* 0x001fca00078e0202 */
[----:B------:R-:W2:Y:S04]  /*1a00*/  @P0 LDL R7, [R20+0xc04] ;  /* 0x000c040014070983 */ /* 0x000ea80000100800 */
[----:B------:R-:W3:Y:S04]  /*1a10*/  @P0 LDL R8, [R20+0xc08] ;  /* 0x000c080014080983 */ /* 0x000ee80000100800 */
[----:B------:R-:W4:Y:S04]  /*1a20*/  @P0 LDL R9, [R20+0xc0c] ;  /* 0x000c0c0014090983 */ /* 0x000f280000100800 */
[----:B------:R-:W5:Y:S01]  /*1a30*/  @P0 LDL R18, [R20+0xc10] ;  /* 0x000c100014120983 */ /* 0x000f620000100800 */
[----:B------:R-:W-:Y:S01]  /*1a40*/  LOP3.LUT R16, R16, 0x1, RZ, 0xc0, !PT ;  /* 0x0000000110107812 */ /* 0x000fe200078ec0ff */
[----:B------:R-:W-:Y:S01]  /*1a50*/  IMAD.MOV.U32 R21, RZ, RZ, -0xf4240 ;  /* 0xfff0bdc0ff157424 */ /* 0x000fe200078e00ff */
[----:B------:R-:W-:-:S02]  /*1a60*/  @P0 IADD3 R17, PT, PT, R17, 0x4, RZ ;  /* 0x0000000411110810 */ /* 0x000fc40007ffe0ff */
[----:B------:R-:W-:Y:S02]  /*1a70*/  ISETP.NE.U32.AND P1, PT, R16, 0x1, PT ;  /* 0x000000011000780c */ /* 0x000fe40003f25070 */
[----:B------:R-:W-:Y:S01]  /*1a80*/  @P0 STL [R20+0xc04], R21 ;  /* 0x000c041514000387 */ /* 0x000fe20000100800 */
[----:B------:R-:W-:-:S03]  /*1a90*/  IMAD R22, R17, 0x4, R2 ;  /* 0x0000000411167824 */ /* 0x000fc600078e0202 */
[----:B------:R-:W-:Y:S04]  /*1aa0*/  @P0 STL [R20+0xc08], R21 ;  /* 0x000c081514000387 */ /* 0x000fe80000100800 */
[----:B------:R-:W-:Y:S04]  /*1ab0*/  @P0 STL [R20+0xc0c], R21 ;  /* 0x000c0c1514000387 */ /* 0x000fe80000100800 */
[----:B------:R-:W-:Y:S04]  /*1ac0*/  @P0 STL [R20+0xc10], R21 ;  /* 0x000c101514000387 */ /* 0x000fe80000100800 */
[----:B--2---:R-:W-:Y:S04]  /*1ad0*/  @P0 STL [R20+0x400], R7 ;  /* 0x0004000714000387 */ /* 0x004fe80000100800 */
[----:B---3--:R0:W-:Y:S04]  /*1ae0*/  @P0 STL [R20+0x404], R8 ;  /* 0x0004040814000387 */ /* 0x0081e80000100800 */
[----:B----4-:R1:W-:Y:S04]  /*1af0*/  @P0 STL [R20+0x408], R9 ;  /* 0x0004080914000387 */ /* 0x0103e80000100800 */
[----:B-----5:R1:W-:Y:S04]  /*1b00*/  @P0 STL [R20+0x40c], R18 ;  /* 0x00040c1214000387 */ /* 0x0203e80000100800 */
[----:B------:R-:W2:Y:S04]  /*1b10*/  LDL R16, [R22+0xc04] ;  /* 0x000c040016107983 */ /* 0x000ea80000100800 */
[----:B------:R-:W3:Y:S04]  /*1b20*/  @P1 LDL R17, [R22+0xc08] ;  /* 0x000c080016111983 */ /* 0x000ee80000100800 */
[----:B------:R-:W4:Y:S01]  /*1b30*/  @P1 LDL R19, [R22+0xc0c] ;  /* 0x000c0c0016131983 */ /* 0x000f220000100800 */
[----:B0-----:R-:W-:-:S02]  /*1b40*/  LEA R8, R15, 0x1, 0x1 ;  /* 0x000000010f087811 */ /* 0x001fc400078e08ff */
[C---:B------:R-:W-:Y:S01]  /*1b50*/  IADD3 R7, PT, PT, R4.reuse, 0x1, RZ ;  /* 0x0000000104077810 */ /* 0x040fe20007ffe0ff */
[----:B------:R1:W-:Y:S01]  /*1b60*/  STL [R22+0xc04], R21 ;  /* 0x000c041516007387 */ /* 0x0003e20000100800 */
[----:B------:R-:W-:Y:S01]  /*1b70*/  ISETP.NE.AND P0, PT, R3, R8, PT ;  /* 0x000000080300720c */ /* 0x000fe20003f05270 */
[----:B------:R-:W-:Y:S02]  /*1b80*/  VIADD R3, R4, 0x2 ;  /* 0x0000000204037836 */ /* 0x000fe40000000000 */
[----:B------:R1:W-:Y:S04]  /*1b90*/  @P1 STL [R22+0xc08], R21 ;  /* 0x000c081516001387 */ /* 0x0003e80000100800 */
[----:B------:R1:W-:Y:S04]  /*1ba0*/  @P1 STL [R22+0xc0c], R21 ;  /* 0x000c0c1516001387 */ /* 0x0003e80000100800 */
[----:B--2---:R1:W-:Y:S04]  /*1bb0*/  STL [R22+0x400], R16 ;  /* 0x0004001016007387 */ /* 0x0043e80000100800 */
[----:B---3--:R1:W-:Y:S04]  /*1bc0*/  @P1 STL [R22+0x404], R17 ;  /* 0x0004041116001387 */ /* 0x0083e80000100800 */
[----:B----4-:R1:W-:Y:S01]  /*1bd0*/  @P1 STL [R22+0x408], R19 ;  /* 0x0004081316001387 */ /* 0x0103e20000100800 */
[----:B------:R-:W-:Y:S05]  /*1be0*/  @P0 BRA `(.L_x_37) ;  /* 0xfffffff000e80947 */ /* 0x000fea000383ffff */
[----:B------:R-:W-:Y:S05]  /*1bf0*/  BSYNC.RECONVERGENT B0 ;  /* 0x0000000000007941 */ /* 0x000fea0003800200 */
.L_x_24:
[----:B------:R-:W0:Y:S02]  /*1c00*/  LDC.64 R2, c[0x0][0x390] ;  /* 0x0000e400ff027b82 */ /* 0x000e240000000a00 */
[----:B0-----:R-:W-:-:S05]  /*1c10*/  IMAD.WIDE R2, R14, 0x4, R2 ;  /* 0x000000040e027825 */ /* 0x001fca00078e0202 */
[----:B------:R-:W-:Y:S01]  /*1c20*/  STG.E desc[UR4][R2.64], R15 ;  /* 0x0000000f02007986 */ /* 0x000fe2000c101904 */
[----:B------:R-:W-:Y:S05]  /*1c30*/  EXIT ;  /* 0x000000000000794d */ /* 0x000fea0003800000 */
.L_x_30:
[----:B------:R-:W0:Y:S02]  /*1c40*/  LDC.64 R2, c[0x0][0x390] ;  /* 0x0000e400ff027b82 */ /* 0x000e240000000a00 */
[----:B0-----:R-:W-:-:S05]  /*1c50*/  IMAD.WIDE R2, R14, 0x4, R2 ;  /* 0x000000040e027825 */ /* 0x001fca00078e0202 */
[----:B------:R-:W-:Y:S01]  /*1c60*/  STG.E desc[UR4][R2.64], R4 ;  /* 0x0000000402007986 */ /* 0x000fe2000c101904 */
[----:B------:R-:W-:Y:S05]  /*1c70*/  EXIT ;  /* 0x000000000000794d */ /* 0x000fea0003800000 */
.L_x_38:
        /* <DEDUP_REMOVED lines=16> */
.L_x_518:


//--------------------- .text.smithwaterman_basic_kernel --------------------------
	.section	.text.smithwaterman_basic_kernel,"ax",@progbits
	.align	128
        .global         smithwaterman_basic_kernel
        .type           smithwaterman_basic_kernel,@function
        .size           smithwaterman_basic_kernel,(.L_x_519 - smithwaterman_basic_kernel)
        .other          smithwaterman_basic_kernel,@"STO_CUDA_ENTRY STV_DEFAULT"
smithwaterman_basic_kernel:
.text.smithwaterman_basic_kernel:
        /* <DEDUP_REMOVED lines=9> */
[----:B------:R-:W0:Y:S02]  /*0090*/  LDC R8, c[0x0][0x39c] ;  /* 0x0000e700ff087b82 */ /* 0x000e240000000800 */
[C---:B0-----:R-:W-:Y:S02]  /*00a0*/  ISETP.GE.AND P0, PT, R8.reuse, RZ, PT ;  /* 0x000000ff0800720c */ /* 0x041fe40003f06270 */
[----:B------:R-:W-:-:S05]  /*00b0*/  VIMNMX R11, PT, PT, R8, 0x100, PT ;  /* 0x00000100080b7848 */ /* 0x000fca0003fe0100 */
[----:B------:R-:W-:-:S06]  /*00c0*/  IMAD.WIDE R2, R11, R10, RZ ;  /* 0x0000000a0b027225 */ /* 0x000fcc00078e02ff */
[----:B------:R-:W-:Y:S05]  /*00d0*/  @!P0 BRA `(.L_x_39) ;  /* 0x0000000000d48947 */ /* 0x000fea0003800000 */
[----:B------:R-:W-:Y:S01]  /*00e0*/  ISETP.GE.U32.AND P0, PT, R8, 0xf, PT ;  /* 0x0000000f0800780c */ /* 0x000fe20003f06070 */
[----:B------:R-:W-:Y:S02]  /*00f0*/  VIADD R0, R11, 0x1 ;  /* 0x000000010b007836 */ /* 0x000fe40000000000 */
[----:B------:R-:W-:-:S03]  /*0100*/  IMAD.MOV.U32 R4, RZ, RZ, RZ ;  /* 0x000000ffff047224 */ /* 0x000fc600078e00ff */
[----:B------:R-:W-:-:S04]  /*0110*/  LOP3.LUT R7, R0, 0xf, RZ, 0xc0, !PT ;  /* 0x0000000f00077812 */ /* 0x000fc800078ec0ff */
[----:B------:R-:W-:-:S03]  /*0120*/  ISETP.NE.AND P1, PT, R7, RZ, PT ;  /* 0x000000ff0700720c */ /* 0x000fc60003f25270 */
[----:B------:R-:W-:Y:S10]  /*0130*/  @!P0 BRA `(.L_x_40) ;  /* 0x0000000000388947 */ /* 0x000ff40003800000 */
[----:B------:R-:W-:Y:S01]  /*0140*/  LOP3.LUT R4, R0, 0x3f0, RZ, 0xc0, !PT ;  /* 0x000003f000047812 */ /* 0x000fe200078ec0ff */
[----:B------:R-:W-:-:S07]  /*0150*/  IMAD.MOV.U32 R5, RZ, RZ, RZ ;  /* 0x000000ffff057224 */ /* 0x000fce00078e00ff */
.L_x_41:
[C---:B0-----:R-:W-:Y:S02]  /*0160*/  IMAD R6, R5.reuse, 0x4, R1 ;  /* 0x0000000405067824 */ /* 0x041fe400078e0201 */
[----:B------:R-:W-:-:S03]  /*0170*/  VIADD R5, R5, 0x10 ;  /* 0x0000001005057836 */ /* 0x000fc60000000000 */
[----:B------:R0:W-:Y:S02]  /*0180*/  STL.64 [R6], RZ ;  /* 0x000000ff06007387 */ /* 0x0001e40000100a00 */
[----:B------:R-:W-:Y:S02]  /*0190*/  ISETP.NE.AND P0, PT, R5, R4, PT ;  /* 0x000000040500720c */ /* 0x000fe40003f05270 */
[----:B------:R0:W-:Y:S04]  /*01a0*/  STL.64 [R6+0x8], RZ ;  /* 0x000008ff06007387 */ /* 0x0001e80000100a00 */
[----:B------:R0:W-:Y:S04]  /*01b0*/  STL.64 [R6+0x10], RZ ;  /* 0x000010ff06007387 */ /* 0x0001e80000100a00 */
[----:B------:R0:W-:Y:S04]  /*01c0*/  STL.64 [R6+0x18], RZ ;  /* 0x000018ff06007387 */ /* 0x0001e80000100a00 */
[----:B------:R0:W-:Y:S04]  /*01d0*/  STL.64 [R6+0x20], RZ ;  /* 0x000020ff06007387 */ /* 0x0001e80000100a00 */
[----:B------:R0:W-:Y:S04]  /*01e0*/  STL.64 [R6+0x28], RZ ;  /* 0x000028ff06007387 */ /* 0x0001e80000100a00 */
[----:B------:R0:W-:Y:S04]  /*01f0*/  STL.64 [R6+0x30], RZ ;  /* 0x000030ff06007387 */ /* 0x0001e80000100a00 */
[----:B------:R0:W-:Y:S01]  /*0200*/  STL.64 [R6+0x38], RZ ;  /* 0x000038ff06007387 */ /* 0x0001e20000100a00 */
[----:B------:R-:W-:Y:S05]  /*0210*/  @P0 BRA `(.L_x_41) ;  /* 0xfffffffc00d00947 */ /* 0x000fea000383ffff */
.L_x_40:
[----:B------:R-:W-:Y:S05]  /*0220*/  @!P1 BRA `(.L_x_39) ;  /* 0x0000000000809947 */ /* 0x000fea0003800000 */
[----:B------:R-:W-:Y:S02]  /*0230*/  ISETP.GE.U32.AND P0, PT, R7, 0x8, PT ;  /* 0x000000080700780c */ /* 0x000fe40003f06070 */
[----:B0-----:R-:W-:-:S04]  /*0240*/  LOP3.LUT R6, R0, 0x7, RZ, 0xc0, !PT ;  /* 0x0000000700067812 */ /* 0x001fc800078ec0ff */
[----:B------:R-:W-:-:S07]  /*0250*/  ISETP.NE.AND P1, PT, R6, RZ, PT ;  /* 0x000000ff0600720c */ /* 0x000fce0003f25270 */
[----:B------:R-:W-:Y:S06]  /*0260*/  @!P0 BRA `(.L_x_42) ;  /* 0x0000000000288947 */ /* 0x000fec0003800000 */
[C---:B------:R-:W-:Y:S02]  /*0270*/  IMAD R5, R4.reuse, 0x4, R1 ;  /* 0x0000000404057824 */ /* 0x040fe400078e0201 */
[----:B------:R-:W-:-:S03]  /*0280*/  VIADD R4, R4, 0x8 ;  /* 0x0000000804047836 */ /* 0x000fc60000000000 */
[----:B------:R0:W-:Y:S04]  /*0290*/  STL [R5], RZ ;  /* 0x000000ff05007387 */ /* 0x0001e80000100800 */
[----:B------:R0:W-:Y:S04]  /*02a0*/  STL [R5+0x4], RZ ;  /* 0x000004ff05007387 */ /* 0x0001e80000100800 */
[----:B------:R0:W-:Y:S04]  /*02b0*/  STL [R5+0x8], RZ ;  /* 0x000008ff05007387 */ /* 0x0001e80000100800 */
[----:B------:R0:W-:Y:S04]  /*02c0*/  STL [R5+0xc], RZ ;  /* 0x00000cff05007387 */ /* 0x0001e80000100800 */
[----:B------:R0:W-:Y:S04]  /*02d0*/  STL [R5+0x10], RZ ;  /* 0x000010ff05007387 */ /* 0x0001e80000100800 */
[----:B------:R0:W-:Y:S04]  /*02e0*/  STL [R5+0x14], RZ ;  /* 0x000014ff05007387 */ /* 0x0001e80000100800 */
[----:B------:R0:W-:Y:S04]  /*02f0*/  STL [R5+0x18], RZ ;  /* 0x000018ff05007387 */ /* 0x0001e80000100800 */
[----:B------:R0:W-:Y:S02]  /*0300*/  STL [R5+0x1c], RZ ;  /* 0x00001cff05007387 */ /* 0x0001e40000100800 */
.L_x_42:
[----:B------:R-:W-:Y:S05]  /*0310*/  @!P1 BRA `(.L_x_39) ;  /* 0x0000000000449947 */ /* 0x000fea0003800000 */
[----:B------:R-:W-:Y:S02]  /*0320*/  ISETP.GE.U32.AND P0, PT, R6, 0x4, PT ;  /* 0x000000040600780c */ /* 0x000fe40003f06070 */
[----:B------:R-:W-:-:S04]  /*0330*/  LOP3.LUT R0, R0, 0x3, RZ, 0xc0, !PT ;  /* 0x0000000300007812 */ /* 0x000fc800078ec0ff */
[----:B------:R-:W-:-:S07]  /*0340*/  ISETP.NE.AND P1, PT, R0, RZ, PT ;  /* 0x000000ff0000720c */ /* 0x000fce0003f25270 */
[C---:B0-----:R-:W-:Y:S02]  /*0350*/  @P0 IMAD R5, R4.reuse, 0x4, R1 ;  /* 0x0000000404050824 */ /* 0x041fe400078e0201 */
[----:B------:R-:W-:-:S03]  /*0360*/  @P0 VIADD R4, R4, 0x4 ;  /* 0x0000000404040836 */ /* 0x000fc60000000000 */
[----:B------:R1:W-:Y:S04]  /*0370*/  @P0 STL [R5], RZ ;  /* 0x000000ff05000387 */ /* 0x0003e80000100800 */
[----:B------:R1:W-:Y:S04]  /*0380*/  @P0 STL [R5+0x4], RZ ;  /* 0x000004ff05000387 */ /* 0x0003e80000100800 */
[----:B------:R1:W-:Y:S04]  /*0390*/  @P0 STL [R5+0x8], RZ ;  /* 0x000008ff05000387 */ /* 0x0003e80000100800 */
[----:B------:R1:W-:Y:S01]  /*03a0*/  @P0 STL [R5+0xc], RZ ;  /* 0x00000cff05000387 */ /* 0x0003e20000100800 */
[----:B------:R-:W-:Y:S05]  /*03b0*/  @!P1 BRA `(.L_x_39) ;  /* 0x00000000001c9947 */ /* 0x000fea0003800000 */
[----:B------:R-:W-:-:S05]  /*03c0*/  UMOV UR4, URZ ;  /* 0x000000ff00047c82 */ /* 0x000fca0008000000 */
.L_x_43:
[C---:B-1----:R-:W-:Y:S01]  /*03d0*/  IMAD R5, R4.reuse, 0x4, R1 ;  /* 0x0000000404057824 */ /* 0x042fe200078e0201 */
[----:B------:R-:W-:Y:S01]  /*03e0*/  UIADD3 UR4, UPT, UPT, UR4, 0x1, URZ ;  /* 0x0000000104047890 */ /* 0x000fe2000fffe0ff */
[----:B------:R-:W-:-:S03]  /*03f0*/  VIADD R4, R4, 0x1 ;  /* 0x0000000104047836 */ /* 0x000fc60000000000 */
[----:B------:R2:W-:Y:S02]  /*0400*/  STL [R5], RZ ;  /* 0x000000ff05007387 */ /* 0x0005e40000100800 */
[----:B------:R-:W-:-:S13]  /*0410*/  ISETP.NE.AND P0, PT, R0, UR4, PT ;  /* 0x0000000400007c0c */ /* 0x000fda000bf05270 */
[----:B--2---:R-:W-:Y:S05]  /*0420*/  @P0 BRA `(.L_x_43) ;  /* 0xfffffffc00e80947 */ /* 0x004fea000383ffff */
.L_x_39:
[----:B------:R-:W-:Y:S01]  /*0430*/  ISETP.GE.AND P0, PT, R8, 0x1, PT ;  /* 0x000000010800780c */ /* 0x000fe20003f06270 */
[----:B------:R-:W2:Y:S01]  /*0440*/  LDCU.64 UR6, c[0x0][0x358] ;  /* 0x00006b00ff0677ac */ /* 0x000ea20008000a00 */
[----:B------:R-:W-:-:S11]  /*0450*/  IMAD.MOV.U32 R15, RZ, RZ, RZ ;  /* 0x000000ffff0f7224 */ /* 0x000fd600078e00ff */
[----:B------:R-:W-:Y:S05]  /*0460*/  @!P0 BRA `(.L_x_44) ;  /* 0x0000000800508947 */ /* 0x000fea0003800000 */
[C---:B------:R-:W-:Y:S01]  /*0470*/  LOP3.LUT R0, R11.reuse, 0xffff, RZ, 0xc0, !PT ;  /* 0x0000ffff0b007812 */ /* 0x040fe200078ec0ff */
[C---:B------:R-:W-:Y:S01]  /*0480*/  VIADD R12, R11.reuse, 0x1 ;  /* 0x000000010b0c7836 */ /* 0x040fe20000000000 */
[----:B------:R-:W-:Y:S01]  /*0490*/  LOP3.LUT R20, R11, 0x3, RZ, 0xc0, !PT ;  /* 0x000000030b147812 */ /* 0x000fe200078ec0ff */
[----:B------:R-:W-:Y:S01]  /*04a0*/  IMAD.MOV.U32 R15, RZ, RZ, RZ ;  /* 0x000000ffff0f7224 */ /* 0x000fe200078e00ff */
[----:B------:R-:W-:Y:S01]  /*04b0*/  SHF.R.U32.HI R0, RZ, 0x2, R0 ;  /* 0x00000002ff007819 */ /* 0x000fe20000011600 */
[----:B------:R-:W-:Y:S01]  /*04c0*/  UMOV UR4, 0x1 ;  /* 0x0000000100047882 */ /* 0x000fe20000000000 */
[----:B------:R-:W-:-:S03]  /*04d0*/  LOP3.LUT R12, R12, 0x3, RZ, 0xc0, !PT ;  /* 0x000000030c0c7812 */ /* 0x000fc600078ec0ff */
[----:B------:R-:W-:-:S05]  /*04e0*/  IMAD.SHL.U32 R0, R0, 0x4, RZ ;  /* 0x0000000400007824 */ /* 0x000fca00078e00ff */
[----:B------:R-:W-:-:S07]  /*04f0*/  LOP3.LUT R13, R0, 0x1fc, RZ, 0xe2, !PT ;  /* 0x000001fc000d7812 */ /* 0x000fce00078ee2ff */
.L_x_51:
[----:B01234-:R-:W0:Y:S01]  /*0500*/  LDC.64 R4, c[0x0][0x380] ;  /* 0x0000e000ff047b82 */ /* 0x01fe220000000a00 */
[----:B------:R-:W1:Y:S01]  /*0510*/  LDCU UR10, c[0x0][0x39c] ;  /* 0x00007380ff0a77ac */ /* 0x000e620008000800 */
[----:B0-----:R-:W-:-:S04]  /*0520*/  IADD3 R4, P0, P1, R2, UR4, R4 ;  /* 0x0000000402047c10 */ /* 0x001fc8000f91e004 */
[----:B------:R-:W-:-:S05]  /*0530*/  IADD3.X R5, PT, PT, R3, R5, RZ, P0, P1 ;  /* 0x0000000503057210 */ /* 0x000fca00007e24ff */
[----:B--2--5:R0:W5:Y:S01]  /*0540*/  LDG.E.U8 R14, desc[UR6][R4.64+-0x1] ;  /* 0xffffff06040e7981 */ /* 0x024162000c1e1100 */
[----:B-1----:R-:W-:Y:S01]  /*0550*/  UISETP.GE.U32.AND UP0, UPT, UR10, 0x4, UPT ;  /* 0x000000040a00788c */ /* 0x002fe2000bf06070 */
[----:B------:R-:W-:Y:S01]  /*0560*/  IMAD.MOV.U32 R0, RZ, RZ, 0x1 ;  /* 0x00000001ff007424 */ /* 0x000fe200078e00ff */
[----:B------:R-:W-:Y:S01]  /*0570*/  ISETP.NE.AND P0, PT, R11, UR4, PT ;  /* 0x000000040b007c0c */ /* 0x000fe2000bf05270 */
[----:B------:R0:W-:Y:S01]  /*0580*/  STL [R1+0x404], RZ ;  /* 0x000404ff01007387 */ /* 0x0001e20000100800 */
[----:B------:R-:W-:-:S05]  /*0590*/  UIADD3 UR4, UPT, UPT, UR4, 0x1, URZ ;  /* 0x0000000104047890 */ /* 0x000fca000fffe0ff */
[----:B------:R-:W-:Y:S07]  /*05a0*/  BRA.U !UP0, `(.L_x_45) ;  /* 0x0000000108d87547 */ /* 0x000fee000b800000 */
[----:B------:R-:W1:Y:S01]  /*05b0*/  LDCU.64 UR8, c[0x0][0x388] ;  /* 0x00007100ff0877ac */ /* 0x000e620008000a00 */
[----:B0-----:R-:W0:Y:S01]  /*05c0*/  LDC.64 R4, c[0x0][0x3a0] ;  /* 0x0000e800ff047b82 */ /* 0x001e220000000a00 */
[C---:B------:R-:W-:Y:S02]  /*05d0*/  VIADD R18, R1.reuse, 0x40c ;  /* 0x0000040c01127836 */ /* 0x040fe40000000000 */
[----:B------:R-:W-:Y:S01]  /*05e0*/  VIADD R17, R1, 0x8 ;  /* 0x0000000801117836 */ /* 0x000fe20000000000 */
[----:B------:R-:W2:Y:S01]  /*05f0*/  LDCU UR5, c[0x0][0x3a8] ;  /* 0x00007500ff0577ac */ /* 0x000ea20008000800 */
[----:B------:R-:W-:Y:S02]  /*0600*/  IMAD.MOV R16, RZ, RZ, -R13 ;  /* 0x000000ffff107224 */ /* 0x000fe400078e0a0d */
[----:B------:R-:W-:Y:S01]  /*0610*/  IMAD.MOV.U32 R0, RZ, RZ, RZ ;  /* 0x000000ffff007224 */ /* 0x000fe200078e00ff */
[----:B-1----:R-:W-:-:S04]  /*0620*/  IADD3 R6, P1, PT, R2, UR8, RZ ;  /* 0x0000000802067c10 */ /* 0x002fc8000ff3e0ff */
[----:B------:R-:W-:-:S04]  /*0630*/  IADD3 R6, P2, PT, R6, 0x3, RZ ;  /* 0x0000000306067810 */ /* 0x000fc80007f5e0ff */
[----:B--2---:R-:W-:-:S09]  /*0640*/  IADD3.X R7, PT, PT, RZ, UR9, R3, P2, P1 ;  /* 0x00000009ff077c10 */ /* 0x004fd200097e2403 */
.L_x_46:
[----:B------:R-:W2:Y:S04]  /*0650*/  LDG.E.U8 R19, desc[UR6][R6.64+-0x3] ;  /* 0xfffffd0606137981 */ /* 0x000ea8000c1e1100 */
[----:B------:R-:W3:Y:S04]  /*0660*/  LDL.64 R8, [R17+-0x8] ;  /* 0xfffff80011087983 */ /* 0x000ee80000100a00 */
[----:B------:R-:W4:Y:S04]  /*0670*/  LDL R21, [R18+-0x8] ;  /* 0xfffff80012157983 */ /* 0x000f280000100800 */
[----:B------:R-:W4:Y:S01]  /*0680*/  LDG.E.U8 R23, desc[UR6][R6.64+-0x1] ;  /* 0xffffff0606177981 */ /* 0x000f22000c1e1100 */
[----:B--2--5:R-:W-:-:S04]  /*0690*/  ISETP.NE.AND P1, PT, R14, R19, PT ;  /* 0x000000130e00720c */ /* 0x024fc80003f25270 */
[----:B0-----:R-:W-:-:S05]  /*06a0*/  SEL R19, R4, R5, !P1 ;  /* 0x0000000504137207 */ /* 0x001fca0004800000 */
[----:B---3--:R-:W-:Y:S02]  /*06b0*/  IMAD.IADD R8, R8, 0x1, R19 ;  /* 0x0000000108087824 */ /* 0x008fe400078e0213 */
[----:B------:R-:W2:Y:S03]  /*06c0*/  LDG.E.U8 R19, desc[UR6][R6.64+-0x2] ;  /* 0xfffffe0606137981 */ /* 0x000ea6000c1e1100 */
[----:B------:R-:W-:-:S04]  /*06d0*/  VIADDMNMX R8, R9, UR5, R8, !PT ;  /* 0x0000000509087c46 */ /* 0x000fc8000f800108 */
[----:B----4-:R-:W-:-:S05]  /*06e0*/  VIADDMNMX.RELU R8, R21, UR5, R8, !PT ;  /* 0x0000000515087c46 */ /* 0x010fca000f801108 */
[----:B------:R0:W-:Y:S04]  /*06f0*/  STL [R18+-0x4], R8 ;  /* 0xfffffc0812007387 */ /* 0x0001e80000100800 */
[----:B------:R-:W3:Y:S01]  /*0700*/  LDL R21, [R17] ;  /* 0x0000000011157983 */ /* 0x000ee20000100800 */
[----:B--2---:R-:W-:-:S04]  /*0710*/  ISETP.NE.AND P1, PT, R14, R19, PT ;  /* 0x000000130e00720c */ /* 0x004fc80003f25270 */
[----:B------:R-:W-:-:S05]  /*0720*/  SEL R22, R4, R5, !P1 ;  /* 0x0000000504167207 */ /* 0x000fca0004800000 */
[----:B------:R-:W-:-:S05]  /*0730*/  IMAD.IADD R22, R22, 0x1, R9 ;  /* 0x0000000116167824 */ /* 0x000fca00078e0209 */
[----:B---3--:R-:W-:-:S04]  /*0740*/  VIADDMNMX R9, R21, UR5, R22, !PT ;  /* 0x0000000515097c46 */ /* 0x008fc8000f800116 */
[----:B------:R-:W-:-:S05]  /*0750*/  VIADDMNMX.RELU R9, R8, UR5, R9, !PT ;  /* 0x0000000508097c46 */ /* 0x000fca000f801109 */
[----:B------:R-:W-:Y:S04]  /*0760*/  STL [R18], R9 ;  /* 0x0000000912007387 */ /* 0x000fe80000100800 */
[----:B------:R-:W2:Y:S01]  /*0770*/  LDL R19, [R17+0x4] ;  /* 0x0000040011137983 */ /* 0x000ea20000100800 */
[----:B------:R-:W-:-:S03]  /*0780*/  ISETP.NE.AND P1, PT, R14, R23, PT ;  /* 0x000000170e00720c */ /* 0x000fc60003f25270 */
[----:B------:R-:W3:Y:S01]  /*0790*/  LDG.E.U8 R23, desc[UR6][R6.64] ;  /* 0x0000000606177981 */ /* 0x000ee2000c1e1100 */
[----:B------:R-:W-:-:S05]  /*07a0*/  SEL R22, R4, R5, !P1 ;  /* 0x0000000504167207 */ /* 0x000fca0004800000 */
[----:B------:R-:W-:-:S05]  /*07b0*/  IMAD.IADD R22, R21, 0x1, R22 ;  /* 0x0000000115167824 */ /* 0x000fca00078e0216 */
[----:B--2---:R-:W-:-:S04]  /*07c0*/  VIADDMNMX R22, R19, UR5, R22, !PT ;  /* 0x0000000513167c46 */ /* 0x004fc8000f800116 */
[----:B------:R-:W-:-:S05]  /*07d0*/  VIADDMNMX.RELU R21, R9, UR5, R22, !PT ;  /* 0x0000000509157c46 */ /* 0x000fca000f801116 */
[----:B------:R-:W-:Y:S04]  /*07e0*/  STL [R18+0x4], R21 ;  /* 0x0000041512007387 */ /* 0x000fe80000100800 */
[----:B------:R1:W2:Y:S01]  /*07f0*/  LDL R25, [R17+0x8] ;  /* 0x0000080011197983 */ /* 0x0002a20000100800 */
[----:B---3--:R-:W-:Y:S01]  /*0800*/  ISETP.NE.AND P1, PT, R14, R23, PT ;  /* 0x000000170e00720c */ /* 0x008fe20003f25270 */
[----:B------:R-:W-:-:S03]  /*0810*/  VIADD R16, R16, 0x4 ;  /* 0x0000000410107836 */ /* 0x000fc60000000000 */
[----:B------:R-:W-:Y:S02]  /*0820*/  SEL R22, R4, R5, !P1 ;  /* 0x0000000504167207 */ /* 0x000fe40004800000 */
[----:B------:R-:W-:-:S03]  /*0830*/  ISETP.NE.AND P1, PT, R16, RZ, PT ;  /* 0x000000ff1000720c */ /* 0x000fc60003f25270 */
[----:B------:R-:W-:Y:S01]  /*0840*/  IMAD.IADD R22, R19, 0x1, R22 ;  /* 0x0000000113167824 */ /* 0x000fe200078e0216 */
[----:B------:R-:W-:Y:S02]  /*0850*/  IADD3 R6, P2, PT, R6, 0x4, RZ ;  /* 0x0000000406067810 */ /* 0x000fe40007f5e0ff */
[----:B0-----:R-:W-:Y:S01]  /*0860*/  VIMNMX3.U32 R8, R8, R15, R9, !PT ;  /* 0x0000000f0808720f */ /* 0x001fe20007800009 */
[----:B------:R-:W-:Y:S02]  /*0870*/  VIADD R0, R0, 0x4 ;  /* 0x0000000400007836 */ /* 0x000fe40000000000 */
[----:B------:R-:W-:Y:S02]  /*0880*/  IMAD.X R7, RZ, RZ, R7, P2 ;  /* 0x000000ffff077224 */ /* 0x000fe400010e0607 */
[----:B-1----:R-:W-:Y:S01]  /*0890*/  VIADD R17, R17, 0x10 ;  /* 0x0000001011117836 */ /* 0x002fe20000000000 */
[----:B--2---:R-:W-:-:S04]  /*08a0*/  VIADDMNMX R22, R25, UR5, R22, !PT ;  /* 0x0000000519167c46 */ /* 0x004fc8000f800116 */
[----:B------:R-:W-:-:S04]  /*08b0*/  VIADDMNMX.RELU R19, R21, UR5, R22, !PT ;  /* 0x0000000515137c46 */ /* 0x000fc8000f801116 */
[----:B------:R-:W-:Y:S01]  /*08c0*/  VIMNMX3.U32 R15, R21, R8, R19, !PT ;  /* 0x00000008150f720f */ /* 0x000fe20007800013 */
[----:B------:R0:W-:Y:S02]  /*08d0*/  STL [R18+0x8], R19 ;  /* 0x0000081312007387 */ /* 0x0001e40000100800 */
[----:B0-----:R-:W-:Y:S01]  /*08e0*/  VIADD R18, R18, 0x10 ;  /* 0x0000001012127836 */ /* 0x001fe20000000000 */
[----:B------:R-:W-:Y:S06]  /*08f0*/  @P1 BRA `(.L_x_46) ;  /* 0xfffffffc00541947 */ /* 0x000fec000383ffff */
[----:B------:R-:W-:-:S07]  /*0900*/  VIADD R0, R0, 0x1 ;  /* 0x0000000100007836 */ /* 0x000fce0000000000 */
.L_x_45:
[----:B------:R-:W-:Y:S01]  /*0910*/  ISETP.NE.AND P1, PT, R20, RZ, PT ;  /* 0x000000ff1400720c */ /* 0x000fe20003f25270 */
[----:B------:R-:W-:-:S12]  /*0920*/  UISETP.GE.U32.AND UP0, UPT, UR10, 0x3, UPT ;  /* 0x000000030a00788c */ /* 0x000fd8000bf06070 */
[----:B------:R-:W-:Y:S05]  /*0930*/  @!P1 BRA `(.L_x_47) ;  /* 0x00000000009c9947 */ /* 0x000fea0003800000 */
[----:B------:R-:W1:Y:S01]  /*0940*/  LDCU.64 UR8, c[0x0][0x388] ;  /* 0x00007100ff0877ac */ /* 0x000e620008000a00 */
[--C-:B0-----:R-:W-:Y:S01]  /*0950*/  SHF.R.S32.HI R5, RZ, 0x1f, R0.reuse ;  /* 0x0000001fff057819 */ /* 0x101fe20000011400 */
[----:B------:R-:W0:Y:S01]  /*0960*/  LDC.64 R6, c[0x0][0x3a0] ;  /* 0x0000e800ff067b82 */ /* 0x000e220000000a00 */
[----:B------:R-:W2:Y:S01]  /*0970*/  LDCU UR5, c[0x0][0x3a8] ;  /* 0x00007500ff0577ac */ /* 0x000ea20008000800 */
[----:B-1----:R-:W-:-:S04]  /*0980*/  IADD3 R4, P1, P2, R2, UR8, R0 ;  /* 0x0000000802047c10 */ /* 0x002fc8000fa3e000 */
[----:B------:R-:W-:Y:S01]  /*0990*/  IADD3.X R5, PT, PT, R3, UR9, R5, P1, P2 ;  /* 0x0000000903057c10 */ /* 0x000fe20008fe4405 */
[----:B------:R-:W-:-:S04]  /*09a0*/  IMAD R0, R0, 0x4, R1 ;  /* 0x0000000400007824 */ /* 0x000fc800078e0201 */
[----:B------:R-:W3:Y:S04]  /*09b0*/  LDG.E.U8 R9, desc[UR6][R4.64+-0x1] ;  /* 0xffffff0604097981 */ /* 0x000ee8000c1e1100 */
[----:B------:R-:W4:Y:S04]  /*09c0*/  LDL R8, [R0+-0x4] ;  /* 0xfffffc0000087983 */ /* 0x000f280000100800 */
[----:B------:R-:W2:Y:S04]  /*09d0*/  LDL R21, [R0] ;  /* 0x0000000000157983 */ /* 0x000ea80000100800 */
[----:B------:R-:W2:Y:S01]  /*09e0*/  LDL R16, [R0+0x400] ;  /* 0x0004000000107983 */ /* 0x000ea20000100800 */
[----:B---3-5:R-:W-:-:S04]  /*09f0*/  ISETP.NE.AND P1, PT, R14, R9, PT ;  /* 0x000000090e00720c */ /* 0x028fc80003f25270 */
[----:B0-----:R-:W-:Y:S02]  /*0a00*/  SEL R9, R6, R7, !P1 ;  /* 0x0000000706097207 */ /* 0x001fe40004800000 */
[----:B------:R-:W-:-:S03]  /*0a10*/  ISETP.NE.AND P1, PT, R20, 0x1, PT ;  /* 0x000000011400780c */ /* 0x000fc60003f25270 */
[----:B----4-:R-:W-:-:S05]  /*0a20*/  IMAD.IADD R8, R8, 0x1, R9 ;  /* 0x0000000108087824 */ /* 0x010fca00078e0209 */
[----:B--2---:R-:W-:-:S04]  /*0a30*/  VIADDMNMX R9, R21, UR5, R8, !PT ;  /* 0x0000000515097c46 */ /* 0x004fc8000f800108 */
[----:B------:R-:W-:-:S04]  /*0a40*/  VIADDMNMX.RELU R23, R16, UR5, R9, !PT ;  /* 0x0000000510177c46 */ /* 0x000fc8000f801109 */
[----:B------:R-:W-:Y:S01]  /*0a50*/  VIMNMX.U32 R15, PT, PT, R15, R23, !PT ;  /* 0x000000170f0f7248 */ /* 0x000fe20007fe0000 */
[----:B------:R1:W-:Y:S01]  /*0a60*/  STL [R0+0x404], R23 ;  /* 0x0004041700007387 */ /* 0x0003e20000100800 */
[----:B------:R-:W-:Y:S05]  /*0a70*/  @!P1 BRA `(.L_x_47) ;  /* 0x00000000004c9947 */ /* 0x000fea0003800000 */
[----:B------:R-:W-:Y:S01]  /*0a80*/  ISETP.NE.AND P1, PT, R20, 0x2, PT ;  /* 0x000000021400780c */ /* 0x000fe20003f25270 */
[----:B------:R-:W2:Y:S04]  /*0a90*/  LDG.E.U8 R9, desc[UR6][R4.64] ;  /* 0x0000000604097981 */ /* 0x000ea8000c1e1100 */
[----:B------:R-:W3:Y:S08]  /*0aa0*/  LDL R25, [R0+0x4] ;  /* 0x0000040000197983 */ /* 0x000ef00000100800 */
[----:B------:R-:W4:Y:S04]  /*0ab0*/  @P1 LDG.E.U8 R17, desc[UR6][R4.64+0x1] ;  /* 0x0000010604111981 */ /* 0x000f28000c1e1100 */
[----:B------:R-:W5:Y:S01]  /*0ac0*/  @P1 LDL R19, [R0+0x8] ;  /* 0x0000080000131983 */ /* 0x000f620000100800 */
[----:B--2---:R-:W-:-:S04]  /*0ad0*/  ISETP.NE.AND P2, PT, R14, R9, PT ;  /* 0x000000090e00720c */ /* 0x004fc80003f45270 */
[----:B------:R-:W-:Y:S02]  /*0ae0*/  SEL R8, R6, R7, !P2 ;  /* 0x0000000706087207 */ /* 0x000fe40005000000 */
[----:B----4-:R-:W-:-:S03]  /*0af0*/  @P1 ISETP.NE.AND P2, PT, R14, R17, PT ;  /* 0x000000110e00120c */ /* 0x010fc60003f45270 */
[----:B------:R-:W-:Y:S01]  /*0b00*/  IMAD.IADD R8, R21, 0x1, R8 ;  /* 0x0000000115087824 */ /* 0x000fe200078e0208 */
[----:B------:R-:W-:-:S04]  /*0b10*/  @P1 SEL R6, R6, R7, !P2 ;  /* 0x0000000706061207 */ /* 0x000fc80005000000 */
[C---:B---3--:R-:W-:Y:S01]  /*0b20*/  VIADDMNMX R8, R25.reuse, UR5, R8, !PT ;  /* 0x0000000519087c46 */ /* 0x048fe2000f800108 */
[----:B------:R-:W-:-:S03]  /*0b30*/  @P1 IMAD.IADD R6, R25, 0x1, R6 ;  /* 0x0000000119061824 */ /* 0x000fc600078e0206 */
[----:B-1----:R-:W-:Y:S02]  /*0b40*/  VIADDMNMX.RELU R23, R23, UR5, R8, !PT ;  /* 0x0000000517177c46 */ /* 0x002fe4000f801108 */
[----:B-----5:R-:W-:-:S04]  /*0b50*/  @P1 VIADDMNMX R6, R19, UR5, R6, !PT ;  /* 0x0000000513061c46 */ /* 0x020fc8000f800106 */
[----:B------:R-:W-:Y:S01]  /*0b60*/  @P1 VIADDMNMX.RELU R6, R23, UR5, R6, !PT ;  /* 0x0000000517061c46 */ /* 0x000fe2000f801106 */
[----:B------:R2:W-:Y:S04]  /*0b70*/  STL [R0+0x408], R23 ;  /* 0x0004081700007387 */ /* 0x0005e80000100800 */
[----:B------:R2:W-:Y:S01]  /*0b80*/  @P1 STL [R0+0x40c], R6 ;  /* 0x00040c0600001387 */ /* 0x0005e20000100800 */
[----:B------:R-:W-:-:S04]  /*0b90*/  VIMNMX.U32 R15, PT, PT, R15, R23, !PT ;  /* 0x000000170f0f7248 */ /* 0x000fc80007fe0000 */
[----:B------:R-:W-:-:S07]  /*0ba0*/  @P1 VIMNMX.U32 R15, PT, PT, R15, R6, !PT ;  /* 0x000000060f0f1248 */ /* 0x000fce0007fe0000 */
.L_x_47:
[----:B-12---:R-:W-:Y:S01]  /*0bb0*/  IMAD.MOV.U32 R0, RZ, RZ, RZ ;  /* 0x000000ffff007224 */ /* 0x006fe200078e00ff */
[----:B------:R-:W-:Y:S06]  /*0bc0*/  BRA.U !UP0, `(.L_x_48) ;  /* 0x0000000108407547 */ /* 0x000fec000b800000 */
[----:B------:R-:W-:Y:S02]  /*0bd0*/  VIADD R9, R11, 0x1 ;  /* 0x000000010b097836 */ /* 0x000fe40000000000 */
[----:B------:R-:W-:-:S03]  /*0be0*/  IMAD.MOV.U32 R0, RZ, RZ, RZ ;  /* 0x000000ffff007224 */ /* 0x000fc600078e00ff */
[----:B------:R-:W-:-:S07]  /*0bf0*/  LOP3.LUT R9, R9, 0x3fc, RZ, 0xc0, !PT ;  /* 0x000003fc09097812 */ /* 0x000fce00078ec0ff */
.L_x_49:
[----:B-1----:R-:W-:-:S05]  /*0c00*/  IMAD R8, R0, 0x4, R1 ;  /* 0x0000000400087824 */ /* 0x002fca00078e0201 */
[----:B0-----:R-:W2:Y:S04]  /*0c10*/  LDL R4, [R8+0x404] ;  /* 0x0004040008047983 */ /* 0x001ea80000100800 */
[----:B------:R-:W3:Y:S04]  /*0c20*/  LDL R5, [R8+0x408] ;  /* 0x0004080008057983 */ /* 0x000ee80000100800 */
[----:B------:R-:W4:Y:S04]  /*0c30*/  LDL R6, [R8+0x40c] ;  /* 0x00040c0008067983 */ /* 0x000f280000100800 */
[----:B------:R-:W4:Y:S01]  /*0c40*/  LDL R7, [R8+0x410] ;  /* 0x0004100008077983 */ /* 0x000f220000100800 */
[----:B------:R-:W-:-:S05]  /*0c50*/  VIADD R0, R0, 0x4 ;  /* 0x0000000400007836 */ /* 0x000fca0000000000 */
[----:B------:R-:W-:Y:S01]  /*0c60*/  ISETP.NE.AND P1, PT, R0, R9, PT ;  /* 0x000000090000720c */ /* 0x000fe20003f25270 */
[----:B--2---:R1:W-:Y:S04]  /*0c70*/  STL [R8], R4 ;  /* 0x0000000408007387 */ /* 0x0043e80000100800 */
[----:B---3--:R1:W-:Y:S04]  /*0c80*/  STL [R8+0x4], R5 ;  /* 0x0000040508007387 */ /* 0x0083e80000100800 */
[----:B----4-:R1:W-:Y:S04]  /*0c90*/  STL [R8+0x8], R6 ;  /* 0x0000080608007387 */ /* 0x0103e80000100800 */
[----:B------:R1:W-:Y:S01]  /*0ca0*/  STL [R8+0xc], R7 ;  /* 0x00000c0708007387 */ /* 0x0003e20000100800 */
[----:B------:R-:W-:Y:S05]  /*0cb0*/  @P1 BRA `(.L_x_49) ;  /* 0xfffffffc00d01947 */ /* 0x000fea000383ffff */
[----:B------:R-:W-:-:S07]  /*0cc0*/  IMAD.MOV.U32 R0, RZ, RZ, R9 ;  /* 0x000000ffff007224 */ /* 0x000fce00078e0009 */
.L_x_48:
[----:B------:R-:W-:-:S13]  /*0cd0*/  ISETP.NE.AND P1, PT, R12, RZ, PT ;  /* 0x000000ff0c00720c */ /* 0x000fda0003f25270 */
[----:B------:R-:W-:Y:S05]  /*0ce0*/  @!P1 BRA `(.L_x_50) ;  /* 0x00000000002c9947 */ /* 0x000fea0003800000 */
[----:B01----:R-:W-:-:S05]  /*0cf0*/  IMAD R5, R0, 0x4, R1 ;  /* 0x0000000400057824 */ /* 0x003fca00078e0201 */
[----:B------:R-:W2:Y:S01]  /*0d00*/  LDL R0, [R5+0x404] ;  /* 0x0004040005007983 */ /* 0x000ea20000100800 */
[----:B------:R-:W-:-:S03]  /*0d10*/  ISETP.NE.AND P1, PT, R12, 0x1, PT ;  /* 0x000000010c00780c */ /* 0x000fc60003f25270 */
[----:B--2---:R2:W-:Y:S10]  /*0d20*/  STL [R5], R0 ;  /* 0x0000000005007387 */ /* 0x0045f40000100800 */
[----:B------:R-:W-:Y:S05]  /*0d30*/  @!P1 BRA `(.L_x_50) ;  /* 0x0000000000189947 */ /* 0x000fea0003800000 */
[----:B--2---:R-:W2:Y:S01]  /*0d40*/  LDL R0, [R5+0x408] ;  /* 0x0004080005007983 */ /* 0x004ea20000100800 */
[----:B------:R-:W-:-:S03]  /*0d50*/  ISETP.NE.AND P1, PT, R12, 0x2, PT ;  /* 0x000000020c00780c */ /* 0x000fc60003f25270 */
[----:B--2---:R3:W-:Y:S10]  /*0d60*/  STL [R5+0x4], R0 ;  /* 0x0000040005007387 */ /* 0x0047f40000100800 */
[----:B------:R-:W-:Y:S05]  /*0d70*/  @!P1 BRA `(.L_x_50) ;  /* 0x0000000000089947 */ /* 0x000fea0003800000 */
[----:B---3--:R-:W2:Y:S04]  /*0d80*/  LDL R0, [R5+0x40c] ;  /* 0x00040c0005007983 */ /* 0x008ea80000100800 */
[----:B--2---:R4:W-:Y:S02]  /*0d90*/  STL [R5+0x8], R0 ;  /* 0x0000080005007387 */ /* 0x0049e40000100800 */
.L_x_50:
[----:B------:R-:W-:Y:S05]  /*0da0*/  @P0 BRA `(.L_x_51) ;  /* 0xfffffff400d40947 */ /* 0x000fea000383ffff */
.L_x_44:
[----:B------:R-:W0:Y:S02]  /*0db0*/  LDC.64 R2, c[0x0][0x390] ;  /* 0x0000e400ff027b82 */ /* 0x000e240000000a00 */
[----:B0-----:R-:W-:-:S05]  /*0dc0*/  IMAD.WIDE R10, R10, 0x4, R2 ;  /* 0x000000040a0a7825 */ /* 0x001fca00078e0202 */
[----:B--2---:R-:W-:Y:S01]  /*0dd0*/  STG.E desc[UR6][R10.64], R15 ;  /* 0x0000000f0a007986 */ /* 0x004fe2000c101906 */
[----:B------:R-:W-:Y:S05]  /*0de0*/  EXIT ;  /* 0x000000000000794d */ /* 0x000fea0003800000 */
.L_x_52:
        /* <DEDUP_REMOVED lines=9> */
.L_x_519:


//--------------------- .text.fft1d_staged_f64    --------------------------
	.section	.text.fft1d_staged_f64,"ax",@progbits
	.align	128
        .global         fft1d_staged_f64
        .type           fft1d_staged_f64,@function
        .size           fft1d_staged_f64,(.L_x_498 - fft1d_staged_f64)
        .other          fft1d_staged_f64,@"STO_CUDA_ENTRY STV_DEFAULT"
fft1d_staged_f64:
.text.fft1d_staged_f64:
[----:B------:R-:W0:Y:S01]  /*0000*/  LDC R1, c[0x0][0x37c] ;  /* 0x0000df00ff017b82 */ /* 0x000e220000000800 */
[----:B------:R-:W1:Y:S07]  /*0010*/  S2R R3, SR_TID.X ;  /* 0x0000000000037919 */ /* 0x000e6e0000002100 */
[----:B------:R-:W1:Y:S01]  /*0020*/  S2UR UR5, SR_CTAID.X ;  /* 0x00000000000579c3 */ /* 0x000e620000002500 */
[----:B------:R-:W2:Y:S01]  /*0030*/  LDCU UR4, c[0x0][0x388] ;  /* 0x00007100ff0477ac */ /* 0x000ea20008000800 */
[----:B0-----:R-:W-:-:S06]  /*0040*/  VIADD R1, R1, 0xffffffd8 ;  /* 0xffffffd801017836 */ /* 0x001fcc0000000000 */
[----:B------:R-:W1:Y:S01]  /*0050*/  LDC R0, c[0x0][0x360] ;  /* 0x0000d800ff007b82 */ /* 0x000e620000000800 */
[----:B--2---:R-:W-:-:S04]  /*0060*/  ULEA.HI UR4, UR4, UR4, URZ, 0x1 ;  /* 0x0000000404047291 */ /* 0x004fc8000f8f08ff */
[----:B------:R-:W-:Y:S01]  /*0070*/  USHF.R.S32.HI UR4, URZ, 0x1, UR4 ;  /* 0x00000001ff047899 */ /* 0x000fe20008011404 */
[----:B-1----:R-:W-:-:S05]  /*0080*/  IMAD R0, R0, UR5, R3 ;  /* 0x0000000500007c24 */ /* 0x002fca000f8e0203 */
[----:B------:R-:W-:-:S13]  /*0090*/  ISETP.GE.AND P0, PT, R0, UR4, PT ;  /* 0x0000000400007c0c */ /* 0x000fda000bf06270 */
[----:B------:R-:W-:Y:S05]  /*00a0*/  @P0 EXIT ;  /* 0x000000000000094d */ /* 0x000fea0003800000 */
[----:B------:R-:W0:Y:S01]  /*00b0*/  LDC R13, c[0x0][0x38c] ;  /* 0x0000e300ff0d7b82 */ /* 0x000e220000000800 */
[----:B------:R-:W-:Y:S01]  /*00c0*/  IABS R6, R0 ;  /* 0x0000000000067213 */ /* 0x000fe20000000000 */
[----:B------:R-:W-:Y:S01]  /*00d0*/  UMOV UR4, 0x54442d18 ;  /* 0x54442d1800047882 */ /* 0x000fe20000000000 */
[----:B------:R-:W-:Y:S01]  /*00e0*/  UMOV UR5, 0x400921fb ;  /* 0x400921fb00057882 */ /* 0x000fe20000000000 */
[----:B------:R-:W-:Y:S01]  /*00f0*/  BSSY.RECONVERGENT B0, `(.L_x_53) ;  /* 0x0000031000007945 */ /* 0x000fe20003800200 */
[----:B0-----:R-:W-:-:S04]  /*0100*/  IABS R8, R13 ;  /* 0x0000000d00087213 */ /* 0x001fc80000000000 */
[----:B------:R-:W0:Y:S08]  /*0110*/  I2F.RP R4, R8 ;  /* 0x0000000800047306 */ /* 0x000e300000209400 */
[----:B0-----:R-:W0:Y:S02]  /*0120*/  MUFU.RCP R4, R4 ;  /* 0x0000000400047308 */ /* 0x001e240000001000 */
[----:B0-----:R-:W-:-:S06]  /*0130*/  VIADD R2, R4, 0xffffffe ;  /* 0x0ffffffe04027836 */ /* 0x001fcc0000000000 */
[----:B------:R0:W1:Y:S02]  /*0140*/  F2I.FTZ.U32.TRUNC.NTZ R3, R2 ;  /* 0x0000000200037305 */ /* 0x000064000021f000 */
[----:B0-----:R-:W-:Y:S02]  /*0150*/  IMAD.MOV.U32 R2, RZ, RZ, RZ ;  /* 0x000000ffff027224 */ /* 0x001fe400078e00ff */
[----:B-1----:R-:W-:-:S04]  /*0160*/  IMAD.MOV R5, RZ, RZ, -R3 ;  /* 0x000000ffff057224 */ /* 0x002fc800078e0a03 */
[----:B------:R-:W-:-:S04]  /*0170*/  IMAD R5, R5, R8, RZ ;  /* 0x0000000805057224 */ /* 0x000fc800078e02ff */
[----:B------:R-:W-:Y:S01]  /*0180*/  IMAD.HI.U32 R3, R3, R5, R2 ;  /* 0x0000000503037227 */ /* 0x000fe200078e0002 */
[----:B------:R-:W-:-:S03]  /*0190*/  LOP3.LUT R2, R0, R13, RZ, 0x3c, !PT ;  /* 0x0000000d00027212 */ /* 0x000fc600078e3cff */
[----:B------:R-:W-:Y:S01]  /*01a0*/  IMAD.MOV.U32 R5, RZ, RZ, R6 ;  /* 0x000000ffff057224 */ /* 0x000fe200078e0006 */
[----:B------:R-:W-:Y:S01]  /*01b0*/  ISETP.GE.AND P2, PT, R2, RZ, PT ;  /* 0x000000ff0200720c */ /* 0x000fe20003f46270 */
[----:B------:R-:W-:Y:S02]  /*01c0*/  IMAD.MOV.U32 R2, RZ, RZ, 0x1 ;  /* 0x00000001ff027424 */ /* 0x000fe400078e00ff */
[----:B------:R-:W-:-:S04]  /*01d0*/  IMAD.HI.U32 R6, R3, R5, RZ ;  /* 0x0000000503067227 */ /* 0x000fc800078e00ff */
[----:B------:R-:W-:-:S04]  /*01e0*/  IMAD.MOV R3, RZ, RZ, -R6 ;  /* 0x000000ffff037224 */ /* 0x000fc800078e0a06 */
[C---:B------:R-:W-:Y:S02]  /*01f0*/  IMAD R3, R8.reuse, R3, R5 ;  /* 0x0000000308037224 */ /* 0x040fe400078e0205 */
[----:B------:R-:W0:Y:S03]  /*0200*/  I2F.F64 R4, R13 ;  /* 0x0000000d00047312 */ /* 0x000e260000201c00 */
[----:B------:R-:W-:-:S13]  /*0210*/  ISETP.GT.U32.AND P1, PT, R8, R3, PT ;  /* 0x000000030800720c */ /* 0x000fda0003f24070 */
[----:B------:R-:W-:Y:S02]  /*0220*/  @!P1 IMAD.IADD R3, R3, 0x1, -R8 ;  /* 0x0000000103039824 */ /* 0x000fe400078e0a08 */
[----:B------:R-:W-:Y:S01]  /*0230*/  @!P1 VIADD R6, R6, 0x1 ;  /* 0x0000000106069836 */ /* 0x000fe20000000000 */
[----:B------:R-:W-:Y:S02]  /*0240*/  ISETP.NE.AND P1, PT, R13, RZ, PT ;  /* 0x000000ff0d00720c */ /* 0x000fe40003f25270 */
[----:B------:R-:W-:Y:S02]  /*0250*/  ISETP.GE.U32.AND P0, PT, R3, R8, PT ;  /* 0x000000080300720c */ /* 0x000fe40003f06070 */
[----:B0-----:R-:W0:Y:S11]  /*0260*/  MUFU.RCP64H R3, R5 ;  /* 0x0000000500037308 */ /* 0x001e360000001800 */
[----:B------:R-:W-:-:S04]  /*0270*/  @P0 VIADD R6, R6, 0x1 ;  /* 0x0000000106060836 */ /* 0x000fc80000000000 */
[----:B------:R-:W-:Y:S01]  /*0280*/  IMAD.MOV.U32 R8, RZ, RZ, R6 ;  /* 0x000000ffff087224 */ /* 0x000fe200078e0006 */
[----:B0-----:R-:W-:-:S03]  /*0290*/  DFMA R6, -R4, R2, 1 ;  /* 0x3ff000000406742b */ /* 0x001fc60000000102 */
[----:B------:R-:W-:Y:S01]  /*02a0*/  @!P2 IMAD.MOV R8, RZ, RZ, -R8 ;  /* 0x000000ffff08a224 */ /* 0x000fe200078e0a08 */
[----:B------:R-:W-:-:S04]  /*02b0*/  @!P1 LOP3.LUT R8, RZ, R13, RZ, 0x33, !PT ;  /* 0x0000000dff089212 */ /* 0x000fc800078e33ff */
[----:B------:R-:W-:Y:S01]  /*02c0*/  DFMA R6, R6, R6, R6 ;  /* 0x000000060606722b */ /* 0x000fe20000000006 */
[----:B------:R-:W-:-:S04]  /*02d0*/  IMAD R13, R8, R13, RZ ;  /* 0x0000000d080d7224 */ /* 0x000fc800078e02ff */
[----:B------:R-:W-:-:S03]  /*02e0*/  IMAD.IADD R0, R0, 0x1, -R13 ;  /* 0x0000000100007824 */ /* 0x000fc600078e0a0d */
[----:B------:R-:W-:Y:S01]  /*02f0*/  DFMA R2, R2, R6, R2 ;  /* 0x000000060202722b */ /* 0x000fe20000000002 */
[----:B------:R-:W-:Y:S01]  /*0300*/  IMAD R16, R13, 0x2, R0 ;  /* 0x000000020d107824 */ /* 0x000fe200078e0200 */
[----:B------:R-:W0:Y:S06]  /*0310*/  I2F.F64 R6, R0 ;  /* 0x0000000000067312 */ /* 0x000e2c0000201c00 */
[----:B------:R-:W-:-:S08]  /*0320*/  DFMA R8, -R4, R2, 1 ;  /* 0x3ff000000408742b */ /* 0x000fd00000000102 */
[----:B------:R-:W-:Y:S02]  /*0330*/  DFMA R2, R2, R8, R2 ;  /* 0x000000080202722b */ /* 0x000fe40000000002 */
[----:B0-----:R-:W-:-:S08]  /*0340*/  DMUL R6, R6, -UR4 ;  /* 0x8000000406067c28 */ /* 0x001fd00008000000 */
[----:B------:R-:W-:Y:S02]  /*0350*/  DMUL R8, R6, R2 ;  /* 0x0000000206087228 */ /* 0x000fe40000000000 */
[----:B------:R-:W-:-:S06]  /*0360*/  FSETP.GEU.AND P1, PT, |R7|, 6.5827683646048100446e-37, PT ;  /* 0x036000000700780b */ /* 0x000fcc0003f2e200 */
[----:B------:R-:W-:-:S08]  /*0370*/  DFMA R10, -R4, R8, R6 ;  /* 0x00000008040a722b */ /* 0x000fd00000000106 */
[----:B------:R-:W-:-:S10]  /*0380*/  DFMA R2, R2, R10, R8 ;  /* 0x0000000a0202722b */ /* 0x000fd40000000008 */
[----:B------:R-:W-:-:S05]  /*0390*/  FFMA R8, RZ, R5, R3 ;  /* 0x00000005ff087223 */ /* 0x000fca0000000003 */
[----:B------:R-:W-:-:S13]  /*03a0*/  FSETP.GT.AND P0, PT, |R8|, 1.469367938527859385e-39, PT ;  /* 0x001000000800780b */ /* 0x000fda0003f04200 */
[----:B------:R-:W-:Y:S05]  /*03b0*/  @P0 BRA P1, `(.L_x_54) ;  /* 0x0000000000100947 */ /* 0x000fea0000800000 */
[----:B------:R-:W-:-:S07]  /*03c0*/  MOV R0, 0x3e0 ;  /* 0x000003e000007802 */ /* 0x000fce0000000f00 */
[----:B------:R-:W-:Y:S05]  /*03d0*/  CALL.REL.NOINC `($__internal_0_$__cuda_sm20_div_rn_f64_full) ;  /* 0x0000000800207944 */ /* 0x000fea0003c00000 */
[----:B------:R-:W-:Y:S02]  /*03e0*/  IMAD.MOV.U32 R2, RZ, RZ, R10 ;  /* 0x000000ffff027224 */ /* 0x000fe400078e000a */
[----:B------:R-:W-:-:S07]  /*03f0*/  IMAD.MOV.U32 R3, RZ, RZ, R11 ;  /* 0x000000ffff037224 */ /* 0x000fce00078e000b */
.L_x_54:
[----:B------:R-:W-:Y:S05]  /*0400*/  BSYNC.RECONVERGENT B0 ;  /* 0x0000000000007941 */ /* 0x000fea0003800200 */
.L_x_53:
[----:B------:R-:W-:Y:S01]  /*0410*/  DSETP.NEU.AND P0, PT, |R2|, +INF , PT ;  /* 0x7ff000000200742a */ /* 0x000fe20003f0d200 */
[----:B------:R-:W0:Y:S01]  /*0420*/  LDCU.64 UR4, c[0x0][0x358] ;  /* 0x00006b00ff0477ac */ /* 0x000e220008000a00 */
[----:B------:R-:W-:-:S12]  /*0430*/  BSSY.RECONVERGENT B0, `(.L_x_55) ;  /* 0x000001d000007945 */ /* 0x000fd80003800200 */
[----:B------:R-:W-:Y:S01]  /*0440*/  @!P0 DMUL R18, RZ, R2 ;  /* 0x00000002ff128228 */ /* 0x000fe20000000000 */
[----:B------:R-:W-:Y:S01]  /*0450*/  @!P0 IMAD.MOV.U32 R0, RZ, RZ, 0x1 ;  /* 0x00000001ff008424 */ /* 0x000fe200078e00ff */
[----:B------:R-:W-:Y:S09]  /*0460*/  @!P0 BRA `(.L_x_56) ;  /* 0x0000000000648947 */ /* 0x000ff20003800000 */
[----:B------:R-:W-:Y:S01]  /*0470*/  UMOV UR6, 0x6dc9c883 ;  /* 0x6dc9c88300067882 */ /* 0x000fe20000000000 */
[----:B------:R-:W-:Y:S01]  /*0480*/  UMOV UR7, 0x3fe45f30 ;  /* 0x3fe45f3000077882 */ /* 0x000fe20000000000 */
[C---:B------:R-:W-:Y:S01]  /*0490*/  DSETP.GE.AND P0, PT, |R2|.reuse, 2.14748364800000000000e+09, PT ;  /* 0x41e000000200742a */ /* 0x040fe20003f06200 */
[----:B------:R-:W-:Y:S01]  /*04a0*/  BSSY.RECONVERGENT B1, `(.L_x_57) ;  /* 0x0000014000017945 */ /* 0x000fe20003800200 */
[----:B------:R-:W-:Y:S01]  /*04b0*/  DMUL R4, R2, UR6 ;  /* 0x0000000602047c28 */ /* 0x000fe20008000000 */
[----:B------:R-:W-:Y:S01]  /*04c0*/  UMOV UR6, 0x54442d18 ;  /* 0x54442d1800067882 */ /* 0x000fe20000000000 */
[----:B------:R-:W-:-:S04]  /*04d0*/  UMOV UR7, 0x3ff921fb ;  /* 0x3ff921fb00077882 */ /* 0x000fc80000000000 */
[----:B------:R-:W1:Y:S08]  /*04e0*/  F2I.F64 R0, R4 ;  /* 0x0000000400007311 */ /* 0x000e700000301100 */
[----:B-1----:R-:W1:Y:S02]  /*04f0*/  I2F.F64 R18, R0 ;  /* 0x0000000000127312 */ /* 0x002e640000201c00 */
[----:B-1----:R-:W-:Y:S01]  /*0500*/  DFMA R6, R18, -UR6, R2 ;  /* 0x8000000612067c2b */ /* 0x002fe20008000002 */
[----:B------:R-:W-:Y:S01]  /*0510*/  UMOV UR6, 0x33145c00 ;  /* 0x33145c0000067882 */ /* 0x000fe20000000000 */
[----:B------:R-:W-:-:S06]  /*0520*/  UMOV UR7, 0x3c91a626 ;  /* 0x3c91a62600077882 */ /* 0x000fcc0000000000 */
[----:B------:R-:W-:Y:S01]  /*0530*/  DFMA R6, R18, -UR6, R6 ;  /* 0x8000000612067c2b */ /* 0x000fe20008000006 */
[----:B------:R-:W-:Y:S01]  /*0540*/  UMOV UR6, 0x252049c0 ;  /* 0x252049c000067882 */ /* 0x000fe20000000000 */
[----:B------:R-:W-:-:S06]  /*0550*/  UMOV UR7, 0x397b839a ;  /* 0x397b839a00077882 */ /* 0x000fcc0000000000 */
[----:B------:R-:W-:Y:S01]  /*0560*/  DFMA R18, R18, -UR6, R6 ;  /* 0x8000000612127c2b */ /* 0x000fe20008000006 */
[----:B------:R-:W-:Y:S10]  /*0570*/  @!P0 BRA `(.L_x_58) ;  /* 0x0000000000188947 */ /* 0x000ff40003800000 */
[----:B------:R-:W-:Y:S01]  /*0580*/  IMAD.MOV.U32 R0, RZ, RZ, R2 ;  /* 0x000000ffff007224 */ /* 0x000fe200078e0002 */
[----:B------:R-:W-:Y:S01]  /*0590*/  MOV R18, 0x5c0 ;  /* 0x000005c000127802 */ /* 0x000fe20000000f00 */
[----:B------:R-:W-:-:S07]  /*05a0*/  IMAD.MOV.U32 R14, RZ, RZ, R3 ;  /* 0x000000ffff0e7224 */ /* 0x000fce00078e0003 */
[----:B0-----:R-:W-:Y:S05]  /*05b0*/  CALL.REL.NOINC `($fft1d_staged_f64$__internal_trig_reduction_slowpathd) ;  /* 0x0000000c00187944 */ /* 0x001fea0003c00000 */
[----:B------:R-:W-:Y:S02]  /*05c0*/  IMAD.MOV.U32 R18, RZ, RZ, R6 ;  /* 0x000000ffff127224 */ /* 0x000fe400078e0006 */
[----:B------:R-:W-:-:S07]  /*05d0*/  IMAD.MOV.U32 R19, RZ, RZ, R7 ;  /* 0x000000ffff137224 */ /* 0x000fce00078e0007 */
.L_x_58:
[----:B0-----:R-:W-:Y:S05]  /*05e0*/  BSYNC.RECONVERGENT B1 ;  /* 0x0000000000017941 */ /* 0x001fea0003800200 */
.L_x_57:
[----:B------:R-:W-:-:S07]  /*05f0*/  VIADD R0, R0, 0x1 ;  /* 0x0000000100007836 */ /* 0x000fce0000000000 */
.L_x_56:
[----:B0-----:R-:W-:Y:S05]  /*0600*/  BSYNC.RECONVERGENT B0 ;  /* 0x0000000000007941 */ /* 0x001fea0003800200 */
.L_x_55:
[----:B------:R-:W0:Y:S01]  /*0610*/  LDCU.64 UR6, c[0x4][0x8] ;  /* 0x01000100ff0677ac */ /* 0x000e220008000a00 */
[----:B------:R-:W-:-:S05]  /*0620*/  IMAD.SHL.U32 R4, R0, 0x40, RZ ;  /* 0x0000004000047824 */ /* 0x000fca00078e00ff */
[----:B------:R-:W-:-:S04]  /*0630*/  LOP3.LUT R4, R4, 0x40, RZ, 0xc0, !PT ;  /* 0x0000004004047812 */ /* 0x000fc800078ec0ff */
[----:B0-----:R-:W-:-:S05]  /*0640*/  IADD3 R22, P0, PT, R4, UR6, RZ ;  /* 0x0000000604167c10 */ /* 0x001fca000ff1e0ff */
[----:B------:R-:W-:-:S05]  /*0650*/  IMAD.X R23, RZ, RZ, UR7, P0 ;  /* 0x00000007ff177e24 */ /* 0x000fca00080e06ff */
[----:B------:R-:W2:Y:S04]  /*0660*/  LDG.E.128.CONSTANT R4, desc[UR4][R22.64] ;  /* 0x0000000416047981 */ /* 0x000ea8000c1e9d00 */
[----:B------:R-:W3:Y:S04]  /*0670*/  LDG.E.128.CONSTANT R8, desc[UR4][R22.64+0x10] ;  /* 0x0000100416087981 */ /* 0x000ee8000c1e9d00 */
[----:B------:R-:W4:Y:S01]  /*0680*/  LDG.E.128.CONSTANT R12, desc[UR4][R22.64+0x20] ;  /* 0x00002004160c7981 */ /* 0x000f22000c1e9d00 */
[----:B------:R-:W-:Y:S01]  /*0690*/  LOP3.LUT R17, R0, 0x1, RZ, 0xc0, !PT ;  /* 0x0000000100117812 */ /* 0x000fe200078ec0ff */
[----:B------:R-:W-:Y:S01]  /*06a0*/  IMAD.MOV.U32 R24, RZ, RZ, 0x20fd8164 ;  /* 0x20fd8164ff187424 */ /* 0x000fe200078e00ff */
[----:B------:R-:W-:Y:S01]  /*06b0*/  DMUL R20, R18, R18 ;  /* 0x0000001212147228 */ /* 0x000fe20000000000 */
[----:B------:R-:W-:Y:S01]  /*06c0*/  BSSY.RECONVERGENT B0, `(.L_x_59) ;  /* 0x000002b000007945 */ /* 0x000fe20003800200 */
[----:B------:R-:W-:Y:S01]  /*06d0*/  ISETP.NE.U32.AND P0, PT, R17, 0x1, PT ;  /* 0x000000011100780c */ /* 0x000fe20003f05070 */
[----:B------:R-:W-:Y:S01]  /*06e0*/  IMAD.MOV.U32 R17, RZ, RZ, 0x3da8ff83 ;  /* 0x3da8ff83ff117424 */ /* 0x000fe200078e00ff */
[----:B------:R-:W-:-:S02]  /*06f0*/  DSETP.NEU.AND P1, PT, |R2|, +INF , PT ;  /* 0x7ff000000200742a */ /* 0x000fc40003f2d200 */
[----:B------:R-:W-:Y:S02]  /*0700*/  FSEL R24, R24, -8.06006814911005101289e+34, !P0 ;  /* 0xf9785eba18187808 */ /* 0x000fe40004000000 */
[----:B------:R-:W-:-:S06]  /*0710*/  FSEL R25, -R17, 0.11223486810922622681, !P0 ;  /* 0x3de5db6511197808 */ /* 0x000fcc0004000100 */
[----:B--2---:R-:W-:-:S08]  /*0720*/  DFMA R4, R20, R24, R4 ;  /* 0x000000181404722b */ /* 0x004fd00000000004 */
[----:B------:R-:W-:Y:S02]  /*0730*/  DFMA R4, R20, R4, R6 ;  /* 0x000000041404722b */ /* 0x000fe40000000006 */
[----:B------:R-:W-:-:S06]  /*0740*/  @!P1 DMUL R6, RZ, R2 ;  /* 0x00000002ff069228 */ /* 0x000fcc0000000000 */
[----:B---3--:R-:W-:-:S08]  /*0750*/  DFMA R4, R20, R4, R8 ;  /* 0x000000041404722b */ /* 0x008fd00000000008 */
[----:B------:R-:W-:-:S08]  /*0760*/  DFMA R4, R20, R4, R10 ;  /* 0x000000041404722b */ /* 0x000fd0000000000a */
[----:B----4-:R-:W-:-:S08]  /*0770*/  DFMA R4, R20, R4, R12 ;  /* 0x000000041404722b */ /* 0x010fd0000000000c */
[----:B------:R-:W-:-:S08]  /*0780*/  DFMA R4, R20, R4, R14 ;  /* 0x000000041404722b */ /* 0x000fd0000000000e */
[----:B------:R-:W-:Y:S02]  /*0790*/  DFMA R18, R4, R18, R18 ;  /* 0x000000120412722b */ /* 0x000fe40000000012 */
[----:B------:R-:W-:-:S10]  /*07a0*/  DFMA R4, R20, R4, 1 ;  /* 0x3ff000001404742b */ /* 0x000fd40000000004 */
[----:B------:R-:W-:Y:S02]  /*07b0*/  FSEL R8, R4, R18, !P0 ;  /* 0x0000001204087208 */ /* 0x000fe40004000000 */
[----:B------:R-:W-:Y:S02]  /*07c0*/  FSEL R9, R5, R19, !P0 ;  /* 0x0000001305097208 */ /* 0x000fe40004000000 */
[----:B------:R-:W-:Y:S01]  /*07d0*/  LOP3.LUT P0, RZ, R0, 0x2, RZ, 0xc0, !PT ;  /* 0x0000000200ff7812 */ /* 0x000fe2000780c0ff */
[----:B------:R-:W-:-:S03]  /*07e0*/  @!P1 IMAD.MOV.U32 R0, RZ, RZ, RZ ;  /* 0x000000ffff009224 */ /* 0x000fc600078e00ff */
[----:B------:R-:W-:-:S10]  /*07f0*/  DADD R4, RZ, -R8 ;  /* 0x00000000ff047229 */ /* 0x000fd40000000808 */
[----:B------:R-:W-:Y:S02]  /*0800*/  FSEL R4, R8, R4, !P0 ;  /* 0x0000000408047208 */ /* 0x000fe40004000000 */
[----:B------:R-:W-:Y:S01]  /*0810*/  FSEL R5, R9, R5, !P0 ;  /* 0x0000000509057208 */ /* 0x000fe20004000000 */
[----:B------:R-:W-:Y:S06]  /*0820*/  @!P1 BRA `(.L_x_60) ;  /* 0x0000000000509947 */ /* 0x000fec0003800000 */
[----:B------:R-:W-:Y:S01]  /*0830*/  UMOV UR6, 0x6dc9c883 ;  /* 0x6dc9c88300067882 */ /* 0x000fe20000000000 */
[----:B------:R-:W-:Y:S01]  /*0840*/  UMOV UR7, 0x3fe45f30 ;  /* 0x3fe45f3000077882 */ /* 0x000fe20000000000 */
[C---:B------:R-:W-:Y:S02]  /*0850*/  DSETP.GE.AND P0, PT, |R2|.reuse, 2.14748364800000000000e+09, PT ;  /* 0x41e000000200742a */ /* 0x040fe40003f06200 */
[----:B------:R-:W-:Y:S01]  /*0860*/  DMUL R8, R2, UR6 ;  /* 0x0000000602087c28 */ /* 0x000fe20008000000 */
[----:B------:R-:W-:Y:S01]  /*0870*/  UMOV UR6, 0x54442d18 ;  /* 0x54442d1800067882 */ /* 0x000fe20000000000 */
[----:B------:R-:W-:-:S04]  /*0880*/  UMOV UR7, 0x3ff921fb ;  /* 0x3ff921fb00077882 */ /* 0x000fc80000000000 */
[----:B------:R-:W0:Y:S08]  /*0890*/  F2I.F64 R0, R8 ;  /* 0x0000000800007311 */ /* 0x000e300000301100 */
[----:B0-----:R-:W0:Y:S02]  /*08a0*/  I2F.F64 R6, R0 ;  /* 0x0000000000067312 */ /* 0x001e240000201c00 */
[----:B0-----:R-:W-:Y:S01]  /*08b0*/  DFMA R10, R6, -UR6, R2 ;  /* 0x80000006060a7c2b */ /* 0x001fe20008000002 */
        /* <DEDUP_REMOVED lines=10> */
[----:B------:R-:W-:Y:S05]  /*0960*/  CALL.REL.NOINC `($fft1d_staged_f64$__internal_trig_reduction_slowpathd) ;  /* 0x00000008002c7944 */ /* 0x000fea0003c00000 */
.L_x_60:
[----:B------:R-:W-:Y:S05]  /*0970*/  BSYNC.RECONVERGENT B0 ;  /* 0x0000000000007941 */ /* 0x000fea0003800200 */
.L_x_59:
[----:B------:R-:W0:Y:S01]  /*0980*/  LDCU.64 UR6, c[0x4][0x8] ;  /* 0x01000100ff0677ac */ /* 0x000e220008000a00 */
[----:B------:R-:W-:Y:S01]  /*0990*/  IMAD.SHL.U32 R2, R0, 0x40, RZ ;  /* 0x0000004000027824 */ /* 0x000fe200078e00ff */
[----:B------:R-:W1:Y:S04]  /*09a0*/  LDC.64 R26, c[0x0][0x380] ;  /* 0x0000e000ff1a7b82 */ /* 0x000e680000000a00 */
[----:B------:R-:W-:-:S04]  /*09b0*/  LOP3.LUT R2, R2, 0x40, RZ, 0xc0, !PT ;  /* 0x0000004002027812 */ /* 0x000fc800078ec0ff */
[----:B------:R-:W2:Y:S01]  /*09c0*/  LDC R25, c[0x0][0x38c] ;  /* 0x0000e300ff197b82 */ /* 0x000ea20000000800 */
[----:B0-----:R-:W-:-:S05]  /*09d0*/  IADD3 R28, P0, PT, R2, UR6, RZ ;  /* 0x00000006021c7c10 */ /* 0x001fca000ff1e0ff */
[----:B------:R-:W-:-:S05]  /*09e0*/  IMAD.X R29, RZ, RZ, UR7, P0 ;  /* 0x00000007ff1d7e24 */ /* 0x000fca00080e06ff */
[----:B------:R-:W3:Y:S04]  /*09f0*/  LDG.E.128.CONSTANT R8, desc[UR4][R28.64] ;  /* 0x000000041c087981 */ /* 0x000ee8000c1e9d00 */
[----:B------:R-:W4:Y:S04]  /*0a00*/  LDG.E.128.CONSTANT R12, desc[UR4][R28.64+0x10] ;  /* 0x000010041c0c7981 */ /* 0x000f28000c1e9d00 */
[----:B------:R-:W5:Y:S01]  /*0a10*/  LDG.E.128.CONSTANT R20, desc[UR4][R28.64+0x20] ;  /* 0x000020041c147981 */ /* 0x000f62000c1e9d00 */
[----:B------:R-:W-:Y:S01]  /*0a20*/  LOP3.LUT R2, R0, 0x1, RZ, 0xc0, !PT ;  /* 0x0000000100027812 */ /* 0x000fe200078ec0ff */
[----:B------:R-:W-:-:S02]  /*0a30*/  IMAD.MOV.U32 R18, RZ, RZ, 0x20fd8164 ;  /* 0x20fd8164ff127424 */ /* 0x000fc400078e00ff */
[----:B------:R-:W-:Y:S01]  /*0a40*/  IMAD.MOV.U32 R17, RZ, RZ, 0x3da8ff83 ;  /* 0x3da8ff83ff117424 */ /* 0x000fe200078e00ff */
[----:B------:R-:W-:Y:S01]  /*0a50*/  ISETP.NE.U32.AND P0, PT, R2, 0x1, PT ;  /* 0x000000010200780c */ /* 0x000fe20003f05070 */
[----:B------:R-:W-:-:S03]  /*0a60*/  DMUL R2, R6, R6 ;  /* 0x0000000606027228 */ /* 0x000fc60000000000 */
[----:B------:R-:W-:Y:S02]  /*0a70*/  FSEL R18, R18, -8.06006814911005101289e+34, !P0 ;  /* 0xf9785eba12127808 */ /* 0x000fe40004000000 */
[----:B------:R-:W-:Y:S01]  /*0a80*/  FSEL R19, -R17, 0.11223486810922622681, !P0 ;  /* 0x3de5db6511137808 */ /* 0x000fe20004000100 */
[----:B-1----:R-:W-:-:S05]  /*0a90*/  IMAD.WIDE R16, R16, 0x10, R26 ;  /* 0x0000001010107825 */ /* 0x002fca00078e021a */
[----:B---3--:R-:W-:Y:S01]  /*0aa0*/  DFMA R8, R2, R18, R8 ;  /* 0x000000120208722b */ /* 0x008fe20000000008 */
[----:B--2---:R-:W-:-:S07]  /*0ab0*/  IMAD.WIDE R18, R25, 0x10, R16 ;  /* 0x0000001019127825 */ /* 0x004fce00078e0210 */
[C---:B------:R-:W-:Y:S02]  /*0ac0*/  DFMA R24, R2.reuse, R8, R10 ;  /* 0x000000080218722b */ /* 0x040fe4000000000a */
[----:B------:R-:W2:Y:S06]  /*0ad0*/  LDG.E.128 R8, desc[UR4][R18.64] ;  /* 0x0000000412087981 */ /* 0x000eac000c1e1d00 */
[----:B----4-:R-:W-:-:S08]  /*0ae0*/  DFMA R12, R2, R24, R12 ;  /* 0x00000018020c722b */ /* 0x010fd0000000000c */
[C---:B------:R-:W-:Y:S02]  /*0af0*/  DFMA R24, R2.reuse, R12, R14 ;  /* 0x0000000c0218722b */ /* 0x040fe4000000000e */
[----:B------:R-:W3:Y:S06]  /*0b00*/  LDG.E.128 R12, desc[UR4][R16.64] ;  /* 0x00000004100c7981 */ /* 0x000eec000c1e1d00 */
[----:B-----5:R-:W-:-:S08]  /*0b10*/  DFMA R20, R2, R24, R20 ;  /* 0x000000180214722b */ /* 0x020fd00000000014 */
[----:B------:R-:W-:-:S08]  /*0b20*/  DFMA R20, R2, R20, R22 ;  /* 0x000000140214722b */ /* 0x000fd00000000016 */
[----:B------:R-:W-:Y:S02]  /*0b30*/  DFMA R6, R20, R6, R6 ;  /* 0x000000061406722b */ /* 0x000fe40000000006 */
[----:B------:R-:W-:-:S10]  /*0b40*/  DFMA R2, R2, R20, 1 ;  /* 0x3ff000000202742b */ /* 0x000fd40000000014 */
[----:B------:R-:W-:Y:S02]  /*0b50*/  FSEL R6, R2, R6, !P0 ;  /* 0x0000000602067208 */ /* 0x000fe40004000000 */
[----:B------:R-:W-:Y:S02]  /*0b60*/  FSEL R7, R3, R7, !P0 ;  /* 0x0000000703077208 */ /* 0x000fe40004000000 */
[----:B------:R-:W-:-:S04]  /*0b70*/  LOP3.LUT P0, RZ, R0, 0x2, RZ, 0xc0, !PT ;  /* 0x0000000200ff7812 */ /* 0x000fc8000780c0ff */
[----:B------:R-:W-:-:S10]  /*0b80*/  DADD R2, RZ, -R6 ;  /* 0x00000000ff027229 */ /* 0x000fd40000000806 */
[----:B------:R-:W-:Y:S02]  /*0b90*/  FSEL R2, R6, R2, !P0 ;  /* 0x0000000206027208 */ /* 0x000fe40004000000 */
[----:B------:R-:W-:-:S06]  /*0ba0*/  FSEL R3, R7, R3, !P0 ;  /* 0x0000000307037208 */ /* 0x000fcc0004000000 */
[C---:B--2---:R-:W-:Y:S02]  /*0bb0*/  DMUL R6, R2.reuse, R8 ;  /* 0x0000000802067228 */ /* 0x044fe40000000000 */
[----:B------:R-:W-:-:S06]  /*0bc0*/  DMUL R2, R2, R10 ;  /* 0x0000000a02027228 */ /* 0x000fcc0000000000 */
[C---:B------:R-:W-:Y:S02]  /*0bd0*/  DFMA R10, R4.reuse, R10, R6 ;  /* 0x0000000a040a722b */ /* 0x040fe40000000006 */
[----:B------:R-:W-:-:S06]  /*0be0*/  DFMA R2, R4, R8, -R2 ;  /* 0x000000080402722b */ /* 0x000fcc0000000802 */
[----:B---3--:R-:W-:Y:S02]  /*0bf0*/  DADD R6, R14, R10 ;  /* 0x000000000e067229 */ /* 0x008fe4000000000a */
[----:B------:R-:W-:Y:S02]  /*0c00*/  DADD R4, R12, R2 ;  /* 0x000000000c047229 */ /* 0x000fe40000000002 */
[----:B------:R-:W-:Y:S02]  /*0c10*/  DADD R14, R14, -R10 ;  /* 0x000000000e0e7229 */ /* 0x000fe4000000080a */
[----:B------:R-:W-:-:S03]  /*0c20*/  DADD R12, R12, -R2 ;  /* 0x000000000c0c7229 */ /* 0x000fc60000000802 */
[----:B------:R-:W-:Y:S04]  /*0c30*/  STG.E.128 desc[UR4][R16.64], R4 ;  /* 0x0000000410007986 */ /* 0x000fe8000c101d04 */
[----:B------:R-:W-:Y:S01]  /*0c40*/  STG.E.128 desc[UR4][R18.64], R12 ;  /* 0x0000000c12007986 */ /* 0x000fe2000c101d04 */
[----:B------:R-:W-:Y:S05]  /*0c50*/  EXIT ;  /* 0x000000000000794d */ /* 0x000fea0003800000 */
        .weak           $__internal_0_$__cuda_sm20_div_rn_f64_full
        .type           $__internal_0_$__cuda_sm20_div_rn_f64_full,@function
        .size           $__internal_0_$__cuda_sm20_div_rn_f64_full,($fft1d_staged_f64$__internal_trig_reduction_slowpathd - $__internal_0_$__cuda_sm20_div_rn_f64_full)
$__internal_0_$__cuda_sm20_div_rn_f64_full:
[C---:B------:R-:W-:Y:S01]  /*0c60*/  FSETP.GEU.AND P0, PT, |R5|.reuse, 1.469367938527859385e-39, PT ;  /* 0x001000000500780b */ /* 0x040fe20003f0e200 */
[----:B------:R-:W-:Y:S01]  /*0c70*/  IMAD.MOV.U32 R14, RZ, RZ, 0x1 ;  /* 0x00000001ff0e7424 */ /* 0x000fe200078e00ff */
[----:B------:R-:W-:Y:S01]  /*0c80*/  LOP3.LUT R2, R5, 0x800fffff, RZ, 0xc0, !PT ;  /* 0x800fffff05027812 */ /* 0x000fe200078ec0ff */
[----:B------:R-:W-:Y:S01]  /*0c90*/  BSSY.RECONVERGENT B1, `(.L_x_61) ;  /* 0x0000055000017945 */ /* 0x000fe20003800200 */
[C---:B------:R-:W-:Y:S02]  /*0ca0*/  FSETP.GEU.AND P2, PT, |R7|.reuse, 1.469367938527859385e-39, PT ;  /* 0x001000000700780b */ /* 0x040fe40003f4e200 */
[----:B------:R-:W-:Y:S01]  /*0cb0*/  LOP3.LUT R3, R2, 0x3ff00000, RZ, 0xfc, !PT ;  /* 0x3ff0000002037812 */ /* 0x000fe200078efcff */
[----:B------:R-:W-:Y:S01]  /*0cc0*/  IMAD.MOV.U32 R2, RZ, RZ, R4 ;  /* 0x000000ffff027224 */ /* 0x000fe200078e0004 */
[----:B------:R-:W-:Y:S02]  /*0cd0*/  LOP3.LUT R10, R7, 0x7ff00000, RZ, 0xc0, !PT ;  /* 0x7ff00000070a7812 */ /* 0x000fe400078ec0ff */
[----:B------:R-:W-:-:S03]  /*0ce0*/  LOP3.LUT R13, R5, 0x7ff00000, RZ, 0xc0, !PT ;  /* 0x7ff00000050d7812 */ /* 0x000fc600078ec0ff */
[----:B------:R-:W-:Y:S01]  /*0cf0*/  @!P0 DMUL R2, R4, 8.98846567431157953865e+307 ;  /* 0x7fe0000004028828 */ /* 0x000fe20000000000 */
[----:B------:R-:W-:-:S03]  /*0d00*/  ISETP.GE.U32.AND P1, PT, R10, R13, PT ;  /* 0x0000000d0a00720c */ /* 0x000fc60003f26070 */
[----:B------:R-:W-:Y:S01]  /*0d10*/  @!P2 LOP3.LUT R11, R5, 0x7ff00000, RZ, 0xc0, !PT ;  /* 0x7ff00000050ba812 */ /* 0x000fe200078ec0ff */
[----:B------:R-:W-:Y:S01]  /*0d20*/  @!P2 IMAD.MOV.U32 R18, RZ, RZ, RZ ;  /* 0x000000ffff12a224 */ /* 0x000fe200078e00ff */
[----:B------:R-:W0:Y:S02]  /*0d30*/  MUFU.RCP64H R15, R3 ;  /* 0x00000003000f7308 */ /* 0x000e240000001800 */
[----:B------:R-:W-:Y:S01]  /*0d40*/  @!P2 ISETP.GE.U32.AND P3, PT, R10, R11, PT ;  /* 0x0000000b0a00a20c */ /* 0x000fe20003f66070 */
[----:B------:R-:W-:-:S05]  /*0d50*/  IMAD.MOV.U32 R11, RZ, RZ, 0x1ca00000 ;  /* 0x1ca00000ff0b7424 */ /* 0x000fca00078e00ff */
[----:B------:R-:W-:-:S04]  /*0d60*/  @!P2 SEL R17, R11, 0x63400000, !P3 ;  /* 0x634000000b11a807 */ /* 0x000fc80005800000 */
[----:B------:R-:W-:-:S04]  /*0d70*/  @!P2 LOP3.LUT R17, R17, 0x80000000, R7, 0xf8, !PT ;  /* 0x800000001111a812 */ /* 0x000fc800078ef807 */
[----:B------:R-:W-:Y:S01]  /*0d80*/  @!P2 LOP3.LUT R19, R17, 0x100000, RZ, 0xfc, !PT ;  /* 0x001000001113a812 */ /* 0x000fe200078efcff */
[----:B0-----:R-:W-:Y:S01]  /*0d90*/  DFMA R8, R14, -R2, 1 ;  /* 0x3ff000000e08742b */ /* 0x001fe20000000802 */
[----:B------:R-:W-:Y:S01]  /*0da0*/  IMAD.MOV.U32 R17, RZ, RZ, R13 ;  /* 0x000000ffff117224 */ /* 0x000fe200078e000d */
[----:B------:R-:W-:-:S05]  /*0db0*/  @!P0 LOP3.LUT R17, R3, 0x7ff00000, RZ, 0xc0, !PT ;  /* 0x7ff0000003118812 */ /* 0x000fca00078ec0ff */
[----:B------:R-:W-:Y:S01]  /*0dc0*/  VIADD R22, R17, 0xffffffff ;  /* 0xffffffff11167836 */ /* 0x000fe20000000000 */
[----:B------:R-:W-:-:S08]  /*0dd0*/  DFMA R8, R8, R8, R8 ;  /* 0x000000080808722b */ /* 0x000fd00000000008 */
[----:B------:R-:W-:Y:S01]  /*0de0*/  DFMA R14, R14, R8, R14 ;  /* 0x000000080e0e722b */ /* 0x000fe2000000000e */
[----:B------:R-:W-:Y:S01]  /*0df0*/  SEL R9, R11, 0x63400000, !P1 ;  /* 0x634000000b097807 */ /* 0x000fe20004800000 */
[----:B------:R-:W-:-:S03]  /*0e00*/  IMAD.MOV.U32 R8, RZ, RZ, R6 ;  /* 0x000000ffff087224 */ /* 0x000fc600078e0006 */
[----:B------:R-:W-:-:S03]  /*0e10*/  LOP3.LUT R9, R9, 0x800fffff, R7, 0xf8, !PT ;  /* 0x800fffff09097812 */ /* 0x000fc600078ef807 */
[----:B------:R-:W-:-:S03]  /*0e20*/  DFMA R20, R14, -R2, 1 ;  /* 0x3ff000000e14742b */ /* 0x000fc60000000802 */
[----:B------:R-:W-:-:S05]  /*0e30*/  @!P2 DFMA R8, R8, 2, -R18 ;  /* 0x400000000808a82b */ /* 0x000fca0000000812 */
[----:B------:R-:W-:Y:S01]  /*0e40*/  DFMA R14, R14, R20, R14 ;  /* 0x000000140e0e722b */ /* 0x000fe2000000000e */
[----:B------:R-:W-:-:S04]  /*0e50*/  IMAD.MOV.U32 R20, RZ, RZ, R10 ;  /* 0x000000ffff147224 */ /* 0x000fc800078e000a */
[----:B------:R-:W-:-:S03]  /*0e60*/  @!P2 LOP3.LUT R20, R9, 0x7ff00000, RZ, 0xc0, !PT ;  /* 0x7ff000000914a812 */ /* 0x000fc600078ec0ff */
[----:B------:R-:W-:Y:S02]  /*0e70*/  DMUL R18, R14, R8 ;  /* 0x000000080e127228 */ /* 0x000fe40000000000 */
[----:B------:R-:W-:-:S05]  /*0e80*/  VIADD R21, R20, 0xffffffff ;  /* 0xffffffff14157836 */ /* 0x000fca0000000000 */
[----:B------:R-:W-:Y:S01]  /*0e90*/  ISETP.GT.U32.AND P0, PT, R21, 0x7feffffe, PT ;  /* 0x7feffffe1500780c */ /* 0x000fe20003f04070 */
[----:B------:R-:W-:-:S03]  /*0ea0*/  DFMA R12, R18, -R2, R8 ;  /* 0x80000002120c722b */ /* 0x000fc60000000008 */
[----:B------:R-:W-:-:S05]  /*0eb0*/  ISETP.GT.U32.OR P0, PT, R22, 0x7feffffe, P0 ;  /* 0x7feffffe1600780c */ /* 0x000fca0000704470 */
[----:B------:R-:W-:-:S08]  /*0ec0*/  DFMA R12, R14, R12, R18 ;  /* 0x0000000c0e0c722b */ /* 0x000fd00000000012 */
[----:B------:R-:W-:Y:S05]  /*0ed0*/  @P0 BRA `(.L_x_62) ;  /* 0x00000000006c0947 */ /* 0x000fea0003800000 */
[----:B------:R-:W-:-:S04]  /*0ee0*/  LOP3.LUT R7, R5, 0x7ff00000, RZ, 0xc0, !PT ;  /* 0x7ff0000005077812 */ /* 0x000fc800078ec0ff */
[CC--:B------:R-:W-:Y:S02]  /*0ef0*/  VIADDMNMX R6, R10.reuse, -R7.reuse, 0xb9600000, !PT ;  /* 0xb96000000a067446 */ /* 0x0c0fe40007800907 */
[----:B------:R-:W-:Y:S02]  /*0f00*/  ISETP.GE.U32.AND P0, PT, R10, R7, PT ;  /* 0x000000070a00720c */ /* 0x000fe40003f06070 */
[----:B------:R-:W-:Y:S02]  /*0f10*/  VIMNMX R6, PT, PT, R6, 0x46a00000, PT ;  /* 0x46a0000006067848 */ /* 0x000fe40003fe0100 */
[----:B------:R-:W-:-:S05]  /*0f20*/  SEL R11, R11, 0x63400000, !P0 ;  /* 0x634000000b0b7807 */ /* 0x000fca0004000000 */
[----:B------:R-:W-:Y:S02]  /*0f30*/  IMAD.IADD R14, R6, 0x1, -R11 ;  /* 0x00000001060e7824 */ /* 0x000fe400078e0a0b */
[----:B------:R-:W-:Y:S02]  /*0f40*/  IMAD.MOV.U32 R6, RZ, RZ, RZ ;  /* 0x000000ffff067224 */ /* 0x000fe400078e00ff */
[----:B------:R-:W-:-:S06]  /*0f50*/  VIADD R7, R14, 0x7fe00000 ;  /* 0x7fe000000e077836 */ /* 0x000fcc0000000000 */
[----:B------:R-:W-:-:S10]  /*0f60*/  DMUL R10, R12, R6 ;  /* 0x000000060c0a7228 */ /* 0x000fd40000000000 */
[----:B------:R-:W-:-:S13]  /*0f70*/  FSETP.GTU.AND P0, PT, |R11|, 1.469367938527859385e-39, PT ;  /* 0x001000000b00780b */ /* 0x000fda0003f0c200 */
[----:B------:R-:W-:Y:S05]  /*0f80*/  @P0 BRA `(.L_x_63) ;  /* 0x0000000000940947 */ /* 0x000fea0003800000 */
[----:B------:R-:W-:Y:S01]  /*0f90*/  DFMA R2, R12, -R2, R8 ;  /* 0x800000020c02722b */ /* 0x000fe20000000008 */
[----:B------:R-:W-:-:S09]  /*0fa0*/  IMAD.MOV.U32 R6, RZ, RZ, RZ ;  /* 0x000000ffff067224 */ /* 0x000fd200078e00ff */
[C---:B------:R-:W-:Y:S02]  /*0fb0*/  FSETP.NEU.AND P0, PT, R3.reuse, RZ, PT ;  /* 0x000000ff0300720b */ /* 0x040fe40003f0d000 */
[----:B------:R-:W-:-:S04]  /*0fc0*/  LOP3.LUT R5, R3, 0x80000000, R5, 0x48, !PT ;  /* 0x8000000003057812 */ /* 0x000fc800078e4805 */
[----:B------:R-:W-:-:S07]  /*0fd0*/  LOP3.LUT R7, R5, R7, RZ, 0xfc, !PT ;  /* 0x0000000705077212 */ /* 0x000fce00078efcff */
[----:B------:R-:W-:Y:S05]  /*0fe0*/  @!P0 BRA `(.L_x_63) ;  /* 0x00000000007c8947 */ /* 0x000fea0003800000 */
[----:B------:R-:W-:Y:S01]  /*0ff0*/  IMAD.MOV R3, RZ, RZ, -R14 ;  /* 0x000000ffff037224 */ /* 0x000fe200078e0a0e */
[----:B------:R-:W-:Y:S01]  /*1000*/  DMUL.RP R6, R12, R6 ;  /* 0x000000060c067228 */ /* 0x000fe20000008000 */
[----:B------:R-:W-:-:S06]  /*1010*/  IMAD.MOV.U32 R2, RZ, RZ, RZ ;  /* 0x000000ffff027224 */ /* 0x000fcc00078e00ff */
[----:B------:R-:W-:-:S03]  /*1020*/  DFMA R2, R10, -R2, R12 ;  /* 0x800000020a02722b */ /* 0x000fc6000000000c */
[----:B------:R-:W-:-:S03]  /*1030*/  LOP3.LUT R5, R7, R5, RZ, 0x3c, !PT ;  /* 0x0000000507057212 */ /* 0x000fc600078e3cff */
[----:B------:R-:W-:-:S04]  /*1040*/  IADD3 R2, PT, PT, -R14, -0x43300000, RZ ;  /* 0xbcd000000e027810 */ /* 0x000fc80007ffe1ff */
[----:B------:R-:W-:-:S04]  /*1050*/  FSETP.NEU.AND P0, PT, |R3|, R2, PT ;  /* 0x000000020300720b */ /* 0x000fc80003f0d200 */
[----:B------:R-:W-:Y:S02]  /*1060*/  FSEL R10, R6, R10, !P0 ;  /* 0x0000000a060a7208 */ /* 0x000fe40004000000 */
[----:B------:R-:W-:Y:S01]  /*1070*/  FSEL R11, R5, R11, !P0 ;  /* 0x0000000b050b7208 */ /* 0x000fe20004000000 */
[----:B------:R-:W-:Y:S06]  /*1080*/  BRA `(.L_x_63) ;  /* 0x0000000000547947 */ /* 0x000fec0003800000 */
.L_x_62:
[----:B------:R-:W-:-:S14]  /*1090*/  DSETP.NAN.AND P0, PT, R6, R6, PT ;  /* 0x000000060600722a */ /* 0x000fdc0003f08000 */
[----:B------:R-:W-:Y:S05]  /*10a0*/  @P0 BRA `(.L_x_64) ;  /* 0x0000000000440947 */ /* 0x000fea0003800000 */
[----:B------:R-:W-:-:S14]  /*10b0*/  DSETP.NAN.AND P0, PT, R4, R4, PT ;  /* 0x000000040400722a */ /* 0x000fdc0003f08000 */
[----:B------:R-:W-:Y:S05]  /*10c0*/  @P0 BRA `(.L_x_65) ;  /* 0x0000000000300947 */ /* 0x000fea0003800000 */
[----:B------:R-:W-:Y:S01]  /*10d0*/  ISETP.NE.AND P0, PT, R20, R17, PT ;  /* 0x000000111400720c */ /* 0x000fe20003f05270 */
[----:B------:R-:W-:Y:S02]  /*10e0*/  IMAD.MOV.U32 R10, RZ, RZ, 0x0 ;  /* 0x00000000ff0a7424 */ /* 0x000fe400078e00ff */
[----:B------:R-:W-:-:S10]  /*10f0*/  IMAD.MOV.U32 R11, RZ, RZ, -0x80000 ;  /* 0xfff80000ff0b7424 */ /* 0x000fd400078e00ff */
[----:B------:R-:W-:Y:S05]  /*1100*/  @!P0 BRA `(.L_x_63) ;  /* 0x0000000000348947 */ /* 0x000fea0003800000 */
[----:B------:R-:W-:Y:S02]  /*1110*/  ISETP.NE.AND P0, PT, R20, 0x7ff00000, PT ;  /* 0x7ff000001400780c */ /* 0x000fe40003f05270 */
[----:B------:R-:W-:Y:S02]  /*1120*/  LOP3.LUT R11, R7, 0x80000000, R5, 0x48, !PT ;  /* 0x80000000070b7812 */ /* 0x000fe400078e4805 */
[----:B------:R-:W-:-:S13]  /*1130*/  ISETP.EQ.OR P0, PT, R17, RZ, !P0 ;  /* 0x000000ff1100720c */ /* 0x000fda0004702670 */
[----:B------:R-:W-:Y:S01]  /*1140*/  @P0 LOP3.LUT R2, R11, 0x7ff00000, RZ, 0xfc, !PT ;  /* 0x7ff000000b020812 */ /* 0x000fe200078efcff */
[----:B------:R-:W-:Y:S02]  /*1150*/  @!P0 IMAD.MOV.U32 R10, RZ, RZ, RZ ;  /* 0x000000ffff0a8224 */ /* 0x000fe400078e00ff */
[----:B------:R-:W-:Y:S02]  /*1160*/  @P0 IMAD.MOV.U32 R10, RZ, RZ, RZ ;  /* 0x000000ffff0a0224 */ /* 0x000fe400078e00ff */
[----:B------:R-:W-:Y:S01]  /*1170*/  @P0 IMAD.MOV.U32 R11, RZ, RZ, R2 ;  /* 0x000000ffff0b0224 */ /* 0x000fe200078e0002 */
[----:B------:R-:W-:Y:S06]  /*1180*/  BRA `(.L_x_63) ;  /* 0x0000000000147947 */ /* 0x000fec0003800000 */
.L_x_65:
[----:B------:R-:W-:Y:S01]  /*1190*/  LOP3.LUT R11, R5, 0x80000, RZ, 0xfc, !PT ;  /* 0x00080000050b7812 */ /* 0x000fe200078efcff */
[----:B------:R-:W-:Y:S01]  /*11a0*/  IMAD.MOV.U32 R10, RZ, RZ, R4 ;  /* 0x000000ffff0a7224 */ /* 0x000fe200078e0004 */
[----:B------:R-:W-:Y:S06]  /*11b0*/  BRA `(.L_x_63) ;  /* 0x0000000000087947 */ /* 0x000fec0003800000 */
.L_x_64:
[----:B------:R-:W-:Y:S01]  /*11c0*/  LOP3.LUT R11, R7, 0x80000, RZ, 0xfc, !PT ;  /* 0x00080000070b7812 */ /* 0x000fe200078efcff */
[----:B------:R-:W-:-:S07]  /*11d0*/  IMAD.MOV.U32 R10, RZ, RZ, R6 ;  /* 0x000000ffff0a7224 */ /* 0x000fce00078e0006 */
.L_x_63:
[----:B------:R-:W-:Y:S05]  /*11e0*/  BSYNC.RECONVERGENT B1 ;  /* 0x0000000000017941 */ /* 0x000fea0003800200 */
.L_x_61:
[----:B------:R-:W-:Y:S02]  /*11f0*/  IMAD.MOV.U32 R2, RZ, RZ, R0 ;  /* 0x000000ffff027224 */ /* 0x000fe400078e0000 */
[----:B------:R-:W-:-:S04]  /*1200*/  IMAD.MOV.U32 R3, RZ, RZ, 0x0 ;  /* 0x00000000ff037424 */ /* 0x000fc800078e00ff */
[----:B------:R-:W-:Y:S05]  /*1210*/  RET.REL.NODEC R2 `(fft1d_staged_f64) ;  /* 0xffffffec02787950 */ /* 0x000fea0003c3ffff */
        .type           $fft1d_staged_f64$__internal_trig_reduction_slowpathd,@function
        .size           $fft1d_staged_f64$__internal_trig_reduction_slowpathd,(.L_x_498 - $fft1d_staged_f64$__internal_trig_reduction_slowpathd)
$fft1d_staged_f64$__internal_trig_reduction_slowpathd:
[----:B------:R-:W-:Y:S01]  /*1220*/  SHF.R.U32.HI R12, RZ, 0x14, R14 ;  /* 0x00000014ff0c7819 */ /* 0x000fe2000001160e */
[----:B------:R-:W-:Y:S02]  /*1230*/  IMAD.MOV.U32 R15, RZ, RZ, R0 ;  /* 0x000000ffff0f7224 */ /* 0x000fe400078e0000 */
[----:B------:R-:W-:Y:S01]  /*1240*/  IMAD.MOV.U32 R6, RZ, RZ, RZ ;  /* 0x000000ffff067224 */ /* 0x000fe200078e00ff */
[----:B------:R-:W-:-:S04]  /*1250*/  LOP3.LUT R7, R12, 0x7ff, RZ, 0xc0, !PT ;  /* 0x000007ff0c077812 */ /* 0x000fc800078ec0ff */
[----:B------:R-:W-:-:S13]  /*1260*/  ISETP.NE.AND P0, PT, R7, 0x7ff, PT ;  /* 0x000007ff0700780c */ /* 0x000fda0003f05270 */
[----:B------:R-:W-:Y:S05]  /*1270*/  @!P0 BRA `(.L_x_66) ;  /* 0x0000000800488947 */ /* 0x000fea0003800000 */
[----:B------:R-:W-:Y:S01]  /*1280*/  VIADD R0, R7, 0xfffffc00 ;  /* 0xfffffc0007007836 */ /* 0x000fe20000000000 */
[----:B------:R-:W-:Y:S01]  /*1290*/  BSSY.RECONVERGENT B2, `(.L_x_67) ;  /* 0x000002f000027945 */ /* 0x000fe20003800200 */
[----:B------:R-:W-:-:S03]  /*12a0*/  CS2R R10, SRZ ;  /* 0x00000000000a7805 */ /* 0x000fc6000001ff00 */
[----:B------:R-:W-:Y:S02]  /*12b0*/  SHF.R.U32.HI R17, RZ, 0x6, R0 ;  /* 0x00000006ff117819 */ /* 0x000fe40000011600 */
[----:B------:R-:W-:Y:S02]  /*12c0*/  ISETP.GE.U32.AND P0, PT, R0, 0x80, PT ;  /* 0x000000800000780c */ /* 0x000fe40003f06070 */
[C---:B------:R-:W-:Y:S02]  /*12d0*/  IADD3 R0, PT, PT, -R17.reuse, 0x13, RZ ;  /* 0x0000001311007810 */ /* 0x040fe40007ffe1ff */
[----:B------:R-:W-:Y:S02]  /*12e0*/  IADD3 R13, PT, PT, -R17, 0xf, RZ ;  /* 0x0000000f110d7810 */ /* 0x000fe40007ffe1ff */
[----:B------:R-:W-:-:S04]  /*12f0*/  SEL R0, R0, 0x12, P0 ;  /* 0x0000001200007807 */ /* 0x000fc80000000000 */
[----:B------:R-:W-:-:S13]  /*1300*/  ISETP.GE.AND P0, PT, R13, R0, PT ;  /* 0x000000000d00720c */ /* 0x000fda0003f06270 */
[----:B------:R-:W-:Y:S05]  /*1310*/  @P0 BRA `(.L_x_68) ;  /* 0x0000000000980947 */ /* 0x000fea0003800000 */
[----:B------:R-:W0:Y:S01]  /*1320*/  LDC.64 R6, c[0x0][0x358] ;  /* 0x0000d600ff067b82 */ /* 0x000e220000000a00 */
[C---:B------:R-:W-:Y:S01]  /*1330*/  SHF.L.U64.HI R21, R15.reuse, 0xb, R14 ;  /* 0x0000000b0f157819 */ /* 0x040fe2000001020e */
[----:B------:R-:W-:Y:S01]  /*1340*/  BSSY.RECONVERGENT B3, `(.L_x_69) ;  /* 0x0000022000037945 */ /* 0x000fe20003800200 */
[----:B------:R-:W-:Y:S01]  /*1350*/  IMAD.SHL.U32 R15, R15, 0x800, RZ ;  /* 0x000008000f0f7824 */ /* 0x000fe200078e00ff */
[----:B------:R-:W-:Y:S01]  /*1360*/  IADD3 R19, PT, PT, RZ, -R17, -R0 ;  /* 0x80000011ff137210 */ /* 0x000fe20007ffe800 */
[----:B------:R-:W-:Y:S01]  /*1370*/  IMAD.MOV.U32 R20, RZ, RZ, RZ ;  /* 0x000000ffff147224 */ /* 0x000fe200078e00ff */
[----:B------:R-:W-:Y:S02]  /*1380*/  CS2R R10, SRZ ;  /* 0x00000000000a7805 */ /* 0x000fe4000001ff00 */
[----:B------:R-:W-:-:S07]  /*1390*/  LOP3.LUT R21, R21, 0x80000000, RZ, 0xfc, !PT ;  /* 0x8000000015157812 */ /* 0x000fce00078efcff */
.L_x_70:
[----:B------:R-:W1:Y:S01]  /*13a0*/  LDC.64 R8, c[0x4][RZ] ;  /* 0x01000000ff087b82 */ /* 0x000e620000000a00 */
[----:B0-----:R-:W-:Y:S02]  /*13b0*/  R2UR UR6, R6 ;  /* 0x00000000060672ca */ /* 0x001fe400000e0000 */
[----:B------:R-:W-:Y:S01]  /*13c0*/  R2UR UR7, R7 ;  /* 0x00000000070772ca */ /* 0x000fe200000e0000 */
[----:B-1----:R-:W-:-:S12]  /*13d0*/  IMAD.WIDE R8, R13, 0x8, R8 ;  /* 0x000000080d087825 */ /* 0x002fd800078e0208 */
[----:B------:R-:W2:Y:S01]  /*13e0*/  LDG.E.64.CONSTANT R8, desc[UR6][R8.64] ;  /* 0x0000000608087981 */ /* 0x000ea2000c1e9b00 */
[----:B------:R-:W-:Y:S02]  /*13f0*/  VIADD R19, R19, 0x1 ;  /* 0x0000000113137836 */ /* 0x000fe40000000000 */
[----:B------:R-:W-:Y:S02]  /*1400*/  VIADD R13, R13, 0x1 ;  /* 0x000000010d0d7836 */ /* 0x000fe40000000000 */
[----:B--2---:R-:W-:-:S04]  /*1410*/  IMAD.WIDE.U32 R10, P2, R8, R15, R10 ;  /* 0x0000000f080a7225 */ /* 0x004fc8000784000a */
[----:B------:R-:W-:Y:S02]  /*1420*/  IMAD R23, R8, R21, RZ ;  /* 0x0000001508177224 */ /* 0x000fe400078e02ff */
[CC--:B------:R-:W-:Y:S02]  /*1430*/  IMAD R22, R9.reuse, R15.reuse, RZ ;  /* 0x0000000f09167224 */ /* 0x0c0fe400078e02ff */
[----:B------:R-:W-:Y:S01]  /*1440*/  IMAD.HI.U32 R25, R9, R15, RZ ;  /* 0x0000000f09197227 */ /* 0x000fe200078e00ff */
[----:B------:R-:W-:-:S03]  /*1450*/  IADD3 R11, P0, PT, R23, R11, RZ ;  /* 0x0000000b170b7210 */ /* 0x000fc60007f1e0ff */
[----:B------:R-:W-:Y:S01]  /*1460*/  IMAD R23, R20, 0x8, R1 ;  /* 0x0000000814177824 */ /* 0x000fe200078e0201 */
[----:B------:R-:W-:Y:S01]  /*1470*/  IADD3 R11, P1, PT, R22, R11, RZ ;  /* 0x0000000b160b7210 */ /* 0x000fe20007f3e0ff */
[----:B------:R-:W-:-:S04]  /*1480*/  IMAD.HI.U32 R22, R8, R21, RZ ;  /* 0x0000001508167227 */ /* 0x000fc800078e00ff */
[----:B------:R-:W-:Y:S01]  /*1490*/  IMAD.X R8, RZ, RZ, R22, P2 ;  /* 0x000000ffff087224 */ /* 0x000fe200010e0616 */
[----:B------:R0:W-:Y:S01]  /*14a0*/  STL.64 [R23], R10 ;  /* 0x0000000a17007387 */ /* 0x0001e20000100a00 */
[----:B------:R-:W-:-:S03]  /*14b0*/  IMAD.HI.U32 R22, R9, R21, RZ ;  /* 0x0000001509167227 */ /* 0x000fc600078e00ff */
[----:B------:R-:W-:Y:S01]  /*14c0*/  IADD3.X R8, P0, PT, R25, R8, RZ, P0, !PT ;  /* 0x0000000819087210 */ /* 0x000fe2000071e4ff */
[----:B------:R-:W-:Y:S02]  /*14d0*/  IMAD R9, R9, R21, RZ ;  /* 0x0000001509097224 */ /* 0x000fe400078e02ff */
[----:B------:R-:W-:-:S03]  /*14e0*/  VIADD R20, R20, 0x1 ;  /* 0x0000000114147836 */ /* 0x000fc60000000000 */
[----:B------:R-:W-:Y:S01]  /*14f0*/  IADD3.X R9, P1, PT, R9, R8, RZ, P1, !PT ;  /* 0x0000000809097210 */ /* 0x000fe20000f3e4ff */
[----:B------:R-:W-:Y:S01]  /*1500*/  IMAD.X R8, RZ, RZ, R22, P0 ;  /* 0x000000ffff087224 */ /* 0x000fe200000e0616 */
[----:B------:R-:W-:-:S03]  /*1510*/  ISETP.NE.AND P0, PT, R19, -0xf, PT ;  /* 0xfffffff11300780c */ /* 0x000fc60003f05270 */
[----:B------:R-:W-:Y:S02]  /*1520*/  IMAD.X R8, RZ, RZ, R8, P1 ;  /* 0x000000ffff087224 */ /* 0x000fe400008e0608 */
[----:B0-----:R-:W-:Y:S02]  /*1530*/  IMAD.MOV.U32 R10, RZ, RZ, R9 ;  /* 0x000000ffff0a7224 */ /* 0x001fe400078e0009 */
[----:B------:R-:W-:-:S06]  /*1540*/  IMAD.MOV.U32 R11, RZ, RZ, R8 ;  /* 0x000000ffff0b7224 */ /* 0x000fcc00078e0008 */
[----:B------:R-:W-:Y:S05]  /*1550*/  @P0 BRA `(.L_x_70) ;  /* 0xfffffffc00900947 */ /* 0x000fea000383ffff */
[----:B------:R-:W-:Y:S05]  /*1560*/  BSYNC.RECONVERGENT B3 ;  /* 0x0000000000037941 */ /* 0x000fea0003800200 */
.L_x_69:
[----:B------:R-:W-:-:S07]  /*1570*/  IMAD.MOV.U32 R13, RZ, RZ, R0 ;  /* 0x000000ffff0d7224 */ /* 0x000fce00078e0000 */
.L_x_68:
[----:B------:R-:W-:Y:S05]  /*1580*/  BSYNC.RECONVERGENT B2 ;  /* 0x0000000000027941 */ /* 0x000fea0003800200 */
.L_x_67:
[----:B------:R-:W-:Y:S01]  /*1590*/  LOP3.LUT P0, R23, R12, 0x3f, RZ, 0xc0, !PT ;  /* 0x0000003f0c177812 */ /* 0x000fe2000780c0ff */
[----:B------:R-:W-:-:S04]  /*15a0*/  IMAD.IADD R0, R17, 0x1, R13 ;  /* 0x0000000111007824 */ /* 0x000fc800078e020d */
[----:B------:R-:W-:-:S05]  /*15b0*/  IMAD.U32 R25, R0, 0x8, R1 ;  /* 0x0000000800197824 */ /* 0x000fca00078e0001 */
[----:B------:R0:W-:Y:S04]  /*15c0*/  STL.64 [R25+-0x78], R10 ;  /* 0xffff880a19007387 */ /* 0x0001e80000100a00 */
[----:B------:R-:W2:Y:S04]  /*15d0*/  @P0 LDL.64 R20, [R1+0x8] ;  /* 0x0000080001140983 */ /* 0x000ea80000100a00 */
[----:B------:R-:W3:Y:S04]  /*15e0*/  LDL.64 R8, [R1+0x10] ;  /* 0x0000100001087983 */ /* 0x000ee80000100a00 */
[----:B------:R-:W4:Y:S01]  /*15f0*/  LDL.64 R6, [R1+0x18] ;  /* 0x0000180001067983 */ /* 0x000f220000100a00 */
[----:B------:R-:W-:Y:S01]  /*1600*/  @P0 LOP3.LUT R0, R23, 0x3f, RZ, 0x3c, !PT ;  /* 0x0000003f17000812 */ /* 0x000fe200078e3cff */
[----:B------:R-:W-:Y:S01]  /*1610*/  BSSY.RECONVERGENT B2, `(.L_x_71) ;  /* 0x0000034000027945 */ /* 0x000fe20003800200 */
[----:B--2---:R-:W-:-:S02]  /*1620*/  @P0 SHF.R.U64 R13, R20, 0x1, R21 ;  /* 0x00000001140d0819 */ /* 0x004fc40000001215 */
[----:B------:R-:W-:Y:S02]  /*1630*/  @P0 SHF.R.U32.HI R15, RZ, 0x1, R21 ;  /* 0x00000001ff0f0819 */ /* 0x000fe40000011615 */
[CC--:B---3--:R-:W-:Y:S02]  /*1640*/  @P0 SHF.L.U32 R17, R8.reuse, R23.reuse, RZ ;  /* 0x0000001708110219 */ /* 0x0c8fe400000006ff */
[----:B0-----:R-:W-:Y:S02]  /*1650*/  @P0 SHF.R.U64 R10, R13, R0, R15 ;  /* 0x000000000d0a0219 */ /* 0x001fe4000000120f */
[--C-:B------:R-:W-:Y:S02]  /*1660*/  @P0 SHF.R.U32.HI R21, RZ, 0x1, R9.reuse ;  /* 0x00000001ff150819 */ /* 0x100fe40000011609 */
[C-C-:B------:R-:W-:Y:S02]  /*1670*/  @P0 SHF.R.U64 R19, R8.reuse, 0x1, R9.reuse ;  /* 0x0000000108130819 */ /* 0x140fe40000001209 */
[----:B------:R-:W-:-:S02]  /*1680*/  @P0 SHF.L.U64.HI R12, R8, R23, R9 ;  /* 0x00000017080c0219 */ /* 0x000fc40000010209 */
[----:B------:R-:W-:Y:S02]  /*1690*/  @P0 SHF.R.U32.HI R11, RZ, R0, R15 ;  /* 0x00000000ff0b0219 */ /* 0x000fe4000001160f */
[----:B------:R-:W-:Y:S02]  /*16a0*/  @P0 LOP3.LUT R8, R17, R10, RZ, 0xfc, !PT ;  /* 0x0000000a11080212 */ /* 0x000fe400078efcff */
[----:B----4-:R-:W-:Y:S02]  /*16b0*/  @P0 SHF.L.U32 R13, R6, R23, RZ ;  /* 0x00000017060d0219 */ /* 0x010fe400000006ff */
[----:B------:R-:W-:Y:S01]  /*16c0*/  @P0 SHF.R.U64 R20, R19, R0, R21 ;  /* 0x0000000013140219 */ /* 0x000fe20000001215 */
[----:B------:R-:W-:Y:S01]  /*16d0*/  IMAD.SHL.U32 R10, R8, 0x4, RZ ;  /* 0x00000004080a7824 */ /* 0x000fe200078e00ff */
[----:B------:R-:W-:Y:S02]  /*16e0*/  @P0 LOP3.LUT R9, R12, R11, RZ, 0xfc, !PT ;  /* 0x0000000b0c090212 */ /* 0x000fe400078efcff */
[----:B------:R-:W-:-:S02]  /*16f0*/  @P0 SHF.L.U64.HI R23, R6, R23, R7 ;  /* 0x0000001706170219 */ /* 0x000fc40000010207 */
[----:B------:R-:W-:Y:S02]  /*1700*/  @P0 LOP3.LUT R6, R13, R20, RZ, 0xfc, !PT ;  /* 0x000000140d060212 */ /* 0x000fe400078efcff */
[----:B------:R-:W-:Y:S02]  /*1710*/  @P0 SHF.R.U32.HI R0, RZ, R0, R21 ;  /* 0x00000000ff000219 */ /* 0x000fe40000011615 */
[----:B------:R-:W-:Y:S02]  /*1720*/  SHF.L.U64.HI R20, R8, 0x2, R9 ;  /* 0x0000000208147819 */ /* 0x000fe40000010209 */
[----:B------:R-:W-:Y:S02]  /*1730*/  @P0 LOP3.LUT R7, R23, R0, RZ, 0xfc, !PT ;  /* 0x0000000017070212 */ /* 0x000fe400078efcff */
[----:B------:R-:W-:Y:S02]  /*1740*/  SHF.L.W.U32.HI R9, R9, 0x2, R6 ;  /* 0x0000000209097819 */ /* 0x000fe40000010e06 */
[----:B------:R-:W-:-:S02]  /*1750*/  IADD3 RZ, P0, PT, RZ, -R10, RZ ;  /* 0x8000000affff7210 */ /* 0x000fc40007f1e0ff */
[----:B------:R-:W-:Y:S02]  /*1760*/  LOP3.LUT R0, RZ, R20, RZ, 0x33, !PT ;  /* 0x00000014ff007212 */ /* 0x000fe400078e33ff */
[----:B------:R-:W-:Y:S02]  /*1770*/  SHF.L.W.U32.HI R6, R6, 0x2, R7 ;  /* 0x0000000206067819 */ /* 0x000fe40000010e07 */
[----:B------:R-:W-:Y:S02]  /*1780*/  LOP3.LUT R8, RZ, R9, RZ, 0x33, !PT ;  /* 0x00000009ff087212 */ /* 0x000fe400078e33ff */
[----:B------:R-:W-:Y:S02]  /*1790*/  IADD3.X R11, P0, PT, RZ, R0, RZ, P0, !PT ;  /* 0x00000000ff0b7210 */ /* 0x000fe4000071e4ff */
[----:B------:R-:W-:Y:S02]  /*17a0*/  LOP3.LUT R12, RZ, R6, RZ, 0x33, !PT ;  /* 0x00000006ff0c7212 */ /* 0x000fe400078e33ff */
[----:B------:R-:W-:-:S02]  /*17b0*/  IADD3.X R0, P1, PT, RZ, R8, RZ, P0, !PT ;  /* 0x00000008ff007210 */ /* 0x000fc4000073e4ff */
[----:B------:R-:W-:-:S03]  /*17c0*/  ISETP.GT.U32.AND P2, PT, R9, -0x1, PT ;  /* 0xffffffff0900780c */ /* 0x000fc60003f44070 */
[----:B------:R-:W-:Y:S01]  /*17d0*/  IMAD.X R13, RZ, RZ, R12, P1 ;  /* 0x000000ffff0d7224 */ /* 0x000fe200008e060c */
[----:B------:R-:W-:-:S04]  /*17e0*/  ISETP.GT.AND.EX P0, PT, R6, -0x1, PT, P2 ;  /* 0xffffffff0600780c */ /* 0x000fc80003f04320 */
[----:B------:R-:W-:Y:S02]  /*17f0*/  SEL R8, R6, R13, P0 ;  /* 0x0000000d06087207 */ /* 0x000fe40000000000 */
[----:B------:R-:W-:Y:S02]  /*1800*/  SEL R17, R9, R0, P0 ;  /* 0x0000000009117207 */ /* 0x000fe40000000000 */
[----:B------:R-:W-:Y:S02]  /*1810*/  ISETP.NE.U32.AND P1, PT, R8, RZ, PT ;  /* 0x000000ff0800720c */ /* 0x000fe40003f25070 */
[----:B------:R-:W-:Y:S02]  /*1820*/  SEL R13, R20, R11, P0 ;  /* 0x0000000b140d7207 */ /* 0x000fe40000000000 */
[----:B------:R-:W-:Y:S01]  /*1830*/  SEL R9, R17, R8, !P1 ;  /* 0x0000000811097207 */ /* 0x000fe20004800000 */
[----:B------:R-:W-:-:S05]  /*1840*/  @!P0 IMAD.MOV R10, RZ, RZ, -R10 ;  /* 0x000000ffff0a8224 */ /* 0x000fca00078e0a0a */
[----:B------:R-:W0:Y:S02]  /*1850*/  FLO.U32 R9, R9 ;  /* 0x0000000900097300 */ /* 0x000e2400000e0000 */
[C---:B0-----:R-:W-:Y:S02]  /*1860*/  IADD3 R12, PT, PT, -R9.reuse, 0x1f, RZ ;  /* 0x0000001f090c7810 */ /* 0x041fe40007ffe1ff */
[----:B------:R-:W-:-:S03]  /*1870*/  IADD3 R0, PT, PT, -R9, 0x3f, RZ ;  /* 0x0000003f09007810 */ /* 0x000fc60007ffe1ff */
[----:B------:R-:W-:-:S05]  /*1880*/  @P1 IMAD.MOV R0, RZ, RZ, R12 ;  /* 0x000000ffff001224 */ /* 0x000fca00078e020c */
[----:B------:R-:W-:-:S13]  /*1890*/  ISETP.NE.AND P1, PT, R0, RZ, PT ;  /* 0x000000ff0000720c */ /* 0x000fda0003f25270 */
[----:B------:R-:W-:Y:S05]  /*18a0*/  @!P1 BRA `(.L_x_72) ;  /* 0x0000000000289947 */ /* 0x000fea0003800000 */
[--C-:B------:R-:W-:Y:S02]  /*18b0*/  SHF.R.U64 R11, R10, 0x1, R13.reuse ;  /* 0x000000010a0b7819 */ /* 0x100fe4000000120d */
[C---:B------:R-:W-:Y:S02]  /*18c0*/  LOP3.LUT R9, R0.reuse, 0x3f, RZ, 0xc0, !PT ;  /* 0x0000003f00097812 */ /* 0x040fe400078ec0ff */
[----:B------:R-:W-:Y:S02]  /*18d0*/  SHF.R.U32.HI R13, RZ, 0x1, R13 ;  /* 0x00000001ff0d7819 */ /* 0x000fe4000001160d */
[----:B------:R-:W-:Y:S02]  /*18e0*/  LOP3.LUT R10, R0, 0x3f, RZ, 0xc, !PT ;  /* 0x0000003f000a7812 */ /* 0x000fe400078e0cff */
[CC--:B------:R-:W-:Y:S02]  /*18f0*/  SHF.L.U64.HI R15, R17.reuse, R9.reuse, R8 ;  /* 0x00000009110f7219 */ /* 0x0c0fe40000010208 */
[----:B------:R-:W-:-:S02]  /*1900*/  SHF.L.U32 R9, R17, R9, RZ ;  /* 0x0000000911097219 */ /* 0x000fc400000006ff */
[-CC-:B------:R-:W-:Y:S02]  /*1910*/  SHF.R.U64 R8, R11, R10.reuse, R13.reuse ;  /* 0x0000000a0b087219 */ /* 0x180fe4000000120d */
[----:B------:R-:W-:Y:S02]  /*1920*/  SHF.R.U32.HI R10, RZ, R10, R13 ;  /* 0x0000000aff0a7219 */ /* 0x000fe4000001160d */
[----:B------:R-:W-:Y:S02]  /*1930*/  LOP3.LUT R17, R9, R8, RZ, 0xfc, !PT ;  /* 0x0000000809117212 */ /* 0x000fe400078efcff */
[----:B------:R-:W-:-:S07]  /*1940*/  LOP3.LUT R8, R15, R10, RZ, 0xfc, !PT ;  /* 0x0000000a0f087212 */ /* 0x000fce00078efcff */
.L_x_72:
[----:B------:R-:W-:Y:S05]  /*1950*/  BSYNC.RECONVERGENT B2 ;  /* 0x0000000000027941 */ /* 0x000fea0003800200 */
.L_x_71:
[----:B------:R-:W-:-:S04]  /*1960*/  IMAD.WIDE.U32 R12, R17, 0x2168c235, RZ ;  /* 0x2168c235110c7825 */ /* 0x000fc800078e00ff */
[----:B------:R-:W-:Y:S01]  /*1970*/  IMAD.MOV.U32 R10, RZ, RZ, R13 ;  /* 0x000000ffff0a7224 */ /* 0x000fe200078e000d */
[----:B------:R-:W-:Y:S01]  /*1980*/  IADD3 RZ, P1, PT, R12, R12, RZ ;  /* 0x0000000c0cff7210 */ /* 0x000fe20007f3e0ff */
[----:B------:R-:W-:Y:S02]  /*1990*/  IMAD.MOV.U32 R11, RZ, RZ, RZ ;  /* 0x000000ffff0b7224 */ /* 0x000fe400078e00ff */
[----:B------:R-:W-:-:S04]  /*19a0*/  IMAD.HI.U32 R9, R8, -0x36f0255e, RZ ;  /* 0xc90fdaa208097827 */ /* 0x000fc800078e00ff */
[----:B------:R-:W-:-:S04]  /*19b0*/  IMAD.WIDE.U32 R10, R17, -0x36f0255e, R10 ;  /* 0xc90fdaa2110a7825 */ /* 0x000fc800078e000a */
[C---:B------:R-:W-:Y:S02]  /*19c0*/  IMAD R13, R8.reuse, -0x36f0255e, RZ ;  /* 0xc90fdaa2080d7824 */ /* 0x040fe400078e02ff */
[----:B------:R-:W-:-:S04]  /*19d0*/  IMAD.WIDE.U32 R10, P2, R8, 0x2168c235, R10 ;  /* 0x2168c235080a7825 */ /* 0x000fc8000784000a */
[----:B------:R-:W-:Y:S01]  /*19e0*/  IMAD.X R8, RZ, RZ, R9, P2 ;  /* 0x000000ffff087224 */ /* 0x000fe200010e0609 */
[----:B------:R-:W-:Y:S02]  /*19f0*/  IADD3 R9, P2, PT, R13, R11, RZ ;  /* 0x0000000b0d097210 */ /* 0x000fe40007f5e0ff */
[----:B------:R-:W-:Y:S02]  /*1a00*/  IADD3.X RZ, P1, PT, R10, R10, RZ, P1, !PT ;  /* 0x0000000a0aff7210 */ /* 0x000fe40000f3e4ff */
[C---:B------:R-:W-:Y:S01]  /*1a10*/  ISETP.GT.U32.AND P3, PT, R9.reuse, RZ, PT ;  /* 0x000000ff0900720c */ /* 0x040fe20003f64070 */
[----:B------:R-:W-:Y:S01]  /*1a20*/  IMAD.X R8, RZ, RZ, R8, P2 ;  /* 0x000000ffff087224 */ /* 0x000fe200010e0608 */
[----:B------:R-:W-:-:S04]  /*1a30*/  IADD3.X R10, P2, PT, R9, R9, RZ, P1, !PT ;  /* 0x00000009090a7210 */ /* 0x000fc80000f5e4ff */
[C---:B------:R-:W-:Y:S01]  /*1a40*/  ISETP.GT.AND.EX P1, PT, R8.reuse, RZ, PT, P3 ;  /* 0x000000ff0800720c */ /* 0x040fe20003f24330 */
[----:B------:R-:W-:-:S03]  /*1a50*/  IMAD.X R11, R8, 0x1, R8, P2 ;  /* 0x00000001080b7824 */ /* 0x000fc600010e0608 */
[----:B------:R-:W-:Y:S02]  /*1a60*/  SEL R9, R10, R9, P1 ;  /* 0x000000090a097207 */ /* 0x000fe40000800000 */
[----:B------:R-:W-:Y:S02]  /*1a70*/  SEL R10, R11, R8, P1 ;  /* 0x000000080b0a7207 */ /* 0x000fe40000800000 */
[----:B------:R-:W-:Y:S02]  /*1a80*/  IADD3 R9, P2, PT, R9, 0x1, RZ ;  /* 0x0000000109097810 */ /* 0x000fe40007f5e0ff */
[----:B------:R-:W-:Y:S02]  /*1a90*/  SEL R11, RZ, 0xffffffff, !P1 ;  /* 0xffffffffff0b7807 */ /* 0x000fe40004800000 */
[----:B------:R-:W-:Y:S01]  /*1aa0*/  LOP3.LUT P1, R8, R14, 0x80000000, RZ, 0xc0, !PT ;  /* 0x800000000e087812 */ /* 0x000fe2000782c0ff */
[----:B------:R-:W-:Y:S02]  /*1ab0*/  IMAD.X R10, RZ, RZ, R10, P2 ;  /* 0x000000ffff0a7224 */ /* 0x000fe400010e060a */
[----:B------:R-:W-:Y:S01]  /*1ac0*/  IMAD.IADD R11, R11, 0x1, -R0 ;  /* 0x000000010b0b7824 */ /* 0x000fe200078e0a00 */
[----:B------:R-:W-:-:S02]  /*1ad0*/  @!P0 LOP3.LUT R8, R8, 0x80000000, RZ, 0x3c, !PT ;  /* 0x8000000008088812 */ /* 0x000fc400078e3cff */
[----:B------:R-:W-:-:S04]  /*1ae0*/  SHF.R.U64 R9, R9, 0xa, R10 ;  /* 0x0000000a09097819 */ /* 0x000fc8000000120a */
[----:B------:R-:W-:-:S04]  /*1af0*/  IADD3 R9, P2, PT, R9, 0x1, RZ ;  /* 0x0000000109097810 */ /* 0x000fc80007f5e0ff */
[----:B------:R-:W-:-:S04]  /*1b00*/  LEA.HI.X R10, R10, RZ, RZ, 0x16, P2 ;  /* 0x000000ff0a0a7211 */ /* 0x000fc800010fb4ff */
[--C-:B------:R-:W-:Y:S02]  /*1b10*/  SHF.R.U64 R0, R9, 0x1, R10.reuse ;  /* 0x0000000109007819 */ /* 0x100fe4000000120a */
[----:B------:R-:W-:Y:S01]  /*1b20*/  SHF.R.U32.HI R9, RZ, 0x1e, R7 ;  /* 0x0000001eff097819 */ /* 0x000fe20000011607 */
[----:B------:R-:W-:Y:S01]  /*1b30*/  IMAD.SHL.U32 R7, R11, 0x100000, RZ ;  /* 0x001000000b077824 */ /* 0x000fe200078e00ff */
[----:B------:R-:W-:Y:S02]  /*1b40*/  SHF.R.U32.HI R10, RZ, 0x1, R10 ;  /* 0x00000001ff0a7819 */ /* 0x000fe4000001160a */
[----:B------:R-:W-:Y:S02]  /*1b50*/  IADD3 R15, P2, P3, RZ, RZ, R0 ;  /* 0x000000ffff0f7210 */ /* 0x000fe40007b5e000 */
[----:B------:R-:W-:Y:S02]  /*1b60*/  LEA.HI R6, R6, R9, RZ, 0x1 ;  /* 0x0000000906067211 */ /* 0x000fe400078f08ff */
[----:B------:R-:W-:-:S03]  /*1b70*/  IADD3.X R7, PT, PT, R7, 0x3fe00000, R10, P2, P3 ;  /* 0x3fe0000007077810 */ /* 0x000fc600017e640a */
[----:B------:R-:W-:Y:S01]  /*1b80*/  @P1 IMAD.MOV R6, RZ, RZ, -R6 ;  /* 0x000000ffff061224 */ /* 0x000fe200078e0a06 */
[----:B------:R-:W-:-:S07]  /*1b90*/  LOP3.LUT R14, R7, R8, RZ, 0xfc, !PT ;  /* 0x00000008070e7212 */ /* 0x000fce00078efcff */
.L_x_66:
[----:B------:R-:W-:Y:S02]  /*1ba0*/  IMAD.MOV.U32 R19, RZ, RZ, 0x0 ;  /* 0x00000000ff137424 */ /* 0x000fe400078e00ff */
[----:B------:R-:W-:Y:S02]  /*1bb0*/  IMAD.MOV.U32 R0, RZ, RZ, R6 ;  /* 0x000000ffff007224 */ /* 0x000fe400078e0006 */
[----:B------:R-:W-:Y:S02]  /*1bc0*/  IMAD.MOV.U32 R6, RZ, RZ, R15 ;  /* 0x000000ffff067224 */ /* 0x000fe400078e000f */
[----:B------:R-:W-:Y:S01]  /*1bd0*/  IMAD.MOV.U32 R7, RZ, RZ, R14 ;  /* 0x000000ffff077224 */ /* 0x000fe200078e000e */
[----:B------:R-:W-:Y:S06]  /*1be0*/  RET.REL.NODEC R18 `(fft1d_staged_f64) ;  /* 0xffffffe412047950 */ /* 0x000fec0003c3ffff */
.L_x_73:
        /* <DEDUP_REMOVED lines=9> */
.L_x_498:


//--------------------- .text.fft1d_staged_f32    --------------------------
	.section	.text.fft1d_staged_f32,"ax",@progbits
	.align	128
        .global         fft1d_staged_f32
        .type           fft1d_staged_f32,@function
        .size           fft1d_staged_f32,(.L_x_500 - fft1d_staged_f32)
        .other          fft1d_staged_f32,@"STO_CUDA_ENTRY STV_DEFAULT"
fft1d_staged_f32:
.text.fft1d_staged_f32:
        /* <DEDUP_REMOVED lines=61> */
[----:B------:R-:W-:Y:S05]  /*03d0*/  CALL.REL.NOINC `($__internal_1_$__cuda_sm20_div_rn_f64_full) ;  /* 0x0000000800307944 */ /* 0x000fea0003c00000 */
[----:B------:R-:W-:Y:S02]  /*03e0*/  IMAD.MOV.U32 R2, RZ, RZ, R10 ;  /* 0x000000ffff027224 */ /* 0x000fe400078e000a */
[----:B------:R-:W-:-:S07]  /*03f0*/  IMAD.MOV.U32 R3, RZ, RZ, R11 ;  /* 0x000000ffff037224 */ /* 0x000fce00078e000b */
.L_x_75:
[----:B------:R-:W-:Y:S05]  /*0400*/  BSYNC.RECONVERGENT B0 ;  /* 0x0000000000007941 */ /* 0x000fea0003800200 */
.L_x_74:
        /* <DEDUP_REMOVED lines=26> */
[----:B0-----:R-:W-:Y:S05]  /*05b0*/  CALL.REL.NOINC `($fft1d_staged_f32$__internal_trig_reduction_slowpathd) ;  /* 0x0000000c00287944 */ /* 0x001fea0003c00000 */
[----:B------:R-:W-:Y:S02]  /*05c0*/  IMAD.MOV.U32 R18, RZ, RZ, R6 ;  /* 0x000000ffff127224 */ /* 0x000fe400078e0006 */
[----:B------:R-:W-:-:S07]  /*05d0*/  IMAD.MOV.U32 R19, RZ, RZ, R7 ;  /* 0x000000ffff137224 */ /* 0x000fce00078e0007 */
.L_x_79:
[----:B0-----:R-:W-:Y:S05]  /*05e0*/  BSYNC.RECONVERGENT B1 ;  /* 0x0000000000017941 */ /* 0x001fea0003800200 */
.L_x_78:
[----:B------:R-:W-:-:S07]  /*05f0*/  VIADD R0, R0, 0x1 ;  /* 0x0000000100007836 */ /* 0x000fce0000000000 */
.L_x_77:
[----:B0-----:R-:W-:Y:S05]  /*0600*/  BSYNC.RECONVERGENT B0 ;  /* 0x0000000000007941 */ /* 0x001fea0003800200 */
.L_x_76:
        /* <DEDUP_REMOVED lines=53> */
[----:B------:R-:W-:Y:S05]  /*0960*/  CALL.REL.NOINC `($fft1d_staged_f32$__internal_trig_reduction_slowpathd) ;  /* 0x00000008003c7944 */ /* 0x000fea0003c00000 */
.L_x_81:
[----:B------:R-:W-:Y:S05]  /*0970*/  BSYNC.RECONVERGENT B0 ;  /* 0x0000000000007941 */ /* 0x000fea0003800200 */
.L_x_80:
        /* <DEDUP_REMOVED lines=12> */
[----:B-1----:R-:W-:Y:S01]  /*0a40*/  IMAD.WIDE R16, R16, 0x8, R18 ;  /* 0x0000000810107825 */ /* 0x002fe200078e0212 */
[----:B------:R-:W-:Y:S01]  /*0a50*/  ISETP.NE.U32.AND P0, PT, R2, 0x1, PT ;  /* 0x000000010200780c */ /* 0x000fe20003f05070 */
[----:B------:R-:W-:Y:S02]  /*0a60*/  DMUL R18, R6, R6 ;  /* 0x0000000606127228 */ /* 0x000fe40000000000 */
[----:B------:R-:W-:Y:S01]  /*0a70*/  IMAD.MOV.U32 R2, RZ, RZ, 0x3da8ff83 ;  /* 0x3da8ff83ff027424 */ /* 0x000fe200078e00ff */
[----:B------:R-:W-:-:S04]  /*0a80*/  FSEL R24, R24, -8.06006814911005101289e+34, !P0 ;  /* 0xf9785eba18187808 */ /* 0x000fc80004000000 */
[----:B------:R-:W-:Y:S01]  /*0a90*/  FSEL R25, -R2, 0.11223486810922622681, !P0 ;  /* 0x3de5db6502197808 */ /* 0x000fe20004000100 */
[----:B--2---:R-:W-:-:S05]  /*0aa0*/  IMAD.WIDE R2, R3, 0x8, R16 ;  /* 0x0000000803027825 */ /* 0x004fca00078e0210 */
[C---:B---3--:R-:W-:Y:S01]  /*0ab0*/  DFMA R24, R18.reuse, R24, R8 ;  /* 0x000000181218722b */ /* 0x048fe20000000008 */
[----:B------:R-:W2:Y:S07]  /*0ac0*/  LDG.E.64 R8, desc[UR4][R2.64] ;  /* 0x0000000402087981 */ /* 0x000eae000c1e1b00 */
[C---:B------:R-:W-:Y:S01]  /*0ad0*/  DFMA R24, R18.reuse, R24, R10 ;  /* 0x000000181218722b */ /* 0x040fe2000000000a */
[----:B------:R-:W3:Y:S07]  /*0ae0*/  LDG.E.64 R10, desc[UR4][R16.64] ;  /* 0x00000004100a7981 */ /* 0x000eee000c1e1b00 */
[----:B----4-:R-:W-:-:S08]  /*0af0*/  DFMA R12, R18, R24, R12 ;  /* 0x00000018120c722b */ /* 0x010fd0000000000c */
[----:B------:R-:W-:-:S08]  /*0b00*/  DFMA R12, R18, R12, R14 ;  /* 0x0000000c120c722b */ /* 0x000fd0000000000e */
        /* <DEDUP_REMOVED lines=9> */
[----:B------:R-:W-:Y:S01]  /*0ba0*/  FSEL R13, R19, R13, !P0 ;  /* 0x0000000d130d7208 */ /* 0x000fe20004000000 */
[----:B--2---:R-:W0:Y:S08]  /*0bb0*/  F2F.F64.F32 R6, R9 ;  /* 0x0000000900067310 */ /* 0x004e300000201800 */
[----:B------:R-:W1:Y:S01]  /*0bc0*/  F2F.F64.F32 R14, R8 ;  /* 0x00000008000e7310 */ /* 0x000e620000201800 */
[----:B0-----:R-:W-:-:S02]  /*0bd0*/  DMUL R18, R12, R6 ;  /* 0x000000060c127228 */ /* 0x001fc40000000000 */
[----:B-1----:R-:W-:-:S06]  /*0be0*/  DMUL R12, R12, R14 ;  /* 0x0000000e0c0c7228 */ /* 0x002fcc0000000000 */
[C---:B------:R-:W-:Y:S02]  /*0bf0*/  DFMA R18, R4.reuse, R14, -R18 ;  /* 0x0000000e0412722b */ /* 0x040fe40000000812 */
[----:B------:R-:W-:-:S08]  /*0c00*/  DFMA R12, R4, R6, R12 ;  /* 0x00000006040c722b */ /* 0x000fd0000000000c */
[----:B------:R-:W3:Y:S08]  /*0c10*/  F2F.F32.F64 R19, R18 ;  /* 0x0000001200137310 */ /* 0x000ef00000301000 */
[----:B------:R-:W0:Y:S01]  /*0c20*/  F2F.F32.F64 R12, R12 ;  /* 0x0000000c000c7310 */ /* 0x000e220000301000 */
[C-C-:B---3--:R-:W-:Y:S01]  /*0c30*/  FADD R4, R10.reuse, R19.reuse ;  /* 0x000000130a047221 */ /* 0x148fe20000000000 */
[----:B------:R-:W-:Y:S01]  /*0c40*/  FADD R10, R10, -R19 ;  /* 0x800000130a0a7221 */ /* 0x000fe20000000000 */
[C-C-:B0-----:R-:W-:Y:S01]  /*0c50*/  FADD R5, R11.reuse, R12.reuse ;  /* 0x0000000c0b057221 */ /* 0x141fe20000000000 */
[----:B------:R-:W-:-:S04]  /*0c60*/  FADD R11, R11, -R12 ;  /* 0x8000000c0b0b7221 */ /* 0x000fc80000000000 */
[----:B------:R-:W-:Y:S04]  /*0c70*/  STG.E.64 desc[UR4][R16.64], R4 ;  /* 0x0000000410007986 */ /* 0x000fe8000c101b04 */
[----:B------:R-:W-:Y:S01]  /*0c80*/  STG.E.64 desc[UR4][R2.64], R10 ;  /* 0x0000000a02007986 */ /* 0x000fe2000c101b04 */
[----:B------:R-:W-:Y:S05]  /*0c90*/  EXIT ;  /* 0x000000000000794d */ /* 0x000fea0003800000 */
        .weak           $__internal_1_$__cuda_sm20_div_rn_f64_full
        .type           $__internal_1_$__cuda_sm20_div_rn_f64_full,@function
        .size           $__internal_1_$__cuda_sm20_div_rn_f64_full,($fft1d_staged_f32$__internal_trig_reduction_slowpathd - $__internal_1_$__cuda_sm20_div_rn_f64_full)
$__internal_1_$__cuda_sm20_div_rn_f64_full:
        /* <DEDUP_REMOVED lines=67> */
.L_x_83:
        /* <DEDUP_REMOVED lines=16> */
.L_x_86:
[----:B------:R-:W-:Y:S01]  /*11d0*/  LOP3.LUT R11, R5, 0x80000, RZ, 0xfc, !PT ;  /* 0x00080000050b7812 */ /* 0x000fe200078efcff */
[----:B------:R-:W-:Y:S01]  /*11e0*/  IMAD.MOV.U32 R10, RZ, RZ, R4 ;  /* 0x000000ffff0a7224 */ /* 0x000fe200078e0004 */
[----:B------:R-:W-:Y:S06]  /*11f0*/  BRA `(.L_x_84) ;  /* 0x0000000000087947 */ /* 0x000fec0003800000 */
.L_x_85:
[----:B------:R-:W-:Y:S01]  /*1200*/  LOP3.LUT R11, R7, 0x80000, RZ, 0xfc, !PT ;  /* 0x00080000070b7812 */ /* 0x000fe200078efcff */
[----:B------:R-:W-:-:S07]  /*1210*/  IMAD.MOV.U32 R10, RZ, RZ, R6 ;  /* 0x000000ffff0a7224 */ /* 0x000fce00078e0006 */
.L_x_84:
[----:B------:R-:W-:Y:S05]  /*1220*/  BSYNC.RECONVERGENT B1 ;  /* 0x0000000000017941 */ /* 0x000fea0003800200 */
.L_x_82:
[----:B------:R-:W-:Y:S02]  /*1230*/  IMAD.MOV.U32 R2, RZ, RZ, R0 ;  /* 0x000000ffff027224 */ /* 0x000fe400078e0000 */
[----:B------:R-:W-:-:S04]  /*1240*/  IMAD.MOV.U32 R3, RZ, RZ, 0x0 ;  /* 0x00000000ff037424 */ /* 0x000fc800078e00ff */
[----:B------:R-:W-:Y:S05]  /*1250*/  RET.REL.NODEC R2 `(fft1d_staged_f32) ;  /* 0xffffffec02687950 */ /* 0x000fea0003c3ffff */
        .type           $fft1d_staged_f32$__internal_trig_reduction_slowpathd,@function
        .size           $fft1d_staged_f32$__internal_trig_reduction_slowpathd,(.L_x_500 - $fft1d_staged_f32$__internal_trig_reduction_slowpathd)
$fft1d_staged_f32$__internal_trig_reduction_slowpathd:
        /* <DEDUP_REMOVED lines=24> */
.L_x_91:
        /* <DEDUP_REMOVED lines=29> */
.L_x_90:
[----:B------:R-:W-:-:S07]  /*15b0*/  IMAD.MOV.U32 R13, RZ, RZ, R0 ;  /* 0x000000ffff0d7224 */ /* 0x000fce00078e0000 */
.L_x_89:
[----:B------:R-:W-:Y:S05]  /*15c0*/  BSYNC.RECONVERGENT B2 ;  /* 0x0000000000027941 */ /* 0x000fea0003800200 */
.L_x_88:
        /* <DEDUP_REMOVED lines=60> */
.L_x_93:
[----:B------:R-:W-:Y:S05]  /*1990*/  BSYNC.RECONVERGENT B2 ;  /* 0x0000000000027941 */ /* 0x000fea0003800200 */
.L_x_92:
        /* <DEDUP_REMOVED lines=36> */
.L_x_87:
[----:B------:R-:W-:Y:S02]  /*1be0*/  IMAD.MOV.U32 R19, RZ, RZ, 0x0 ;  /* 0x00000000ff137424 */ /* 0x000fe400078e00ff */
[----:B------:R-:W-:Y:S02]  /*1bf0*/  IMAD.MOV.U32 R0, RZ, RZ, R6 ;  /* 0x000000ffff007224 */ /* 0x000fe400078e0006 */
[----:B------:R-:W-:Y:S02]  /*1c00*/  IMAD.MOV.U32 R6, RZ, RZ, R15 ;  /* 0x000000ffff067224 */ /* 0x000fe400078e000f */
[----:B------:R-:W-:Y:S01]  /*1c10*/  IMAD.MOV.U32 R7, RZ, RZ, R14 ;  /* 0x000000ffff077224 */ /* 0x000fe200078e000e */
[----:B------:R-:W-:Y:S06]  /*1c20*/  RET.REL.NODEC R18 `(fft1d_staged_f32) ;  /* 0xffffffe012f47950 */ /* 0x000fec0003c3ffff */
.L_x_94:
        /* <DEDUP_REMOVED lines=13> */
.L_x_500:


//--------------------- .text.fft1d_global_f64    --------------------------
	.section	.text.fft1d_global_f64,"ax",@progbits
	.align	128
        .global         fft1d_global_f64
        .type           fft1d_global_f64,@function
        .size           fft1d_global_f64,(.L_x_502 - fft1d_global_f64)
        .other          fft1d_global_f64,@"STO_CUDA_ENTRY STV_DEFAULT"
fft1d_global_f64:
.text.fft1d_global_f64:
        /* <DEDUP_REMOVED lines=61> */
[----:B------:R-:W-:Y:S05]  /*03d0*/  CALL.REL.NOINC `($__internal_2_$__cuda_sm20_div_rn_f64_full) ;  /* 0x0000000800207944 */ /* 0x000fea0003c00000 */
[----:B------:R-:W-:Y:S02]  /*03e0*/  IMAD.MOV.U32 R2, RZ, RZ, R10 ;  /* 0x000000ffff027224 */ /* 0x000fe400078e000a */
[----:B------:R-:W-:-:S07]  /*03f0*/  IMAD.MOV.U32 R3, RZ, RZ, R11 ;  /* 0x000000ffff037224 */ /* 0x000fce00078e000b */
.L_x_96:
[----:B------:R-:W-:Y:S05]  /*0400*/  BSYNC.RECONVERGENT B0 ;  /* 0x0000000000007941 */ /* 0x000fea0003800200 */
.L_x_95:
        /* <DEDUP_REMOVED lines=26> */
[----:B0-----:R-:W-:Y:S05]  /*05b0*/  CALL.REL.NOINC `($fft1d_global_f64$__internal_trig_reduction_slowpathd) ;  /* 0x0000000c00187944 */ /* 0x001fea0003c00000 */
[----:B------:R-:W-:Y:S02]  /*05c0*/  IMAD.MOV.U32 R18, RZ, RZ, R6 ;  /* 0x000000ffff127224 */ /* 0x000fe400078e0006 */
[----:B------:R-:W-:-:S07]  /*05d0*/  IMAD.MOV.U32 R19, RZ, RZ, R7 ;  /* 0x000000ffff137224 */ /* 0x000fce00078e0007 */
.L_x_100:
[----:B0-----:R-:W-:Y:S05]  /*05e0*/  BSYNC.RECONVERGENT B1 ;  /* 0x0000000000017941 */ /* 0x001fea0003800200 */
.L_x_99:
[----:B------:R-:W-:-:S07]  /*05f0*/  VIADD R0, R0, 0x1 ;  /* 0x0000000100007836 */ /* 0x000fce0000000000 */
.L_x_98:
[----:B0-----:R-:W-:Y:S05]  /*0600*/  BSYNC.RECONVERGENT B0 ;  /* 0x0000000000007941 */ /* 0x001fea0003800200 */
.L_x_97:
        /* <DEDUP_REMOVED lines=53> */
[----:B------:R-:W-:Y:S05]  /*0960*/  CALL.REL.NOINC `($fft1d_global_f64$__internal_trig_reduction_slowpathd) ;  /* 0x00000008002c7944 */ /* 0x000fea0003c00000 */
.L_x_102:
[----:B------:R-:W-:Y:S05]  /*0970*/  BSYNC.RECONVERGENT B0 ;  /* 0x0000000000007941 */ /* 0x000fea0003800200 */
.L_x_101:
        /* <DEDUP_REMOVED lines=46> */
        .weak           $__internal_2_$__cuda_sm20_div_rn_f64_full
        .type           $__internal_2_$__cuda_sm20_div_rn_f64_full,@function
        .size           $__internal_2_$__cuda_sm20_div_rn_f64_full,($fft1d_global_f64$__internal_trig_reduction_slowpathd - $__internal_2_$__cuda_sm20_div_rn_f64_full)
$__internal_2_$__cuda_sm20_div_rn_f64_full:
        /* <DEDUP_REMOVED lines=67> */
.L_x_104:
        /* <DEDUP_REMOVED lines=16> */
.L_x_107:
[----:B------:R-:W-:Y:S01]  /*1190*/  LOP3.LUT R11, R5, 0x80000, RZ, 0xfc, !PT ;  /* 0x00080000050b7812 */ /* 0x000fe200078efcff */
[----:B------:R-:W-:Y:S01]  /*11a0*/  IMAD.MOV.U32 R10, RZ, RZ, R4 ;  /* 0x000000ffff0a7224 */ /* 0x000fe200078e0004 */
[----:B------:R-:W-:Y:S06]  /*11b0*/  BRA `(.L_x_105) ;  /* 0x0000000000087947 */ /* 0x000fec0003800000 */
.L_x_106:
[----:B------:R-:W-:Y:S01]  /*11c0*/  LOP3.LUT R11, R7, 0x80000, RZ, 0xfc, !PT ;  /* 0x00080000070b7812 */ /* 0x000fe200078efcff */
[----:B------:R-:W-:-:S07]  /*11d0*/  IMAD.MOV.U32 R10, RZ, RZ, R6 ;  /* 0x000000ffff0a7224 */ /* 0x000fce00078e0006 */
.L_x_105:
[----:B------:R-:W-:Y:S05]  /*11e0*/  BSYNC.RECONVERGENT B1 ;  /* 0x0000000000017941 */ /* 0x000fea0003800200 */
.L_x_103:
[----:B------:R-:W-:Y:S02]  /*11f0*/  IMAD.MOV.U32 R2, RZ, RZ, R0 ;  /* 0x000000ffff027224 */ /* 0x000fe400078e0000 */
[----:B------:R-:W-:-:S04]  /*1200*/  IMAD.MOV.U32 R3, RZ, RZ, 0x0 ;  /* 0x00000000ff037424 */ /* 0x000fc800078e00ff */
[----:B------:R-:W-:Y:S05]  /*1210*/  RET.REL.NODEC R2 `(fft1d_global_f64) ;  /* 0xffffffec02787950 */ /* 0x000fea0003c3ffff */
        .type           $fft1d_global_f64$__internal_trig_reduction_slowpathd,@function
        .size           $fft1d_global_f64$__internal_trig_reduction_slowpathd,(.L_x_502 - $fft1d_global_f64$__internal_trig_reduction_slowpathd)
$fft1d_global_f64$__internal_trig_reduction_slowpathd:
        /* <DEDUP_REMOVED lines=24> */
.L_x_112:
        /* <DEDUP_REMOVED lines=29> */
.L_x_111:
[----:B------:R-:W-:-:S07]  /*1570*/  IMAD.MOV.U32 R13, RZ, RZ, R0 ;  /* 0x000000ffff0d7224 */ /* 0x000fce00078e0000 */
.L_x_110:
[----:B------:R-:W-:Y:S05]  /*1580*/  BSYNC.RECONVERGENT B2 ;  /* 0x0000000000027941 */ /* 0x000fea0003800200 */
.L_x_109:
        /* <DEDUP_REMOVED lines=60> */
.L_x_114:
[----:B------:R-:W-:Y:S05]  /*1950*/  BSYNC.RECONVERGENT B2 ;  /* 0x0000000000027941 */ /* 0x000fea0003800200 */
.L_x_113:
        /* <DEDUP_REMOVED lines=36> */
.L_x_108:
[----:B------:R-:W-:Y:S02]  /*1ba0*/  IMAD.MOV.U32 R19, RZ, RZ, 0x0 ;  /* 0x00000000ff137424 */ /* 0x000fe400078e00ff */
[----:B------:R-:W-:Y:S02]  /*1bb0*/  IMAD.MOV.U32 R0, RZ, RZ, R6 ;  /* 0x000000ffff007224 */ /* 0x000fe400078e0006 */
[----:B------:R-:W-:Y:S02]  /*1bc0*/  IMAD.MOV.U32 R6, RZ, RZ, R15 ;  /* 0x000000ffff067224 */ /* 0x000fe400078e000f */
[----:B------:R-:W-:Y:S01]  /*1bd0*/  IMAD.MOV.U32 R7, RZ, RZ, R14 ;  /* 0x000000ffff077224 */ /* 0x000fe200078e000e */
[----:B------:R-:W-:Y:S06]  /*1be0*/  RET.REL.NODEC R18 `(fft1d_global_f64) ;  /* 0xffffffe412047950 */ /* 0x000fec0003c3ffff */
.L_x_115:
        /* <DEDUP_REMOVED lines=9> */
.L_x_502:


//--------------------- .text.fft1d_global_f32    --------------------------
	.section	.text.fft1d_global_f32,"ax",@progbits
	.align	128
        .global         fft1d_global_f32
        .type           fft1d_global_f32,@function
        .size           fft1d_global_f32,(.L_x_504 - fft1d_global_f32)
        .other          fft1d_global_f32,@"STO_CUDA_ENTRY STV_DEFAULT"
fft1d_global_f32:
.text.fft1d_global_f32:
        /* <DEDUP_REMOVED lines=61> */
[----:B------:R-:W-:Y:S05]  /*03d0*/  CALL.REL.NOINC `($__internal_3_$__cuda_sm20_div_rn_f64_full) ;  /* 0x0000000800307944 */ /* 0x000fea0003c00000 */
[----:B------:R-:W-:Y:S02]  /*03e0*/  IMAD.MOV.U32 R2, RZ, RZ, R10 ;  /* 0x000000ffff027224 */ /* 0x000fe400078e000a */
[----:B------:R-:W-:-:S07]  /*03f0*/  IMAD.MOV.U32 R3, RZ, RZ, R11 ;  /* 0x000000ffff037224 */ /* 0x000fce00078e000b */
.L_x_117:
[----:B------:R-:W-:Y:S05]  /*0400*/  BSYNC.RECONVERGENT B0 ;  /* 0x0000000000007941 */ /* 0x000fea0003800200 */
.L_x_116:
        /* <DEDUP_REMOVED lines=26> */
[----:B0-----:R-:W-:Y:S05]  /*05b0*/  CALL.REL.NOINC `($fft1d_global_f32$__internal_trig_reduction_slowpathd) ;  /* 0x0000000c00287944 */ /* 0x001fea0003c00000 */
[----:B------:R-:W-:Y:S02]  /*05c0*/  IMAD.MOV.U32 R18, RZ, RZ, R6 ;  /* 0x000000ffff127224 */ /* 0x000fe400078e0006 */
[----:B------:R-:W-:-:S07]  /*05d0*/  IMAD.MOV.U32 R19, RZ, RZ, R7 ;  /* 0x000000ffff137224 */ /* 0x000fce00078e0007 */
.L_x_121:
[----:B0-----:R-:W-:Y:S05]  /*05e0*/  BSYNC.RECONVERGENT B1 ;  /* 0x0000000000017941 */ /* 0x001fea0003800200 */
.L_x_120:
[----:B------:R-:W-:-:S07]  /*05f0*/  VIADD R0, R0, 0x1 ;  /* 0x0000000100007836 */ /* 0x000fce0000000000 */
.L_x_119:
[----:B0-----:R-:W-:Y:S05]  /*0600*/  BSYNC.RECONVERGENT B0 ;  /* 0x0000000000007941 */ /* 0x001fea0003800200 */
.L_x_118:
        /* <DEDUP_REMOVED lines=53> */
[----:B------:R-:W-:Y:S05]  /*0960*/  CALL.REL.NOINC `($fft1d_global_f32$__internal_trig_reduction_slowpathd) ;  /* 0x00000008003c7944 */ /* 0x000fea0003c00000 */
.L_x_123:
[----:B------:R-:W-:Y:S05]  /*0970*/  BSYNC.RECONVERGENT B0 ;  /* 0x0000000000007941 */ /* 0x000fea0003800200 */
.L_x_122:
        /* <DEDUP_REMOVED lines=50> */
        .weak           $__internal_3_$__cuda_sm20_div_rn_f64_full
        .type           $__internal_3_$__cuda_sm20_div_rn_f64_full,@function
        .size           $__internal_3_$__cuda_sm20_div_rn_f64_full,($fft1d_global_f32$__internal_trig_reduction_slowpathd - $__internal_3_$__cuda_sm20_div_rn_f64_full)
$__internal_3_$__cuda_sm20_div_rn_f64_full:
        /* <DEDUP_REMOVED lines=67> */
.L_x_125:
        /* <DEDUP_REMOVED lines=16> */
.L_x_128:
[----:B------:R-:W-:Y:S01]  /*11d0*/  LOP3.LUT R11, R5, 0x80000, RZ, 0xfc, !PT ;  /* 0x00080000050b7812 */ /* 0x000fe200078efcff */
[----:B------:R-:W-:Y:S01]  /*11e0*/  IMAD.MOV.U32 R10, RZ, RZ, R4 ;  /* 0x000000ffff0a7224 */ /* 0x000fe200078e0004 */
[----:B------:R-:W-:Y:S06]  /*11f0*/  BRA `(.L_x_126) ;  /* 0x0000000000087947 */ /* 0x000fec0003800000 */
.L_x_127:
[----:B------:R-:W-:Y:S01]  /*1200*/  LOP3.LUT R11, R7, 0x80000, RZ, 0xfc, !PT ;  /* 0x00080000070b7812 */ /* 0x000fe200078efcff */
[----:B------:R-:W-:-:S07]  /*1210*/  IMAD.MOV.U32 R10, RZ, RZ, R6 ;  /* 0x000000ffff0a7224 */ /* 0x000fce00078e0006 */
.L_x_126:
[----:B------:R-:W-:Y:S05]  /*1220*/  BSYNC.RECONVERGENT B1 ;  /* 0x0000000000017941 */ /* 0x000fea0003800200 */
.L_x_124:
[----:B------:R-:W-:Y:S02]  /*1230*/  IMAD.MOV.U32 R2, RZ, RZ, R0 ;  /* 0x000000ffff027224 */ /* 0x000fe400078e0000 */
[----:B------:R-:W-:-:S04]  /*1240*/  IMAD.MOV.U32 R3, RZ, RZ, 0x0 ;  /* 0x00000000ff037424 */ /* 0x000fc800078e00ff */
[----:B------:R-:W-:Y:S05]  /*1250*/  RET.REL.NODEC R2 `(fft1d_global_f32) ;  /* 0xffffffec02687950 */ /* 0x000fea0003c3ffff */
        .type           $fft1d_global_f32$__internal_trig_reduction_slowpathd,@function
        .size           $fft1d_global_f32$__internal_trig_reduction_slowpathd,(.L_x_504 - $fft1d_global_f32$__internal_trig_reduction_slowpathd)
$fft1d_global_f32$__internal_trig_reduction_slowpathd:
        /* <DEDUP_REMOVED lines=24> */
.L_x_133:
        /* <DEDUP_REMOVED lines=29> */
.L_x_132:
[----:B------:R-:W-:-:S07]  /*15b0*/  IMAD.MOV.U32 R13, RZ, RZ, R0 ;  /* 0x000000ffff0d7224 */ /* 0x000fce00078e0000 */
.L_x_131:
[----:B------:R-:W-:Y:S05]  /*15c0*/  BSYNC.RECONVERGENT B2 ;  /* 0x0000000000027941 */ /* 0x000fea0003800200 */
.L_x_130:
        /* <DEDUP_REMOVED lines=60> */
.L_x_135:
[----:B------:R-:W-:Y:S05]  /*1990*/  BSYNC.RECONVERGENT B2 ;  /* 0x0000000000027941 */ /* 0x000fea0003800200 */
.L_x_134:
        /* <DEDUP_REMOVED lines=36> */
.L_x_129:
[----:B------:R-:W-:Y:S02]  /*1be0*/  IMAD.MOV.U32 R19, RZ, RZ, 0x0 ;  /* 0x00000000ff137424 */ /* 0x000fe400078e00ff */
[----:B------:R-:W-:Y:S02]  /*1bf0*/  IMAD.MOV.U32 R0, RZ, RZ, R6 ;  /* 0x000000ffff007224 */ /* 0x000fe400078e0006 */
[----:B------:R-:W-:Y:S02]  /*1c00*/  IMAD.MOV.U32 R6, RZ, RZ, R15 ;  /* 0x000000ffff067224 */ /* 0x000fe400078e000f */
[----:B------:R-:W-:Y:S01]  /*1c10*/  IMAD.MOV.U32 R7, RZ, RZ, R14 ;  /* 0x000000ffff077224 */ /* 0x000fe200078e000e */
[----:B------:R-:W-:Y:S06]  /*1c20*/  RET.REL.NODEC R18 `(fft1d_global_f32) ;  /* 0xffffffe012f47950 */ /* 0x000fec0003c3ffff */
.L_x_136:
        /* <DEDUP_REMOVED lines=13> */
.L_x_504:


//--------------------- .text.montecarlo_basic_f64 --------------------------
	.section	.text.montecarlo_basic_f64,"ax",@progbits
	.align	128
        .global         montecarlo_basic_f64
        .type           montecarlo_basic_f64,@function
        .size           montecarlo_basic_f64,(.L_x_524 - montecarlo_basic_f64)
        .other          montecarlo_basic_f64,@"STO_CUDA_ENTRY STV_DEFAULT"
montecarlo_basic_f64:
.text.montecarlo_basic_f64:
[----:B------:R-:W-:Y:S01]  /*0000*/  LDC R1, c[0x0][0x37c] ;  /* 0x0000df00ff017b82 */ /* 0x000fe20000000800 */
[----:B------:R-:W0:Y:S07]  /*0010*/  S2R R0, SR_TID.X ;  /* 0x0000000000007919 */ /* 0x000e2e0000002100 */
[----:B------:R-:W0:Y:S01]  /*0020*/  S2UR UR6, SR_CTAID.X ;  /* 0x00000000000679c3 */ /* 0x000e220000002500 */
[----:B------:R-:W1:Y:S01]  /*0030*/  LDCU UR8, c[0x0][0x390] ;  /* 0x00007200ff0877ac */ /* 0x000e620008000800 */
[----:B------:R-:W-:Y:S01]  /*0040*/  BSSY.RECONVERGENT B2, `(.L_x_137) ;  /* 0x000014c000027945 */ /* 0x000fe20003800200 */
[----:B------:R-:W-:Y:S01]  /*0050*/  HFMA2 R24, -RZ, RZ, 0, 0 ;  /* 0x00000000ff187431 */ /* 0x000fe200000001ff */
[----:B------:R-:W2:Y:S04]  /*0060*/  LDCU.64 UR4, c[0x0][0x358] ;  /* 0x00006b00ff0477ac */ /* 0x000ea80008000a00 */
[----:B------:R-:W0:Y:S01]  /*0070*/  LDC R3, c[0x0][0x360] ;  /* 0x0000d800ff037b82 */ /* 0x000e220000000800 */
[----:B------:R-:W3:Y:S01]  /*0080*/  LDCU UR7, c[0x0][0x370] ;  /* 0x00006e00ff0777ac */ /* 0x000ee20008000800 */
[----:B0-----:R-:W-:-:S02]  /*0090*/  IMAD R0, R3, UR6, R0 ;  /* 0x0000000603007c24 */ /* 0x001fc4000f8e0200 */
[----:B---3--:R-:W-:-:S03]  /*00a0*/  IMAD R3, R3, UR7, RZ ;  /* 0x0000000703037c24 */ /* 0x008fc6000f8e02ff */
[----:B-1----:R-:W-:-:S13]  /*00b0*/  ISETP.GE.AND P0, PT, R0, UR8, PT ;  /* 0x0000000800007c0c */ /* 0x002fda000bf06270 */
[----:B--2---:R-:W-:Y:S05]  /*00c0*/  @P0 BRA `(.L_x_138) ;  /* 0x00000014000c0947 */ /* 0x004fea0003800000 */
[----:B------:R-:W0:Y:S01]  /*00d0*/  I2F.U32.RP R8, R3 ;  /* 0x0000000300087306 */ /* 0x000e220000209000 */
[----:B------:R-:W-:Y:S01]  /*00e0*/  IMAD.IADD R2, R0, 0x1, R3 ;  /* 0x0000000100027824 */ /* 0x000fe200078e0203 */
[----:B------:R-:W-:Y:S01]  /*00f0*/  IADD3 R9, PT, PT, RZ, -R3, RZ ;  /* 0x80000003ff097210 */ /* 0x000fe20007ffe0ff */
[----:B------:R-:W-:Y:S01]  /*0100*/  BSSY.RECONVERGENT B1, `(.L_x_139) ;  /* 0x000012d000017945 */ /* 0x000fe20003800200 */
[----:B------:R-:W-:Y:S01]  /*0110*/  ISETP.NE.U32.AND P2, PT, R3, RZ, PT ;  /* 0x000000ff0300720c */ /* 0x000fe20003f45070 */
[----:B------:R-:W-:Y:S01]  /*0120*/  IMAD.MOV.U32 R24, RZ, RZ, RZ ;  /* 0x000000ffff187224 */ /* 0x000fe200078e00ff */
[C---:B------:R-:W-:Y:S02]  /*0130*/  ISETP.GE.AND P0, PT, R2.reuse, UR8, PT ;  /* 0x0000000802007c0c */ /* 0x040fe4000bf06270 */
[----:B------:R-:W-:Y:S02]  /*0140*/  VIMNMX R7, PT, PT, R2, UR8, !PT ;  /* 0x0000000802077c48 */ /* 0x000fe4000ffe0100 */
[----:B------:R-:W-:-:S04]  /*0150*/  SEL R6, RZ, 0x1, P0 ;  /* 0x00000001ff067807 */ /* 0x000fc80000000000 */
[----:B------:R-:W-:Y:S01]  /*0160*/  IADD3 R2, PT, PT, R7, -R2, -R6 ;  /* 0x8000000207027210 */ /* 0x000fe20007ffe806 */
[----:B0-----:R-:W0:Y:S02]  /*0170*/  MUFU.RCP R8, R8 ;  /* 0x0000000800087308 */ /* 0x001e240000001000 */
[----:B0-----:R-:W-:-:S06]  /*0180*/  VIADD R4, R8, 0xffffffe ;  /* 0x0ffffffe08047836 */ /* 0x001fcc0000000000 */
[----:B------:R0:W1:Y:S02]  /*0190*/  F2I.FTZ.U32.TRUNC.NTZ R5, R4 ;  /* 0x0000000400057305 */ /* 0x000064000021f000 */
[----:B0-----:R-:W-:Y:S01]  /*01a0*/  MOV R4, RZ ;  /* 0x000000ff00047202 */ /* 0x001fe20000000f00 */
[----:B-1----:R-:W-:-:S04]  /*01b0*/  IMAD R9, R9, R5, RZ ;  /* 0x0000000509097224 */ /* 0x002fc800078e02ff */
[----:B------:R-:W-:-:S06]  /*01c0*/  IMAD.HI.U32 R5, R5, R9, R4 ;  /* 0x0000000905057227 */ /* 0x000fcc00078e0004 */
[----:B------:R-:W-:-:S04]  /*01d0*/  IMAD.HI.U32 R5, R5, R2, RZ ;  /* 0x0000000205057227 */ /* 0x000fc800078e00ff */
[----:B------:R-:W-:-:S04]  /*01e0*/  IMAD.MOV R4, RZ, RZ, -R5 ;  /* 0x000000ffff047224 */ /* 0x000fc800078e0a05 */
[----:B------:R-:W-:-:S05]  /*01f0*/  IMAD R2, R3, R4, R2 ;  /* 0x0000000403027224 */ /* 0x000fca00078e0202 */
[----:B------:R-:W-:-:S13]  /*0200*/  ISETP.GE.U32.AND P0, PT, R2, R3, PT ;  /* 0x000000030200720c */ /* 0x000fda0003f06070 */
[----:B------:R-:W-:Y:S01]  /*0210*/  @P0 IADD3 R2, PT, PT, -R3, R2, RZ ;  /* 0x0000000203020210 */ /* 0x000fe20007ffe1ff */
[----:B------:R-:W-:-:S03]  /*0220*/  @P0 VIADD R5, R5, 0x1 ;  /* 0x0000000105050836 */ /* 0x000fc60000000000 */
[----:B------:R-:W-:Y:S02]  /*0230*/  ISETP.GE.U32.AND P1, PT, R2, R3, PT ;  /* 0x000000030200720c */ /* 0x000fe40003f26070 */
[----:B------:R-:W-:-:S11]  /*0240*/  MOV R2, R0 ;  /* 0x0000000000027202 */ /* 0x000fd60000000f00 */
[----:B------:R-:W-:Y:S02]  /*0250*/  @P1 IADD3 R5, PT, PT, R5, 0x1, RZ ;  /* 0x0000000105051810 */ /* 0x000fe40007ffe0ff */
[----:B------:R-:W-:-:S05]  /*0260*/  @!P2 LOP3.LUT R5, RZ, R3, RZ, 0x33, !PT ;  /* 0x00000003ff05a212 */ /* 0x000fca00078e33ff */
[----:B------:R-:W-:-:S05]  /*0270*/  IMAD.IADD R5, R6, 0x1, R5 ;  /* 0x0000000106057824 */ /* 0x000fca00078e0205 */
[C---:B------:R-:W-:Y:S02]  /*0280*/  ISETP.GE.U32.AND P0, PT, R5.reuse, 0x3, PT ;  /* 0x000000030500780c */ /* 0x040fe40003f06070 */
[----:B------:R-:W-:-:S04]  /*0290*/  IADD3 R4, PT, PT, R5, 0x1, RZ ;  /* 0x0000000105047810 */ /* 0x000fc80007ffe0ff */
[----:B------:R-:W-:-:S07]  /*02a0*/  LOP3.LUT R5, R4, 0x3, RZ, 0xc0, !PT ;  /* 0x0000000304057812 */ /* 0x000fce00078ec0ff */
[----:B------:R-:W-:Y:S05]  /*02b0*/  @!P0 BRA `(.L_x_140) ;  /* 0x0000001000448947 */ /* 0x000fea0003800000 */
[----:B------:R-:W-:Y:S01]  /*02c0*/  LOP3.LUT R4, R4, 0xfffffffc, RZ, 0xc0, !PT ;  /* 0xfffffffc04047812 */ /* 0x000fe200078ec0ff */
[----:B------:R-:W0:Y:S01]  /*02d0*/  LDC.64 R6, c[0x0][0x380] ;  /* 0x0000e000ff067b82 */ /* 0x000e220000000a00 */
[----:B------:R-:W-:Y:S01]  /*02e0*/  BSSY.RELIABLE B0, `(.L_x_141) ;  /* 0x00000e9000007945 */ /* 0x000fe20003800100 */
[----:B------:R-:W-:Y:S01]  /*02f0*/  IMAD.MOV.U32 R24, RZ, RZ, RZ ;  /* 0x000000ffff187224 */ /* 0x000fe200078e00ff */
[----:B------:R-:W-:Y:S01]  /*0300*/  MOV R2, R0 ;  /* 0x0000000000027202 */ /* 0x000fe20000000f00 */
[----:B------:R-:W-:Y:S01]  /*0310*/  IMAD.MOV R25, RZ, RZ, -R4 ;  /* 0x000000ffff197224 */ /* 0x000fe200078e0a04 */
[----:B------:R-:W-:-:S04]  /*0320*/  SHF.L.U32 R4, R0, 0x1, RZ ;  /* 0x0000000100047819 */ /* 0x000fc800000006ff */
[----:B------:R-:W-:-:S13]  /*0330*/  ISETP.GE.AND P0, PT, R25, RZ, PT ;  /* 0x000000ff1900720c */ /* 0x000fda0003f06270 */
[----:B------:R-:W-:Y:S05]  /*0340*/  @P0 BRA `(.L_x_142) ;  /* 0x0000000c00880947 */ /* 0x000fea0003800000 */
[----:B------:R-:W-:Y:S01]  /*0350*/  IMAD.MOV R8, RZ, RZ, -R25 ;  /* 0x000000ffff087224 */ /* 0x000fe200078e0a19 */
[----:B------:R-:W-:Y:S01]  /*0360*/  BSSY.RECONVERGENT B3, `(.L_x_143) ;  /* 0x0000091000037945 */ /* 0x000fe20003800200 */
[----:B------:R-:W-:-:S03]  /*0370*/  PLOP3.LUT P0, PT, PT, PT, PT, 0x80, 0x8 ;  /* 0x000000000008781c */ /* 0x000fc60003f0f070 */
[----:B------:R-:W-:-:S13]  /*0380*/  ISETP.GT.AND P1, PT, R8, 0xc, PT ;  /* 0x0000000c0800780c */ /* 0x000fda0003f24270 */
[----:B------:R-:W-:Y:S05]  /*0390*/  @!P1 BRA `(.L_x_144) ;  /* 0x0000000800349947 */ /* 0x000fea0003800000 */
[----:B------:R-:W1:Y:S01]  /*03a0*/  LDC.64 R8, c[0x0][0x380] ;  /* 0x0000e000ff087b82 */ /* 0x000e620000000a00 */
[----:B------:R-:W-:-:S13]  /*03b0*/  PLOP3.LUT P0, PT, PT, PT, PT, 0x8, 0x80 ;  /* 0x000000000080781c */ /* 0x000fda0003f0e170 */
.L_x_145:
[----:B-1----:R-:W-:-:S05]  /*03c0*/  IMAD.WIDE R20, R4, 0x8, R8 ;  /* 0x0000000804147825 */ /* 0x002fca00078e0208 */
[----:B------:R-:W2:Y:S01]  /*03d0*/  LDG.E.64 R18, desc[UR4][R20.64+0x8] ;  /* 0x0000080414127981 */ /* 0x000ea2000c1e1b00 */
[----:B------:R-:W-:-:S03]  /*03e0*/  IMAD.WIDE R26, R3, 0x10, R20 ;  /* 0x00000010031a7825 */ /* 0x000fc600078e0214 */
[----:B------:R-:W3:Y:S04]  /*03f0*/  LDG.E.64 R10, desc[UR4][R20.64] ;  /* 0x00000004140a7981 */ /* 0x000ee8000c1e1b00 */
[----:B------:R-:W4:Y:S04]  /*0400*/  LDG.E.64 R22, desc[UR4][R26.64+0x8] ;  /* 0x000008041a167981 */ /* 0x000f28000c1e1b00 */
[----:B------:R-:W5:Y:S01]  /*0410*/  LDG.E.64 R16, desc[UR4][R26.64] ;  /* 0x000000041a107981 */ /* 0x000f62000c1e1b00 */
[----:B------:R-:W-:-:S05]  /*0420*/  IMAD.WIDE R28, R3, 0x10, R26 ;  /* 0x00000010031c7825 */ /* 0x000fca00078e021a */
[----:B------:R-:W5:Y:S04]  /*0430*/  LDG.E.64 R14, desc[UR4][R28.64+0x8] ;  /* 0x000008041c0e7981 */ /* 0x000f68000c1e1b00 */
[----:B------:R1:W5:Y:S01]  /*0440*/  LDG.E.64 R12, desc[UR4][R28.64] ;  /* 0x000000041c0c7981 */ /* 0x000362000c1e1b00 */
[----:B------:R-:W-:Y:S01]  /*0450*/  LEA R4, R3, R4, 0x3 ;  /* 0x0000000403047211 */ /* 0x000fe200078e18ff */
[----:B--2---:R-:W-:-:S08]  /*0460*/  DMUL R18, R18, R18 ;  /* 0x0000001212127228 */ /* 0x004fd00000000000 */
[----:B---3--:R-:W-:Y:S01]  /*0470*/  DFMA R18, R10, R10, R18 ;  /* 0x0000000a0a12722b */ /* 0x008fe20000000012 */
[----:B------:R-:W-:Y:S01]  /*0480*/  IMAD.WIDE R10, R3, 0x10, R28 ;  /* 0x00000010030a7825 */ /* 0x000fe200078e021c */
[----:B----4-:R-:W-:-:S04]  /*0490*/  DMUL R22, R22, R22 ;  /* 0x0000001616167228 */ /* 0x010fc80000000000 */
[----:B------:R-:W2:Y:S02]  /*04a0*/  LDG.E.64 R20, desc[UR4][R10.64+0x8] ;  /* 0x000008040a147981 */ /* 0x000ea4000c1e1b00 */
[----:B------:R-:W-:Y:S01]  /*04b0*/  DSETP.GTU.AND P1, PT, R18, 1, PT ;  /* 0x3ff000001200742a */ /* 0x000fe20003f2c000 */
[----:B------:R-:W-:Y:S01]  /*04c0*/  IMAD.WIDE R18, R4, 0x8, R8 ;  /* 0x0000000804127825 */ /* 0x000fe200078e0208 */
[----:B-----5:R-:W-:Y:S01]  /*04d0*/  DFMA R22, R16, R16, R22 ;  /* 0x000000101016722b */ /* 0x020fe20000000016 */
[----:B------:R3:W4:Y:S04]  /*04e0*/  LDG.E.64 R26, desc[UR4][R10.64] ;  /* 0x000000040a1a7981 */ /* 0x000728000c1e1b00 */
[----:B------:R-:W5:Y:S01]  /*04f0*/  LDG.E.64 R16, desc[UR4][R18.64+0x8] ;  /* 0x0000080412107981 */ /* 0x000f62000c1e1b00 */
[----:B------:R-:W-:-:S02]  /*0500*/  DMUL R14, R14, R14 ;  /* 0x0000000e0e0e7228 */ /* 0x000fc40000000000 */
[----:B------:R-:W-:Y:S01]  /*0510*/  DSETP.GTU.AND P4, PT, R22, 1, PT ;  /* 0x3ff000001600742a */ /* 0x000fe20003f8c000 */
[----:B-1----:R-:W-:Y:S01]  /*0520*/  IMAD.WIDE R28, R3, 0x10, R18 ;  /* 0x00000010031c7825 */ /* 0x002fe200078e0212 */
[----:B------:R-:W5:Y:S04]  /*0530*/  LDG.E.64 R22, desc[UR4][R18.64] ;  /* 0x0000000412167981 */ /* 0x000f68000c1e1b00 */
[----:B------:R-:W-:Y:S01]  /*0540*/  DFMA R14, R12, R12, R14 ;  /* 0x0000000c0c0e722b */ /* 0x000fe2000000000e */
[----:B------:R-:W5:Y:S07]  /*0550*/  LDG.E.64 R12, desc[UR4][R28.64+0x8] ;  /* 0x000008041c0c7981 */ /* 0x000f6e000c1e1b00 */
[----:B------:R-:W-:-:S02]  /*0560*/  DSETP.GTU.AND P3, PT, R14, 1, PT ;  /* 0x3ff000000e00742a */ /* 0x000fc40003f6c000 */
[----:B------:R-:W5:Y:S01]  /*0570*/  LDG.E.64 R14, desc[UR4][R28.64] ;  /* 0x000000041c0e7981 */ /* 0x000f62000c1e1b00 */
[----:B---3--:R-:W-:-:S05]  /*0580*/  IMAD.WIDE R10, R3, 0x10, R28 ;  /* 0x00000010030a7825 */ /* 0x008fca00078e021c */
[----:B------:R-:W3:Y:S01]  /*0590*/  LDG.E.64 R18, desc[UR4][R10.64] ;  /* 0x000000040a127981 */ /* 0x000ee2000c1e1b00 */
[----:B--2---:R-:W-:-:S08]  /*05a0*/  DMUL R20, R20, R20 ;  /* 0x0000001414147228 */ /* 0x004fd00000000000 */
[----:B----4-:R-:W-:Y:S02]  /*05b0*/  DFMA R20, R26, R26, R20 ;  /* 0x0000001a1a14722b */ /* 0x010fe40000000014 */
[----:B-----5:R-:W-:Y:S01]  /*05c0*/  DMUL R26, R16, R16 ;  /* 0x00000010101a7228 */ /* 0x020fe20000000000 */
[----:B------:R-:W2:Y:S07]  /*05d0*/  LDG.E.64 R16, desc[UR4][R10.64+0x8] ;  /* 0x000008040a107981 */ /* 0x000eae000c1e1b00 */
[----:B------:R-:W-:Y:S01]  /*05e0*/  DFMA R22, R22, R22, R26 ;  /* 0x000000161616722b */ /* 0x000fe2000000001a */
[----:B------:R-:W-:Y:S01]  /*05f0*/  IMAD.WIDE R26, R3, 0x10, R10 ;  /* 0x00000010031a7825 */ /* 0x000fe200078e020a */
[----:B------:R-:W-:-:S02]  /*0600*/  DSETP.GTU.AND P6, PT, R20, 1, PT ;  /* 0x3ff000001400742a */ /* 0x000fc40003fcc000 */
[----:B------:R-:W-:Y:S01]  /*0610*/  DMUL R12, R12, R12 ;  /* 0x0000000c0c0c7228 */ /* 0x000fe20000000000 */
[C---:B------:R-:W-:Y:S01]  /*0620*/  IMAD R4, R3.reuse, 0x8, R4 ;  /* 0x0000000803047824 */ /* 0x040fe200078e0204 */
[----:B------:R-:W4:Y:S02]  /*0630*/  LDG.E.64 R20, desc[UR4][R26.64+0x8] ;  /* 0x000008041a147981 */ /* 0x000f24000c1e1b00 */
[----:B------:R-:W-:Y:S01]  /*0640*/  DSETP.GTU.AND P5, PT, R22, 1, PT ;  /* 0x3ff000001600742a */ /* 0x000fe20003fac000 */
[----:B------:R-:W-:Y:S01]  /*0650*/  IMAD.WIDE R22, R4, 0x8, R8 ;  /* 0x0000000804167825 */ /* 0x000fe200078e0208 */
[----:B------:R1:W5:Y:S02]  /*0660*/  LDG.E.64 R28, desc[UR4][R26.64] ;  /* 0x000000041a1c7981 */ /* 0x000364000c1e1b00 */
[----:B------:R-:W-:Y:S02]  /*0670*/  DFMA R14, R14, R14, R12 ;  /* 0x0000000e0e0e722b */ /* 0x000fe4000000000c */
[----:B------:R-:W5:Y:S04]  /*0680*/  LDG.E.64 R12, desc[UR4][R22.64+0x8] ;  /* 0x00000804160c7981 */ /* 0x000f68000c1e1b00 */
[----:B------:R-:W5:Y:S02]  /*0690*/  LDG.E.64 R10, desc[UR4][R22.64] ;  /* 0x00000004160a7981 */ /* 0x000f64000c1e1b00 */
[----:B------:R-:W-:Y:S01]  /*06a0*/  DSETP.GTU.AND P2, PT, R14, 1, PT ;  /* 0x3ff000000e00742a */ /* 0x000fe20003f4c000 */
[----:B------:R-:W-:Y:S01]  /*06b0*/  IMAD.WIDE R14, R3, 0x10, R22 ;  /* 0x00000010030e7825 */ /* 0x000fe200078e0216 */
[----:B-1----:R-:W-:-:S03]  /*06c0*/  IADD3 R26, PT, PT, R24, 0x1, RZ ;  /* 0x00000001181a7810 */ /* 0x002fc60007ffe0ff */
[----:B------:R-:W-:Y:S01]  /*06d0*/  @P1 IMAD.MOV R26, RZ, RZ, R24 ;  /* 0x000000ffff1a1224 */ /* 0x000fe200078e0218 */
[----:B--2---:R-:W-:-:S08]  /*06e0*/  DMUL R16, R16, R16 ;  /* 0x0000001010107228 */ /* 0x004fd00000000000 */
[----:B---3--:R-:W-:Y:S02]  /*06f0*/  DFMA R18, R18, R18, R16 ;  /* 0x000000121212722b */ /* 0x008fe40000000010 */
[----:B------:R-:W2:Y:S06]  /*0700*/  LDG.E.64 R16, desc[UR4][R14.64+0x8] ;  /* 0x000008040e107981 */ /* 0x000eac000c1e1b00 */
[----:B------:R-:W-:Y:S02]  /*0710*/  DSETP.GTU.AND P1, PT, R18, 1, PT ;  /* 0x3ff000001200742a */ /* 0x000fe40003f2c000 */
[----:B------:R-:W3:Y:S01]  /*0720*/  LDG.E.64 R18, desc[UR4][R14.64] ;  /* 0x000000040e127981 */ /* 0x000ee2000c1e1b00 */
[----:B----4-:R-:W-:-:S02]  /*0730*/  DMUL R20, R20, R20 ;  /* 0x0000001414147228 */ /* 0x010fc40000000000 */
[----:B-----5:R-:W-:-:S06]  /*0740*/  DMUL R12, R12, R12 ;  /* 0x0000000c0c0c7228 */ /* 0x020fcc0000000000 */
[----:B------:R-:W-:Y:S01]  /*0750*/  DFMA R28, R28, R28, R20 ;  /* 0x0000001c1c1c722b */ /* 0x000fe20000000014 */
[----:B------:R-:W-:Y:S01]  /*0760*/  IMAD.WIDE R20, R3, 0x10, R14 ;  /* 0x0000001003147825 */ /* 0x000fe200078e020e */
[----:B------:R-:W-:-:S04]  /*0770*/  DFMA R12, R10, R10, R12 ;  /* 0x0000000a0a0c722b */ /* 0x000fc8000000000c */
[----:B------:R-:W4:Y:S01]  /*0780*/  LDG.E.64 R22, desc[UR4][R20.64+0x8] ;  /* 0x0000080414167981 */ /* 0x000f22000c1e1b00 */
[----:B------:R-:W-:Y:S01]  /*0790*/  IMAD.WIDE R10, R3, 0x10, R20 ;  /* 0x00000010030a7825 */ /* 0x000fe200078e0214 */
[----:B------:R-:W-:Y:S02]  /*07a0*/  IADD3 R24, PT, PT, R26, 0x1, RZ ;  /* 0x000000011a187810 */ /* 0x000fe40007ffe0ff */
[----:B------:R1:W5:Y:S01]  /*07b0*/  LDG.E.64 R14, desc[UR4][R20.64] ;  /* 0x00000004140e7981 */ /* 0x000362000c1e1b00 */
[----:B------:R-:W-:-:S03]  /*07c0*/  @P4 IMAD.MOV R24, RZ, RZ, R26 ;  /* 0x000000ffff184224 */ /* 0x000fc600078e021a */
[----:B------:R-:W5:Y:S01]  /*07d0*/  LDG.E.64 R26, desc[UR4][R10.64+0x8] ;  /* 0x000008040a1a7981 */ /* 0x000f62000c1e1b00 */
[----:B------:R-:W-:Y:S01]  /*07e0*/  LEA R4, R3, R4, 0x3 ;  /* 0x0000000403047211 */ /* 0x000fe200078e18ff */
[----:B------:R-:W-:Y:S01]  /*07f0*/  DSETP.GTU.AND P4, PT, R28, 1, PT ;  /* 0x3ff000001c00742a */ /* 0x000fe20003f8c000 */
[----:B------:R-:W-:Y:S01]  /*0800*/  IADD3 R28, PT, PT, R24, 0x1, RZ ;  /* 0x00000001181c7810 */ /* 0x000fe20007ffe0ff */
[----:B------:R-:W-:Y:S01]  /*0810*/  @P3 IMAD.MOV R28, RZ, RZ, R24 ;  /* 0x000000ffff1c3224 */ /* 0x000fe200078e0218 */
[----:B------:R-:W-:Y:S01]  /*0820*/  DSETP.GTU.AND P3, PT, R12, 1, PT ;  /* 0x3ff000000c00742a */ /* 0x000fe20003f6c000 */
[----:B------:R-:W-:Y:S01]  /*0830*/  IMAD.WIDE R12, R4, 0x8, R8 ;  /* 0x00000008040c7825 */ /* 0x000fe200078e0208 */
[----:B------:R-:W5:Y:S03]  /*0840*/  LDG.E.64 R10, desc[UR4][R10.64] ;  /* 0x000000040a0a7981 */ /* 0x000f66000c1e1b00 */
[C---:B------:R-:W-:Y:S01]  /*0850*/  VIADD R24, R28.reuse, 0x1 ;  /* 0x000000011c187836 */ /* 0x040fe20000000000 */
[----:B------:R-:W-:Y:S01]  /*0860*/  @P6 IADD3 R24, PT, PT, R28, RZ, RZ ;  /* 0x000000ff1c186210 */ /* 0x000fe20007ffe0ff */
[----:B--2---:R-:W-:-:S08]  /*0870*/  DMUL R16, R16, R16 ;  /* 0x0000001010107228 */ /* 0x004fd00000000000 */
[----:B---3--:R-:W-:Y:S02]  /*0880*/  DFMA R18, R18, R18, R16 ;  /* 0x000000121212722b */ /* 0x008fe40000000010 */
[----:B------:R-:W2:Y:S06]  /*0890*/  LDG.E.64 R16, desc[UR4][R12.64+0x8] ;  /* 0x000008040c107981 */ /* 0x000eac000c1e1b00 */
[----:B------:R-:W-:Y:S02]  /*08a0*/  DSETP.GTU.AND P6, PT, R18, 1, PT ;  /* 0x3ff000001200742a */ /* 0x000fe40003fcc000 */
[----:B------:R3:W2:Y:S01]  /*08b0*/  LDG.E.64 R18, desc[UR4][R12.64] ;  /* 0x000000040c127981 */ /* 0x0006a2000c1e1b00 */
[----:B----4-:R-:W-:Y:S01]  /*08c0*/  DMUL R22, R22, R22 ;  /* 0x0000001616167228 */ /* 0x010fe20000000000 */
[----:B-1----:R-:W-:-:S07]  /*08d0*/  IMAD.WIDE R20, R3, 0x10, R12 ;  /* 0x0000001003147825 */ /* 0x002fce00078e020c */
[----:B-----5:R-:W-:Y:S02]  /*08e0*/  DFMA R14, R14, R14, R22 ;  /* 0x0000000e0e0e722b */ /* 0x020fe40000000016 */
[----:B------:R-:W-:Y:S01]  /*08f0*/  DMUL R26, R26, R26 ;  /* 0x0000001a1a1a7228 */ /* 0x000fe20000000000 */
[----:B------:R-:W4:Y:S01]  /*0900*/  LDG.E.64 R22, desc[UR4][R20.64+0x8] ;  /* 0x0000080414167981 */ /* 0x000f22000c1e1b00 */
[----:B---3--:R-:W-:-:S04]  /*0910*/  IMAD.WIDE R12, R3, 0x10, R20 ;  /* 0x00000010030c7825 */ /* 0x008fc800078e0214 */
[C---:B------:R-:W-:Y:S01]  /*0920*/  VIADD R28, R24.reuse, 0x1 ;  /* 0x00000001181c7836 */ /* 0x040fe20000000000 */
[----:B------:R-:W-:Y:S01]  /*0930*/  @P5 IADD3 R28, PT, PT, R24, RZ, RZ ;  /* 0x000000ff181c5210 */ /* 0x000fe20007ffe0ff */
[----:B------:R-:W-:Y:S02]  /*0940*/  DSETP.GTU.AND P5, PT, R14, 1, PT ;  /* 0x3ff000000e00742a */ /* 0x000fe40003fac000 */
[----:B------:R-:W-:Y:S01]  /*0950*/  DFMA R26, R10, R10, R26 ;  /* 0x0000000a0a1a722b */ /* 0x000fe2000000001a */
[----:B------:R-:W3:Y:S04]  /*0960*/  LDG.E.64 R14, desc[UR4][R12.64+0x8] ;  /* 0x000008040c0e7981 */ /* 0x000ee8000c1e1b00 */
[----:B------:R-:W5:Y:S01]  /*0970*/  LDG.E.64 R10, desc[UR4][R20.64] ;  /* 0x00000004140a7981 */ /* 0x000f62000c1e1b00 */
[C---:B------:R-:W-:Y:S01]  /*0980*/  VIADD R24, R28.reuse, 0x1 ;  /* 0x000000011c187836 */ /* 0x040fe20000000000 */
[----:B------:R-:W-:-:S02]  /*0990*/  @P2 IADD3 R24, PT, PT, R28, RZ, RZ ;  /* 0x000000ff1c182210 */ /* 0x000fc40007ffe0ff */
[----:B------:R1:W5:Y:S01]  /*09a0*/  LDG.E.64 R28, desc[UR4][R12.64] ;  /* 0x000000040c1c7981 */ /* 0x000362000c1e1b00 */
[----:B------:R-:W-:Y:S01]  /*09b0*/  DSETP.GTU.AND P2, PT, R26, 1, PT ;  /* 0x3ff000001a00742a */ /* 0x000fe20003f4c000 */
[----:B------:R-:W-:-:S05]  /*09c0*/  IMAD.WIDE R26, R3, 0x10, R12 ;  /* 0x00000010031a7825 */ /* 0x000fca00078e020c */
[----:B------:R-:W5:Y:S01]  /*09d0*/  LDG.E.64 R20, desc[UR4][R26.64] ;  /* 0x000000041a147981 */ /* 0x000f62000c1e1b00 */
[----:B--2---:R-:W-:-:S08]  /*09e0*/  DMUL R16, R16, R16 ;  /* 0x0000001010107228 */ /* 0x004fd00000000000 */
[----:B------:R-:W-:Y:S01]  /*09f0*/  DFMA R16, R18, R18, R16 ;  /* 0x000000121210722b */ /* 0x000fe20000000010 */
[----:B------:R-:W2:Y:S01]  /*0a00*/  LDG.E.64 R18, desc[UR4][R26.64+0x8] ;  /* 0x000008041a127981 */ /* 0x000ea2000c1e1b00 */
[C---:B-1----:R-:W-:Y:S01]  /*0a10*/  VIADD R12, R24.reuse, 0x1 ;  /* 0x00000001180c7836 */ /* 0x042fe20000000000 */
[----:B------:R-:W-:-:S05]  /*0a20*/  @P1 IADD3 R12, PT, PT, R24, RZ, RZ ;  /* 0x000000ff180c1210 */ /* 0x000fca0007ffe0ff */
[C---:B------:R-:W-:Y:S01]  /*0a30*/  VIADD R24, R12.reuse, 0x1 ;  /* 0x000000010c187836 */ /* 0x040fe20000000000 */
[----:B------:R-:W-:-:S05]  /*0a40*/  @P4 IADD3 R24, PT, PT, R12, RZ, RZ ;  /* 0x000000ff0c184210 */ /* 0x000fca0007ffe0ff */
[C---:B------:R-:W-:Y:S01]  /*0a50*/  VIADD R12, R24.reuse, 0x1 ;  /* 0x00000001180c7836 */ /* 0x040fe20000000000 */
[----:B------:R-:W-:Y:S01]  /*0a60*/  @P3 IADD3 R12, PT, PT, R24, RZ, RZ ;  /* 0x000000ff180c3210 */ /* 0x000fe20007ffe0ff */
[----:B----4-:R-:W-:-:S04]  /*0a70*/  DMUL R22, R22, R22 ;  /* 0x0000001616167228 */ /* 0x010fc80000000000 */
[C---:B------:R-:W-:Y:S01]  /*0a80*/  VIADD R24, R12.reuse, 0x1 ;  /* 0x000000010c187836 */ /* 0x040fe20000000000 */
[----:B------:R-:W-:Y:S01]  /*0a90*/  @P6 IADD3 R24, PT, PT, R12, RZ, RZ ;  /* 0x000000ff0c186210 */ /* 0x000fe20007ffe0ff */
[----:B------:R-:W-:Y:S02]  /*0aa0*/  DSETP.GTU.AND P1, PT, R16, 1, PT ;  /* 0x3ff000001000742a */ /* 0x000fe40003f2c000 */
[----:B---3--:R-:W-:Y:S02]  /*0ab0*/  DMUL R14, R14, R14 ;  /* 0x0000000e0e0e7228 */ /* 0x008fe40000000000 */
[----:B-----5:R-:W-:Y:S01]  /*0ac0*/  DFMA R22, R10, R10, R22 ;  /* 0x0000000a0a16722b */ /* 0x020fe20000000016 */
[C---:B------:R-:W-:Y:S01]  /*0ad0*/  VIADD R10, R24.reuse, 0x1 ;  /* 0x00000001180a7836 */ /* 0x040fe20000000000 */
[----:B------:R-:W-:-:S04]  /*0ae0*/  @P5 IADD3 R10, PT, PT, R24, RZ, RZ ;  /* 0x000000ff180a5210 */ /* 0x000fc80007ffe0ff */
[----:B------:R-:W-:Y:S01]  /*0af0*/  DFMA R14, R28, R28, R14 ;  /* 0x0000001c1c0e722b */ /* 0x000fe2000000000e */
[C---:B------:R-:W-:Y:S01]  /*0b00*/  VIADD R11, R10.reuse, 0x1 ;  /* 0x000000010a0b7836 */ /* 0x040fe20000000000 */
[----:B------:R-:W-:Y:S01]  /*0b10*/  @P2 IADD3 R11, PT, PT, R10, RZ, RZ ;  /* 0x000000ff0a0b2210 */ /* 0x000fe20007ffe0ff */
[----:B------:R-:W-:-:S04]  /*0b20*/  DSETP.GTU.AND P3, PT, R22, 1, PT ;  /* 0x3ff000001600742a */ /* 0x000fc80003f6c000 */
[C---:B------:R-:W-:Y:S01]  /*0b30*/  VIADD R10, R11.reuse, 0x1 ;  /* 0x000000010b0a7836 */ /* 0x040fe20000000000 */
[----:B------:R-:W-:Y:S01]  /*0b40*/  @P1 IADD3 R10, PT, PT, R11, RZ, RZ ;  /* 0x000000ff0b0a1210 */ /* 0x000fe20007ffe0ff */
[----:B------:R-:W-:Y:S01]  /*0b50*/  DSETP.GTU.AND P1, PT, R14, 1, PT ;  /* 0x3ff000000e00742a */ /* 0x000fe20003f2c000 */
[----:B------:R-:W-:-:S03]  /*0b60*/  VIADD R25, R25, 0x10 ;  /* 0x0000001019197836 */ /* 0x000fc60000000000 */
[----:B------:R-:W-:-:S04]  /*0b70*/  VIADD R11, R10, 0x1 ;  /* 0x000000010a0b7836 */ /* 0x000fc80000000000 */
[----:B------:R-:W-:-:S04]  /*0b80*/  @P3 IADD3 R11, PT, PT, R10, RZ, RZ ;  /* 0x000000ff0a0b3210 */ /* 0x000fc80007ffe0ff */
[----:B------:R-:W-:Y:S02]  /*0b90*/  IADD3 R10, PT, PT, R11, 0x1, RZ ;  /* 0x000000010b0a7810 */ /* 0x000fe40007ffe0ff */
[----:B------:R-:W-:Y:S01]  /*0ba0*/  @P1 IMAD.MOV R10, RZ, RZ, R11 ;  /* 0x000000ffff0a1224 */ /* 0x000fe200078e020b */
[----:B------:R-:W-:Y:S01]  /*0bb0*/  ISETP.GE.AND P1, PT, R25, -0xc, PT ;  /* 0xfffffff41900780c */ /* 0x000fe20003f26270 */
[----:B------:R-:W-:-:S05]  /*0bc0*/  IMAD R2, R3, 0x4, R2 ;  /* 0x0000000403027824 */ /* 0x000fca00078e0202 */
[----:B------:R-:W-:Y:S01]  /*0bd0*/  LEA R2, R3, R2, 0x2 ;  /* 0x0000000203027211 */ /* 0x000fe200078e10ff */
[----:B------:R-:W-:-:S03]  /*0be0*/  VIADD R24, R10, 0x1 ;  /* 0x000000010a187836 */ /* 0x000fc60000000000 */
[C---:B------:R-:W-:Y:S02]  /*0bf0*/  LEA R2, R3.reuse, R2, 0x2 ;  /* 0x0000000203027211 */ /* 0x040fe400078e10ff */
[C---:B------:R-:W-:Y:S02]  /*0c00*/  LEA R4, R3.reuse, R4, 0x3 ;  /* 0x0000000403047211 */ /* 0x040fe400078e18ff */
[----:B------:R-:W-:Y:S01]  /*0c10*/  LEA R2, R3, R2, 0x2 ;  /* 0x0000000203027211 */ /* 0x000fe200078e10ff */
[----:B--2---:R-:W-:-:S08]  /*0c20*/  DMUL R18, R18, R18 ;  /* 0x0000001212127228 */ /* 0x004fd00000000000 */
[----:B------:R-:W-:-:S08]  /*0c30*/  DFMA R18, R20, R20, R18 ;  /* 0x000000141412722b */ /* 0x000fd00000000012 */
[----:B------:R-:W-:-:S14]  /*0c40*/  DSETP.GTU.AND P2, PT, R18, 1, PT ;  /* 0x3ff000001200742a */ /* 0x000fdc0003f4c000 */
[----:B------:R-:W-:Y:S01]  /*0c50*/  @P2 IMAD.MOV R24, RZ, RZ, R10 ;  /* 0x000000ffff182224 */ /* 0x000fe200078e020a */
[----:B------:R-:W-:Y:S06]  /*0c60*/  @!P1 BRA `(.L_x_145) ;  /* 0xfffffff400d49947 */ /* 0x000fec000383ffff */
.L_x_144:
[----:B------:R-:W-:Y:S05]  /*0c70*/  BSYNC.RECONVERGENT B3 ;  /* 0x0000000000037941 */ /* 0x000fea0003800200 */
.L_x_143:
[----:B------:R-:W-:Y:S01]  /*0c80*/  IMAD.MOV R8, RZ, RZ, -R25 ;  /* 0x000000ffff087224 */ /* 0x000fe200078e0a19 */
[----:B------:R-:W-:Y:S04]  /*0c90*/  BSSY.RECONVERGENT B3, `(.L_x_146) ;  /* 0x000004a000037945 */ /* 0x000fe80003800200 */
[----:B------:R-:W-:-:S13]  /*0ca0*/  ISETP.GT.AND P1, PT, R8, 0x4, PT ;  /* 0x000000040800780c */ /* 0x000fda0003f24270 */
[----:B------:R-:W-:Y:S05]  /*0cb0*/  @!P1 BRA `(.L_x_147) ;  /* 0x00000004001c9947 */ /* 0x000fea0003800000 */
[----:B------:R-:W1:Y:S02]  /*0cc0*/  LDC.64 R22, c[0x0][0x380] ;  /* 0x0000e000ff167b82 */ /* 0x000e640000000a00 */
[----:B-1----:R-:W-:-:S05]  /*0cd0*/  IMAD.WIDE R14, R4, 0x8, R22 ;  /* 0x00000008040e7825 */ /* 0x002fca00078e0216 */
[----:B------:R-:W2:Y:S04]  /*0ce0*/  LDG.E.64 R10, desc[UR4][R14.64+0x8] ;  /* 0x000008040e0a7981 */ /* 0x000ea8000c1e1b00 */
[----:B------:R-:W3:Y:S01]  /*0cf0*/  LDG.E.64 R12, desc[UR4][R14.64] ;  /* 0x000000040e0c7981 */ /* 0x000ee2000c1e1b00 */
[----:B------:R-:W-:-:S05]  /*0d00*/  IMAD.WIDE R18, R3, 0x10, R14 ;  /* 0x0000001003127825 */ /* 0x000fca00078e020e */
[----:B------:R-:W4:Y:S01]  /*0d10*/  LDG.E.64 R20, desc[UR4][R18.64+0x8] ;  /* 0x0000080412147981 */ /* 0x000f22000c1e1b00 */
[----:B------:R-:W-:-:S05]  /*0d20*/  IMAD.WIDE R28, R3, 0x10, R18 ;  /* 0x00000010031c7825 */ /* 0x000fca00078e0212 */
[----:B------:R-:W5:Y:S04]  /*0d30*/  LDG.E.64 R8, desc[UR4][R28.64+0x8] ;  /* 0x000008041c087981 */ /* 0x000f68000c1e1b00 */
[----:B------:R-:W5:Y:S01]  /*0d40*/  LDG.E.64 R18, desc[UR4][R18.64] ;  /* 0x0000000412127981 */ /* 0x000f62000c1e1b00 */
[----:B------:R-:W-:-:S03]  /*0d50*/  IMAD.WIDE R26, R3, 0x10, R28 ;  /* 0x00000010031a7825 */ /* 0x000fc600078e021c */
[----:B------:R-:W5:Y:S04]  /*0d60*/  LDG.E.64 R14, desc[UR4][R28.64] ;  /* 0x000000041c0e7981 */ /* 0x000f68000c1e1b00 */
[----:B------:R-:W5:Y:S01]  /*0d70*/  LDG.E.64 R16, desc[UR4][R26.64+0x8] ;  /* 0x000008041a107981 */ /* 0x000f62000c1e1b00 */
[----:B--2---:R-:W-:-:S08]  /*0d80*/  DMUL R10, R10, R10 ;  /* 0x0000000a0a0a7228 */ /* 0x004fd00000000000 */
[----:B---3--:R-:W-:Y:S01]  /*0d90*/  DFMA R10, R12, R12, R10 ;  /* 0x0000000c0c0a722b */ /* 0x008fe2000000000a */
[----:B------:R-:W2:Y:S01]  /*0da0*/  LDG.E.64 R12, desc[UR4][R26.64] ;  /* 0x000000041a0c7981 */ /* 0x000ea2000c1e1b00 */
[----:B----4-:R-:W-:Y:S01]  /*0db0*/  DMUL R20, R20, R20 ;  /* 0x0000001414147228 */ /* 0x010fe20000000000 */
[----:B------:R-:W-:-:S05]  /*0dc0*/  LEA R4, R3, R4, 0x3 ;  /* 0x0000000403047211 */ /* 0x000fca00078e18ff */
[----:B------:R-:W-:Y:S02]  /*0dd0*/  IMAD.WIDE R22, R4, 0x8, R22 ;  /* 0x0000000804167825 */ /* 0x000fe400078e0216 */
[----:B-----5:R-:W-:Y:S02]  /*0de0*/  DFMA R20, R18, R18, R20 ;  /* 0x000000121214722b */ /* 0x020fe40000000014 */
[----:B------:R-:W-:Y:S01]  /*0df0*/  DSETP.GTU.AND P0, PT, R10, 1, PT ;  /* 0x3ff000000a00742a */ /* 0x000fe20003f0c000 */
[----:B------:R1:W3:Y:S01]  /*0e00*/  LDG.E.64 R26, desc[UR4][R22.64] ;  /* 0x00000004161a7981 */ /* 0x0002e2000c1e1b00 */
[----:B------:R-:W-:Y:S01]  /*0e10*/  DMUL R18, R8, R8 ;  /* 0x0000000808127228 */ /* 0x000fe20000000000 */
[----:B------:R-:W-:Y:S02]  /*0e20*/  IMAD.WIDE R8, R3, 0x10, R22 ;  /* 0x0000001003087825 */ /* 0x000fe400078e0216 */
[----:B------:R-:W4:Y:S01]  /*0e30*/  LDG.E.64 R10, desc[UR4][R22.64+0x8] ;  /* 0x00000804160a7981 */ /* 0x000f22000c1e1b00 */
[----:B------:R-:W-:-:S02]  /*0e40*/  DSETP.GTU.AND P1, PT, R20, 1, PT ;  /* 0x3ff000001400742a */ /* 0x000fc40003f2c000 */
[----:B------:R-:W-:Y:S01]  /*0e50*/  DMUL R20, R16, R16 ;  /* 0x0000001010147228 */ /* 0x000fe20000000000 */
[----:B------:R5:W5:Y:S01]  /*0e60*/  LDG.E.64 R28, desc[UR4][R8.64] ;  /* 0x00000004081c7981 */ /* 0x000b62000c1e1b00 */
[----:B------:R-:W-:-:S03]  /*0e70*/  DFMA R18, R14, R14, R18 ;  /* 0x0000000e0e12722b */ /* 0x000fc60000000012 */
[----:B------:R-:W3:Y:S01]  /*0e80*/  LDG.E.64 R16, desc[UR4][R8.64+0x8] ;  /* 0x0000080408107981 */ /* 0x000ee2000c1e1b00 */
[----:B------:R-:W-:-:S04]  /*0e90*/  IMAD.WIDE R14, R3, 0x10, R8 ;  /* 0x00000010030e7825 */ /* 0x000fc800078e0208 */
[----:B------:R-:W-:Y:S01]  /*0ea0*/  DSETP.GTU.AND P2, PT, R18, 1, PT ;  /* 0x3ff000001200742a */ /* 0x000fe20003f4c000 */
[----:B------:R-:W-:Y:S01]  /*0eb0*/  IMAD.WIDE R18, R3, 0x10, R14 ;  /* 0x0000001003127825 */ /* 0x000fe200078e020e */
[----:B--2---:R-:W-:Y:S01]  /*0ec0*/  DFMA R20, R12, R12, R20 ;  /* 0x0000000c0c14722b */ /* 0x004fe20000000014 */
[----:B------:R-:W2:Y:S07]  /*0ed0*/  LDG.E.64 R12, desc[UR4][R14.64+0x8] ;  /* 0x000008040e0c7981 */ /* 0x000eae000c1e1b00 */
[----:B------:R-:W-:-:S02]  /*0ee0*/  DSETP.GTU.AND P3, PT, R20, 1, PT ;  /* 0x3ff000001400742a */ /* 0x000fc40003f6c000 */
[----:B------:R-:W2:Y:S04]  /*0ef0*/  LDG.E.64 R20, desc[UR4][R18.64+0x8] ;  /* 0x0000080412147981 */ /* 0x000ea8000c1e1b00 */
[----:B------:R-:W2:Y:S04]  /*0f00*/  LDG.E.64 R14, desc[UR4][R14.64] ;  /* 0x000000040e0e7981 */ /* 0x000ea8000c1e1b00 */
[----:B------:R-:W2:Y:S01]  /*0f10*/  LDG.E.64 R18, desc[UR4][R18.64] ;  /* 0x0000000412127981 */ /* 0x000ea2000c1e1b00 */
[----:B----4-:R-:W-:Y:S01]  /*0f20*/  DMUL R10, R10, R10 ;  /* 0x0000000a0a0a7228 */ /* 0x010fe20000000000 */
[C---:B-1----:R-:W-:Y:S01]  /*0f30*/  VIADD R22, R24.reuse, 0x1 ;  /* 0x0000000118167836 */ /* 0x042fe20000000000 */
[----:B------:R-:W-:Y:S01]  /*0f40*/  @P0 IADD3 R22, PT, PT, R24, RZ, RZ ;  /* 0x000000ff18160210 */ /* 0x000fe20007ffe0ff */
[----:B---3--:R-:W-:-:S05]  /*0f50*/  DMUL R16, R16, R16 ;  /* 0x0000001010107228 */ /* 0x008fca0000000000 */
[----:B------:R-:W-:Y:S01]  /*0f60*/  DFMA R10, R26, R26, R10 ;  /* 0x0000001a1a0a722b */ /* 0x000fe2000000000a */
[C---:B-----5:R-:W-:Y:S01]  /*0f70*/  VIADD R8, R22.reuse, 0x1 ;  /* 0x0000000116087836 */ /* 0x060fe20000000000 */
[----:B------:R-:W-:Y:S01]  /*0f80*/  @P1 IADD3 R8, PT, PT, R22, RZ, RZ ;  /* 0x000000ff16081210 */ /* 0x000fe20007ffe0ff */
[----:B------:R-:W-:-:S03]  /*0f90*/  DFMA R16, R28, R28, R16 ;  /* 0x0000001c1c10722b */ /* 0x000fc60000000010 */
[----:B------:R-:W-:Y:S02]  /*0fa0*/  IADD3 R9, PT, PT, R8, 0x1, RZ ;  /* 0x0000000108097810 */ /* 0x000fe40007ffe0ff */
[----:B------:R-:W-:Y:S01]  /*0fb0*/  DSETP.GTU.AND P0, PT, R10, 1, PT ;  /* 0x3ff000000a00742a */ /* 0x000fe20003f0c000 */
[----:B------:R-:W-:Y:S02]  /*0fc0*/  @P2 IMAD.MOV R9, RZ, RZ, R8 ;  /* 0x000000ffff092224 */ /* 0x000fe400078e0208 */
[----:B------:R-:W-:-:S03]  /*0fd0*/  DSETP.GTU.AND P1, PT, R16, 1, PT ;  /* 0x3ff000001000742a */ /* 0x000fc60003f2c000 */
[C---:B------:R-:W-:Y:S02]  /*0fe0*/  IADD3 R8, PT, PT, R9.reuse, 0x1, RZ ;  /* 0x0000000109087810 */ /* 0x040fe40007ffe0ff */
[----:B------:R-:W-:-:S05]  /*0ff0*/  @P3 IADD3 R8, PT, PT, R9, RZ, RZ ;  /* 0x000000ff09083210 */ /* 0x000fca0007ffe0ff */
[C---:B------:R-:W-:Y:S01]  /*1000*/  VIADD R9, R8.reuse, 0x1 ;  /* 0x0000000108097836 */ /* 0x040fe20000000000 */
[----:B------:R-:W-:-:S04]  /*1010*/  @P0 IADD3 R9, PT, PT, R8, RZ, RZ ;  /* 0x000000ff08090210 */ /* 0x000fc80007ffe0ff */
[----:B------:R-:W-:Y:S01]  /*1020*/  IADD3 R8, PT, PT, R9, 0x1, RZ ;  /* 0x0000000109087810 */ /* 0x000fe20007ffe0ff */
[----:B------:R-:W-:Y:S01]  /*1030*/  @P1 IMAD.MOV R8, RZ, RZ, R9 ;  /* 0x000000ffff081224 */ /* 0x000fe200078e0209 */
[----:B------:R-:W-:-:S04]  /*1040*/  LEA R2, R3, R2, 0x2 ;  /* 0x0000000203027211 */ /* 0x000fc800078e10ff */
[----:B------:R-:W-:Y:S01]  /*1050*/  IADD3 R9, PT, PT, R8, 0x1, RZ ;  /* 0x0000000108097810 */ /* 0x000fe20007ffe0ff */
[----:B------:R-:W-:Y:S01]  /*1060*/  VIADD R25, R25, 0x8 ;  /* 0x0000000819197836 */ /* 0x000fe20000000000 */
[C---:B------:R-:W-:Y:S02]  /*1070*/  LEA R2, R3.reuse, R2, 0x2 ;  /* 0x0000000203027211 */ /* 0x040fe400078e10ff */
[----:B------:R-:W-:Y:S01]  /*1080*/  LEA R4, R3, R4, 0x3 ;  /* 0x0000000403047211 */ /* 0x000fe200078e18ff */
[----:B--2---:R-:W-:Y:S02]  /*1090*/  DMUL R12, R12, R12 ;  /* 0x0000000c0c0c7228 */ /* 0x004fe40000000000 */
[----:B------:R-:W-:-:S06]  /*10a0*/  DMUL R20, R20, R20 ;  /* 0x0000001414147228 */ /* 0x000fcc0000000000 */
[----:B------:R-:W-:Y:S02]  /*10b0*/  DFMA R12, R14, R14, R12 ;  /* 0x0000000e0e0c722b */ /* 0x000fe4000000000c */
[----:B------:R-:W-:-:S06]  /*10c0*/  DFMA R20, R18, R18, R20 ;  /* 0x000000121214722b */ /* 0x000fcc0000000014 */
[----:B------:R-:W-:Y:S02]  /*10d0*/  DSETP.GTU.AND P0, PT, R12, 1, PT ;  /* 0x3ff000000c00742a */ /* 0x000fe40003f0c000 */
[----:B------:R-:W-:-:S12]  /*10e0*/  DSETP.GTU.AND P1, PT, R20, 1, PT ;  /* 0x3ff000001400742a */ /* 0x000fd80003f2c000 */
[----:B------:R-:W-:Y:S02]  /*10f0*/  @P0 IADD3 R9, PT, PT, R8, RZ, RZ ;  /* 0x000000ff08090210 */ /* 0x000fe40007ffe0ff */
[----:B------:R-:W-:-:S03]  /*1100*/  PLOP3.LUT P0, PT, PT, PT, PT, 0x8, 0x80 ;  /* 0x000000000080781c */ /* 0x000fc60003f0e170 */
[C---:B------:R-:W-:Y:S01]  /*1110*/  VIADD R24, R9.reuse, 0x1 ;  /* 0x0000000109187836 */ /* 0x040fe20000000000 */
[----:B------:R-:W-:-:S09]  /*1120*/  @P1 IADD3 R24, PT, PT, R9, RZ, RZ ;  /* 0x000000ff09181210 */ /* 0x000fd20007ffe0ff */
.L_x_147:
[----:B------:R-:W-:Y:S05]  /*1130*/  BSYNC.RECONVERGENT B3 ;  /* 0x0000000000037941 */ /* 0x000fea0003800200 */
.L_x_146:
[----:B------:R-:W-:-:S13]  /*1140*/  ISETP.NE.OR P0, PT, R25, RZ, P0 ;  /* 0x000000ff1900720c */ /* 0x000fda0000705670 */
[----:B------:R-:W-:Y:S05]  /*1150*/  @!P0 BREAK.RELIABLE B0 ;  /* 0x0000000000008942 */ /* 0x000fea0003800100 */
[----:B------:R-:W-:Y:S05]  /*1160*/  @!P0 BRA `(.L_x_140) ;  /* 0x0000000000988947 */ /* 0x000fea0003800000 */
.L_x_142:
[----:B------:R-:W-:Y:S05]  /*1170*/  BSYNC.RELIABLE B0 ;  /* 0x0000000000007941 */ /* 0x000fea0003800100 */
.L_x_141:
[----:B0-----:R-:W-:-:S05]  /*1180*/  IMAD.WIDE R22, R4, 0x8, R6 ;  /* 0x0000000804167825 */ /* 0x001fca00078e0206 */
[----:B------:R-:W2:Y:S01]  /*1190*/  LDG.E.64 R20, desc[UR4][R22.64+0x8] ;  /* 0x0000080416147981 */ /* 0x000ea2000c1e1b00 */
[----:B------:R-:W-:-:S05]  /*11a0*/  IMAD.WIDE R10, R3, 0x10, R22 ;  /* 0x00000010030a7825 */ /* 0x000fca00078e0216 */
[----:B------:R-:W3:Y:S01]  /*11b0*/  LDG.E.64 R8, desc[UR4][R10.64+0x8] ;  /* 0x000008040a087981 */ /* 0x000ee2000c1e1b00 */
[----:B------:R-:W-:-:S03]  /*11c0*/  IMAD.WIDE R28, R3, 0x10, R10 ;  /* 0x00000010031c7825 */ /* 0x000fc600078e020a */
[----:B------:R-:W4:Y:S04]  /*11d0*/  LDG.E.64 R22, desc[UR4][R22.64] ;  /* 0x0000000416167981 */ /* 0x000f28000c1e1b00 */
[----:B------:R-:W5:Y:S04]  /*11e0*/  LDG.E.64 R12, desc[UR4][R28.64+0x8] ;  /* 0x000008041c0c7981 */ /* 0x000f68000c1e1b00 */
[----:B------:R-:W5:Y:S01]  /*11f0*/  LDG.E.64 R10, desc[UR4][R10.64] ;  /* 0x000000040a0a7981 */ /* 0x000f62000c1e1b00 */
[----:B------:R-:W-:-:S03]  /*1200*/  IMAD.WIDE R14, R3, 0x10, R28 ;  /* 0x00000010030e7825 */ /* 0x000fc600078e021c */
[----:B------:R-:W5:Y:S04]  /*1210*/  LDG.E.64 R16, desc[UR4][R28.64] ;  /* 0x000000041c107981 */ /* 0x000f68000c1e1b00 */
[----:B------:R-:W5:Y:S04]  /*1220*/  LDG.E.64 R18, desc[UR4][R14.64+0x8] ;  /* 0x000008040e127981 */ /* 0x000f68000c1e1b00 */
[----:B------:R-:W5:Y:S01]  /*1230*/  LDG.E.64 R26, desc[UR4][R14.64] ;  /* 0x000000040e1a7981 */ /* 0x000f62000c1e1b00 */
[----:B------:R-:W-:Y:S02]  /*1240*/  IADD3 R25, PT, PT, R25, 0x4, RZ ;  /* 0x0000000419197810 */ /* 0x000fe40007ffe0ff */
[----:B------:R-:W-:-:S02]  /*1250*/  LEA R2, R3, R2, 0x2 ;  /* 0x0000000203027211 */ /* 0x000fc400078e10ff */
[----:B------:R-:W-:Y:S01]  /*1260*/  LEA R4, R3, R4, 0x3 ;  /* 0x0000000403047211 */ /* 0x000fe200078e18ff */
[----:B--2---:R-:W-:Y:S02]  /*1270*/  DMUL R20, R20, R20 ;  /* 0x0000001414147228 */ /* 0x004fe40000000000 */
[----:B---3--:R-:W-:-:S06]  /*1280*/  DMUL R8, R8, R8 ;  /* 0x0000000808087228 */ /* 0x008fcc0000000000 */
[----:B----4-:R-:W-:Y:S02]  /*1290*/  DFMA R20, R22, R22, R20 ;  /* 0x000000161614722b */ /* 0x010fe40000000014 */
[----:B-----5:R-:W-:-:S06]  /*12a0*/  DMUL R12, R12, R12 ;  /* 0x0000000c0c0c7228 */ /* 0x020fcc0000000000 */
[----:B------:R-:W-:Y:S02]  /*12b0*/  DSETP.GTU.AND P0, PT, R20, 1, PT ;  /* 0x3ff000001400742a */ /* 0x000fe40003f0c000 */
[----:B------:R-:W-:Y:S02]  /*12c0*/  DFMA R8, R10, R10, R8 ;  /* 0x0000000a0a08722b */ /* 0x000fe40000000008 */
[----:B------:R-:W-:-:S06]  /*12d0*/  DFMA R12, R16, R16, R12 ;  /* 0x00000010100c722b */ /* 0x000fcc000000000c */
[----:B------:R-:W-:Y:S01]  /*12e0*/  DSETP.GTU.AND P1, PT, R8, 1, PT ;  /* 0x3ff000000800742a */ /* 0x000fe20003f2c000 */
[C---:B------:R-:W-:Y:S01]  /*12f0*/  VIADD R8, R24.reuse, 0x1 ;  /* 0x0000000118087836 */ /* 0x040fe20000000000 */
[----:B------:R-:W-:Y:S02]  /*1300*/  DMUL R18, R18, R18 ;  /* 0x0000001212127228 */ /* 0x000fe40000000000 */
[----:B------:R-:W-:Y:S01]  /*1310*/  @P0 IADD3 R8, PT, PT, R24, RZ, RZ ;  /* 0x000000ff18080210 */ /* 0x000fe20007ffe0ff */
[----:B------:R-:W-:-:S03]  /*1320*/  DSETP.GTU.AND P0, PT, R12, 1, PT ;  /* 0x3ff000000c00742a */ /* 0x000fc60003f0c000 */
[----:B------:R-:W-:Y:S02]  /*1330*/  IADD3 R9, PT, PT, R8, 0x1, RZ ;  /* 0x0000000108097810 */ /* 0x000fe40007ffe0ff */
[----:B------:R-:W-:-:S04]  /*1340*/  DFMA R18, R26, R26, R18 ;  /* 0x0000001a1a12722b */ /* 0x000fc80000000012 */
[----:B------:R-:W-:-:S05]  /*1350*/  @P1 IMAD.MOV R9, RZ, RZ, R8 ;  /* 0x000000ffff091224 */ /* 0x000fca00078e0208 */
[----:B------:R-:W-:Y:S01]  /*1360*/  IADD3 R8, PT, PT, R9, 0x1, RZ ;  /* 0x0000000109087810 */ /* 0x000fe20007ffe0ff */
[----:B------:R-:W-:Y:S01]  /*1370*/  @P0 IMAD.MOV R8, RZ, RZ, R9 ;  /* 0x000000ffff080224 */ /* 0x000fe200078e0209 */
[----:B------:R-:W-:Y:S01]  /*1380*/  ISETP.NE.AND P0, PT, R25, RZ, PT ;  /* 0x000000ff1900720c */ /* 0x000fe20003f05270 */
[----:B------:R-:W-:-:S03]  /*1390*/  DSETP.GTU.AND P1, PT, R18, 1, PT ;  /* 0x3ff000001200742a */ /* 0x000fc60003f2c000 */
[----:B------:R-:W-:-:S11]  /*13a0*/  IADD3 R24, PT, PT, R8, 0x1, RZ ;  /* 0x0000000108187810 */ /* 0x000fd60007ffe0ff */
[----:B------:R-:W-:Y:S01]  /*13b0*/  @P1 IMAD.MOV R24, RZ, RZ, R8 ;  /* 0x000000ffff181224 */ /* 0x000fe200078e0208 */
[----:B------:R-:W-:Y:S06]  /*13c0*/  @P0 BRA `(.L_x_141) ;  /* 0xfffffffc006c0947 */ /* 0x000fec000383ffff */
.L_x_140:
[----:B------:R-:W-:Y:S05]  /*13d0*/  BSYNC.RECONVERGENT B1 ;  /* 0x0000000000017941 */ /* 0x000fea0003800200 */
.L_x_139:
[----:B------:R-:W-:-:S13]  /*13e0*/  ISETP.NE.AND P0, PT, R5, RZ, PT ;  /* 0x000000ff0500720c */ /* 0x000fda0003f05270 */
[----:B------:R-:W-:Y:S05]  /*13f0*/  @!P0 BRA `(.L_x_138) ;  /* 0x0000000000408947 */ /* 0x000fea0003800000 */
[----:B------:R-:W1:Y:S01]  /*1400*/  LDC.64 R10, c[0x0][0x380] ;  /* 0x0000e000ff0a7b82 */ /* 0x000e620000000a00 */
[----:B------:R-:W-:Y:S01]  /*1410*/  SHF.L.U32 R2, R2, 0x1, RZ ;  /* 0x0000000102027819 */ /* 0x000fe200000006ff */
[----:B------:R-:W-:-:S07]  /*1420*/  IMAD.MOV R12, RZ, RZ, -R5 ;  /* 0x000000ffff0c7224 */ /* 0x000fce00078e0a05 */
.L_x_148:
[----:B-1----:R-:W-:-:S05]  /*1430*/  IMAD.WIDE R4, R2, 0x8, R10 ;  /* 0x0000000802047825 */ /* 0x002fca00078e020a */
[----:B------:R-:W2:Y:S04]  /*1440*/  LDG.E.64 R8, desc[UR4][R4.64+0x8] ;  /* 0x0000080404087981 */ /* 0x000ea8000c1e1b00 */
[----:B0-----:R-:W3:Y:S01]  /*1450*/  LDG.E.64 R6, desc[UR4][R4.64] ;  /* 0x0000000404067981 */ /* 0x001ee2000c1e1b00 */
[----:B------:R-:W-:Y:S02]  /*1460*/  IADD3 R12, PT, PT, R12, 0x1, RZ ;  /* 0x000000010c0c7810 */ /* 0x000fe40007ffe0ff */
[----:B------:R-:W-:Y:S02]  /*1470*/  LEA R2, R3, R2, 0x1 ;  /* 0x0000000203027211 */ /* 0x000fe400078e08ff */
[----:B------:R-:W-:Y:S01]  /*1480*/  ISETP.NE.AND P1, PT, R12, RZ, PT ;  /* 0x000000ff0c00720c */ /* 0x000fe20003f25270 */
[----:B--2---:R-:W-:-:S08]  /*1490*/  DMUL R8, R8, R8 ;  /* 0x0000000808087228 */ /* 0x004fd00000000000 */
[----:B---3--:R-:W-:Y:S01]  /*14a0*/  DFMA R8, R6, R6, R8 ;  /* 0x000000060608722b */ /* 0x008fe20000000008 */
[----:B------:R-:W-:-:S07]  /*14b0*/  IADD3 R6, PT, PT, R24, 0x1, RZ ;  /* 0x0000000118067810 */ /* 0x000fce0007ffe0ff */
[----:B------:R-:W-:-:S14]  /*14c0*/  DSETP.GTU.AND P0, PT, R8, 1, PT ;  /* 0x3ff000000800742a */ /* 0x000fdc0003f0c000 */
[----:B------:R-:W-:-:S05]  /*14d0*/  @P0 IMAD.MOV R6, RZ, RZ, R24 ;  /* 0x000000ffff060224 */ /* 0x000fca00078e0218 */
[----:B------:R-:W-:Y:S01]  /*14e0*/  MOV R24, R6 ;  /* 0x0000000600187202 */ /* 0x000fe20000000f00 */
[----:B------:R-:W-:Y:S06]  /*14f0*/  @P1 BRA `(.L_x_148) ;  /* 0xfffffffc00cc1947 */ /* 0x000fec000383ffff */
.L_x_138:
[----:B------:R-:W-:Y:S05]  /*1500*/  BSYNC.RECONVERGENT B2 ;  /* 0x0000000000027941 */ /* 0x000fea0003800200 */
.L_x_137:
[----:B------:R-:W-:Y:S05]  /*1510*/  WARPSYNC.ALL ;  /* 0x0000000000007948 */ /* 0x000fea0003800000 */
[----:B------:R-:W1:Y:S02]  /*1520*/  LDC.64 R2, c[0x0][0x388] ;  /* 0x0000e200ff027b82 */ /* 0x000e640000000a00 */
[----:B-1----:R-:W-:-:S05]  /*1530*/  IMAD.WIDE R2, R0, 0x4, R2 ;  /* 0x0000000400027825 */ /* 0x002fca00078e0202 */
[----:B------:R-:W-:Y:S01]  /*1540*/  STG.E desc[UR4][R2.64], R24 ;  /* 0x0000001802007986 */ /* 0x000fe2000c101904 */
[----:B------:R-:W-:Y:S05]  /*1550*/  EXIT ;  /* 0x000000000000794d */ /* 0x000fea0003800000 */
.L_x_149:
        /* <DEDUP_REMOVED lines=10> */
.L_x_524:


//--------------------- .text.montecarlo_basic_f32 --------------------------
	.section	.text.montecarlo_basic_f32,"ax",@progbits
	.align	128
        .global         montecarlo_basic_f32
        .type           montecarlo_basic_f32,@function
        .size           montecarlo_basic_f32,(.L_x_525 - montecarlo_basic_f32)
        .other          montecarlo_basic_f32,@"STO_CUDA_ENTRY STV_DEFAULT"
montecarlo_basic_f32:
.text.montecarlo_basic_f32:
        /* <DEDUP_REMOVED lines=14> */
[----:B------:R-:W-:Y:S01]  /*00e0*/  IADD3 R2, PT, PT, R0, R3, RZ ;  /* 0x0000000300027210 */ /* 0x000fe20007ffe0ff */
[----:B------:R-:W-:Y:S01]  /*00f0*/  IMAD.MOV R9, RZ, RZ, -R3 ;  /* 0x000000ffff097224 */ /* 0x000fe200078e0a03 */
[----:B------:R-:W-:Y:S01]  /*0100*/  ISETP.NE.U32.AND P2, PT, R3, RZ, PT ;  /* 0x000000ff0300720c */ /* 0x000fe20003f45070 */
[----:B------:R-:W-:Y:S01]  /*0110*/  BSSY.RECONVERGENT B1, `(.L_x_152) ;  /* 0x000012c000017945 */ /* 0x000fe20003800200 */
[C---:B------:R-:W-:Y:S01]  /*0120*/  ISETP.GE.AND P0, PT, R2.reuse, UR8, PT ;  /* 0x0000000802007c0c */ /* 0x040fe2000bf06270 */
[----:B------:R-:W-:Y:S01]  /*0130*/  IMAD.MOV.U32 R11, RZ, RZ, RZ ;  /* 0x000000ffff0b7224 */ /* 0x000fe200078e00ff */
[----:B------:R-:W-:Y:S02]  /*0140*/  VIMNMX R7, PT, PT, R2, UR8, !PT ;  /* 0x0000000802077c48 */ /* 0x000fe4000ffe0100 */
[----:B------:R-:W-:-:S04]  /*0150*/  SEL R6, RZ, 0x1, P0 ;  /* 0x00000001ff067807 */ /* 0x000fc80000000000 */
[----:B------:R-:W-:Y:S01]  /*0160*/  IADD3 R2, PT, PT, R7, -R2, -R6 ;  /* 0x8000000207027210 */ /* 0x000fe20007ffe806 */
[----:B0-----:R-:W0:Y:S02]  /*0170*/  MUFU.RCP R8, R8 ;  /* 0x0000000800087308 */ /* 0x001e240000001000 */
[----:B0-----:R-:W-:-:S06]  /*0180*/  IADD3 R4, PT, PT, R8, 0xffffffe, RZ ;  /* 0x0ffffffe08047810 */ /* 0x001fcc0007ffe0ff */
        /* <DEDUP_REMOVED lines=8> */
[----:B------:R-:W-:Y:S02]  /*0210*/  @P0 IADD3 R2, PT, PT, -R3, R2, RZ ;  /* 0x0000000203020210 */ /* 0x000fe40007ffe1ff */
[----:B------:R-:W-:Y:S02]  /*0220*/  @P0 IADD3 R5, PT, PT, R5, 0x1, RZ ;  /* 0x0000000105050810 */ /* 0x000fe40007ffe0ff */
[----:B------:R-:W-:-:S13]  /*0230*/  ISETP.GE.U32.AND P1, PT, R2, R3, PT ;  /* 0x000000030200720c */ /* 0x000fda0003f26070 */
[----:B------:R-:W-:Y:S01]  /*0240*/  @P1 VIADD R5, R5, 0x1 ;  /* 0x0000000105051836 */ /* 0x000fe20000000000 */
[----:B------:R-:W-:-:S04]  /*0250*/  @!P2 LOP3.LUT R5, RZ, R3, RZ, 0x33, !PT ;  /* 0x00000003ff05a212 */ /* 0x000fc800078e33ff */
[----:B------:R-:W-:Y:S02]  /*0260*/  IADD3 R5, PT, PT, R6, R5, RZ ;  /* 0x0000000506057210 */ /* 0x000fe40007ffe0ff */
[----:B------:R-:W-:Y:S02]  /*0270*/  MOV R6, R0 ;  /* 0x0000000000067202 */ /* 0x000fe40000000f00 */
[C---:B------:R-:W-:Y:S02]  /*0280*/  ISETP.GE.U32.AND P0, PT, R5.reuse, 0x3, PT ;  /* 0x000000030500780c */ /* 0x040fe40003f06070 */
[----:B------:R-:W-:-:S04]  /*0290*/  IADD3 R5, PT, PT, R5, 0x1, RZ ;  /* 0x0000000105057810 */ /* 0x000fc80007ffe0ff */
[----:B------:R-:W-:-:S07]  /*02a0*/  LOP3.LUT R4, R5, 0x3, RZ, 0xc0, !PT ;  /* 0x0000000305047812 */ /* 0x000fce00078ec0ff */
[----:B------:R-:W-:Y:S05]  /*02b0*/  @!P0 BRA `(.L_x_153) ;  /* 0x0000001000448947 */ /* 0x000fea0003800000 */
[----:B------:R-:W-:Y:S01]  /*02c0*/  LOP3.LUT R2, R5, 0xfffffffc, RZ, 0xc0, !PT ;  /* 0xfffffffc05027812 */ /* 0x000fe200078ec0ff */
[----:B------:R-:W0:Y:S01]  /*02d0*/  LDC.64 R12, c[0x0][0x380] ;  /* 0x0000e000ff0c7b82 */ /* 0x000e220000000a00 */
[----:B------:R-:W-:Y:S01]  /*02e0*/  BSSY.RELIABLE B0, `(.L_x_154) ;  /* 0x00000e9000007945 */ /* 0x000fe20003800100 */
[----:B------:R-:W-:Y:S01]  /*02f0*/  IMAD.SHL.U32 R26, R0, 0x2, RZ ;  /* 0x00000002001a7824 */ /* 0x000fe200078e00ff */
[----:B------:R-:W-:Y:S02]  /*0300*/  IADD3 R2, PT, PT, -R2, RZ, RZ ;  /* 0x000000ff02027210 */ /* 0x000fe40007ffe1ff */
[----:B------:R-:W-:Y:S02]  /*0310*/  MOV R11, RZ ;  /* 0x000000ff000b7202 */ /* 0x000fe40000000f00 */
[----:B------:R-:W-:Y:S02]  /*0320*/  ISETP.GE.AND P0, PT, R2, RZ, PT ;  /* 0x000000ff0200720c */ /* 0x000fe40003f06270 */
[----:B------:R-:W-:-:S11]  /*0330*/  MOV R6, R0 ;  /* 0x0000000000067202 */ /* 0x000fd60000000f00 */
        /* <DEDUP_REMOVED lines=8> */
.L_x_158:
[----:B-1----:R-:W-:-:S05]  /*03c0*/  IMAD.WIDE R16, R26, 0x4, R14 ;  /* 0x000000041a107825 */ /* 0x002fca00078e020e */
[----:B------:R-:W2:Y:S04]  /*03d0*/  LDG.E R20, desc[UR4][R16.64+0x4] ;  /* 0x0000040410147981 */ /* 0x000ea8000c1e1900 */
[----:B------:R1:W3:Y:S01]  /*03e0*/  LDG.E R22, desc[UR4][R16.64] ;  /* 0x0000000410167981 */ /* 0x0002e2000c1e1900 */
[----:B------:R-:W-:-:S05]  /*03f0*/  IMAD.WIDE R28, R3, 0x8, R16 ;  /* 0x00000008031c7825 */ /* 0x000fca00078e0210 */
[----:B------:R-:W4:Y:S04]  /*0400*/  LDG.E R24, desc[UR4][R28.64+0x4] ;  /* 0x000004041c187981 */ /* 0x000f28000c1e1900 */
[----:B------:R5:W4:Y:S01]  /*0410*/  LDG.E R27, desc[UR4][R28.64] ;  /* 0x000000041c1b7981 */ /* 0x000b22000c1e1900 */
[----:B------:R-:W-:-:S05]  /*0420*/  IMAD.WIDE R18, R3, 0x8, R28 ;  /* 0x0000000803127825 */ /* 0x000fca00078e021c */
[----:B------:R-:W4:Y:S04]  /*0430*/  LDG.E R10, desc[UR4][R18.64+0x4] ;  /* 0x00000404120a7981 */ /* 0x000f28000c1e1900 */
[----:B------:R-:W4:Y:S01]  /*0440*/  LDG.E R8, desc[UR4][R18.64] ;  /* 0x0000000412087981 */ /* 0x000f22000c1e1900 */
[C---:B-1----:R-:W-:Y:S01]  /*0450*/  IMAD.WIDE R16, R3.reuse, 0x8, R18 ;  /* 0x0000000803107825 */ /* 0x042fe200078e0212 */
[----:B-----5:R-:W-:-:S04]  /*0460*/  LEA R29, R3, R26, 0x3 ;  /* 0x0000001a031d7211 */ /* 0x020fc800078e18ff */
[----:B------:R-:W5:Y:S04]  /*0470*/  LDG.E R5, desc[UR4][R16.64+0x4] ;  /* 0x0000040410057981 */ /* 0x000f68000c1e1900 */
[----:B------:R1:W5:Y:S02]  /*0480*/  LDG.E R9, desc[UR4][R16.64] ;  /* 0x0000000410097981 */ /* 0x000364000c1e1900 */
[----:B-1----:R-:W-:-:S05]  /*0490*/  IMAD.WIDE R16, R29, 0x4, R14 ;  /* 0x000000041d107825 */ /* 0x002fca00078e020e */
[----:B------:R-:W5:Y:S01]  /*04a0*/  LDG.E R7, desc[UR4][R16.64+0x4] ;  /* 0x0000040410077981 */ /* 0x000f62000c1e1900 */
[----:B------:R-:W-:-:S03]  /*04b0*/  IMAD.WIDE R18, R3, 0x8, R16 ;  /* 0x0000000803127825 */ /* 0x000fc600078e0210 */
[----:B------:R4:W5:Y:S04]  /*04c0*/  LDG.E R26, desc[UR4][R16.64] ;  /* 0x00000004101a7981 */ /* 0x000968000c1e1900 */
[----:B------:R-:W5:Y:S04]  /*04d0*/  LDG.E R25, desc[UR4][R18.64+0x4] ;  /* 0x0000040412197981 */ /* 0x000f68000c1e1900 */
[----:B------:R-:W5:Y:S01]  /*04e0*/  LDG.E R28, desc[UR4][R18.64] ;  /* 0x00000004121c7981 */ /* 0x000f62000c1e1900 */
[C---:B------:R-:W-:Y:S02]  /*04f0*/  IMAD R29, R3.reuse, 0x8, R29 ;  /* 0x00000008031d7824 */ /* 0x040fe400078e021d */
[----:B--2---:R-:W-:Y:S01]  /*0500*/  FMUL R23, R20, R20 ;  /* 0x0000001414177220 */ /* 0x004fe20000400000 */
[----:B------:R-:W-:-:S04]  /*0510*/  IMAD.WIDE R20, R3, 0x8, R18 ;  /* 0x0000000803147825 */ /* 0x000fc800078e0212 */
[----:B---3--:R-:W-:Y:S01]  /*0520*/  FFMA R23, R22, R22, R23 ;  /* 0x0000001616177223 */ /* 0x008fe20000000017 */
[----:B------:R-:W2:Y:S04]  /*0530*/  LDG.E R18, desc[UR4][R20.64+0x4] ;  /* 0x0000040414127981 */ /* 0x000ea8000c1e1900 */
[----:B------:R-:W-:Y:S01]  /*0540*/  FSETP.GTU.AND P1, PT, R23, 1, PT ;  /* 0x3f8000001700780b */ /* 0x000fe20003f2c000 */
[----:B------:R5:W3:Y:S01]  /*0550*/  LDG.E R19, desc[UR4][R20.64] ;  /* 0x0000000414137981 */ /* 0x000ae2000c1e1900 */
[----:B----4-:R-:W-:Y:S01]  /*0560*/  FMUL R16, R24, R24 ;  /* 0x0000001818107220 */ /* 0x010fe20000400000 */
[----:B------:R-:W-:-:S04]  /*0570*/  IMAD.WIDE R22, R3, 0x8, R20 ;  /* 0x0000000803167825 */ /* 0x000fc800078e0214 */
[----:B------:R-:W-:Y:S01]  /*0580*/  FFMA R16, R27, R27, R16 ;  /* 0x0000001b1b107223 */ /* 0x000fe20000000010 */
[C---:B------:R-:W-:Y:S01]  /*0590*/  IADD3 R27, PT, PT, R11.reuse, 0x1, RZ ;  /* 0x000000010b1b7810 */ /* 0x040fe20007ffe0ff */
[----:B------:R-:W4:Y:S04]  /*05a0*/  LDG.E R24, desc[UR4][R22.64] ;  /* 0x0000000416187981 */ /* 0x000f28000c1e1900 */
[----:B------:R-:W-:Y:S02]  /*05b0*/  @P1 IADD3 R27, PT, PT, R11, RZ, RZ ;  /* 0x000000ff0b1b1210 */ /* 0x000fe40007ffe0ff */
[----:B------:R-:W-:Y:S01]  /*05c0*/  FSETP.GTU.AND P1, PT, R16, 1, PT ;  /* 0x3f8000001000780b */ /* 0x000fe20003f2c000 */
[----:B------:R-:W-:Y:S01]  /*05d0*/  IMAD.WIDE R16, R29, 0x4, R14 ;  /* 0x000000041d107825 */ /* 0x000fe200078e020e */
[----:B------:R-:W4:Y:S03]  /*05e0*/  LDG.E R22, desc[UR4][R22.64+0x4] ;  /* 0x0000040416167981 */ /* 0x000f26000c1e1900 */
[----:B------:R-:W-:-:S02]  /*05f0*/  FMUL R11, R10, R10 ;  /* 0x0000000a0a0b7220 */ /* 0x000fc40000400000 */
[----:B------:R-:W4:Y:S02]  /*0600*/  LDG.E R10, desc[UR4][R16.64+0x4] ;  /* 0x00000404100a7981 */ /* 0x000f24000c1e1900 */
[----:B------:R-:W-:Y:S02]  /*0610*/  FFMA R8, R8, R8, R11 ;  /* 0x0000000808087223 */ /* 0x000fe4000000000b */
[----:B------:R1:W4:Y:S01]  /*0620*/  LDG.E R11, desc[UR4][R16.64] ;  /* 0x00000004100b7981 */ /* 0x000322000c1e1900 */
[----:B-----5:R-:W-:Y:S02]  /*0630*/  FMUL R20, R5, R5 ;  /* 0x0000000505147220 */ /* 0x020fe40000400000 */
[----:B------:R-:W-:Y:S02]  /*0640*/  FSETP.GTU.AND P2, PT, R8, 1, PT ;  /* 0x3f8000000800780b */ /* 0x000fe40003f4c000 */
[----:B------:R-:W-:Y:S01]  /*0650*/  FFMA R20, R9, R9, R20 ;  /* 0x0000000909147223 */ /* 0x000fe20000000014 */
[----:B------:R-:W-:Y:S01]  /*0660*/  IADD3 R5, PT, PT, R27, 0x1, RZ ;  /* 0x000000011b057810 */ /* 0x000fe20007ffe0ff */
[----:B------:R-:W-:-:S02]  /*0670*/  @P1 IMAD.MOV R5, RZ, RZ, R27 ;  /* 0x000000ffff051224 */ /* 0x000fc400078e021b */
[----:B------:R-:W-:Y:S01]  /*0680*/  IMAD.WIDE R8, R3, 0x8, R16 ;  /* 0x0000000803087825 */ /* 0x000fe200078e0210 */
[----:B------:R-:W-:-:S03]  /*0690*/  FSETP.GTU.AND P1, PT, R20, 1, PT ;  /* 0x3f8000001400780b */ /* 0x000fc60003f2c000 */
[----:B------:R-:W-:Y:S01]  /*06a0*/  FMUL R7, R7, R7 ;  /* 0x0000000707077220 */ /* 0x000fe20000400000 */
[----:B------:R-:W-:-:S03]  /*06b0*/  IADD3 R20, PT, PT, R5, 0x1, RZ ;  /* 0x0000000105147810 */ /* 0x000fc60007ffe0ff */
[----:B------:R-:W-:Y:S01]  /*06c0*/  FFMA R7, R26, R26, R7 ;  /* 0x0000001a1a077223 */ /* 0x000fe20000000007 */
[----:B------:R-:W-:Y:S01]  /*06d0*/  @P2 IADD3 R20, PT, PT, R5, RZ, RZ ;  /* 0x000000ff05142210 */ /* 0x000fe20007ffe0ff */
[----:B-1----:R-:W-:Y:S01]  /*06e0*/  IMAD.WIDE R16, R3, 0x8, R8 ;  /* 0x0000000803107825 */ /* 0x002fe200078e0208 */
[----:B------:R-:W5:Y:S03]  /*06f0*/  LDG.E R5, desc[UR4][R8.64+0x4] ;  /* 0x0000040408057981 */ /* 0x000f66000c1e1900 */
[----:B------:R-:W-:Y:S01]  /*0700*/  FMUL R25, R25, R25 ;  /* 0x0000001919197220 */ /* 0x000fe20000400000 */
[----:B------:R-:W-:Y:S02]  /*0710*/  FSETP.GTU.AND P2, PT, R7, 1, PT ;  /* 0x3f8000000700780b */ /* 0x000fe40003f4c000 */
[----:B------:R1:W5:Y:S01]  /*0720*/  LDG.E R7, desc[UR4][R8.64] ;  /* 0x0000000408077981 */ /* 0x000362000c1e1900 */
[----:B------:R-:W-:Y:S01]  /*0730*/  FFMA R25, R28, R28, R25 ;  /* 0x0000001c1c197223 */ /* 0x000fe20000000019 */
[C---:B------:R-:W-:Y:S01]  /*0740*/  VIADD R21, R20.reuse, 0x1 ;  /* 0x0000000114157836 */ /* 0x040fe20000000000 */
[----:B------:R-:W-:Y:S01]  /*0750*/  @P1 IADD3 R21, PT, PT, R20, RZ, RZ ;  /* 0x000000ff14151210 */ /* 0x000fe20007ffe0ff */
[----:B------:R-:W5:Y:S02]  /*0760*/  LDG.E R23, desc[UR4][R16.64+0x4] ;  /* 0x0000040410177981 */ /* 0x000f64000c1e1900 */
[----:B------:R-:W-:Y:S01]  /*0770*/  FSETP.GTU.AND P1, PT, R25, 1, PT ;  /* 0x3f8000001900780b */ /* 0x000fe20003f2c000 */
[----:B------:R-:W-:Y:S01]  /*0780*/  IMAD R29, R3, 0x8, R29 ;  /* 0x00000008031d7824 */ /* 0x000fe200078e021d */
[----:B------:R0:W5:Y:S01]  /*0790*/  LDG.E R25, desc[UR4][R16.64] ;  /* 0x0000000410197981 */ /* 0x000162000c1e1900 */
[----:B------:R-:W-:-:S02]  /*07a0*/  IADD3 R20, PT, PT, R21, 0x1, RZ ;  /* 0x0000000115147810 */ /* 0x000fc40007ffe0ff */
[----:B------:R-:W-:Y:S01]  /*07b0*/  @P2 IADD3 R20, PT, PT, R21, RZ, RZ ;  /* 0x000000ff15142210 */ /* 0x000fe20007ffe0ff */
[----:B-1----:R-:W-:-:S05]  /*07c0*/  IMAD.WIDE R8, R29, 0x4, R14 ;  /* 0x000000041d087825 */ /* 0x002fca00078e020e */
[----:B------:R-:W5:Y:S04]  /*07d0*/  LDG.E R28, desc[UR4][R8.64+0x4] ;  /* 0x00000404081c7981 */ /* 0x000f68000c1e1900 */
[----:B------:R1:W5:Y:S01]  /*07e0*/  LDG.E R27, desc[UR4][R8.64] ;  /* 0x00000004081b7981 */ /* 0x000362000c1e1900 */
[----:B--2---:R-:W-:-:S04]  /*07f0*/  FMUL R18, R18, R18 ;  /* 0x0000001212127220 */ /* 0x004fc80000400000 */
[----:B---3--:R-:W-:Y:S01]  /*0800*/  FFMA R26, R19, R19, R18 ;  /* 0x00000013131a7223 */ /* 0x008fe20000000012 */
[----:B------:R-:W-:-:S04]  /*0810*/  IMAD.WIDE R18, R3, 0x8, R16 ;  /* 0x0000000803127825 */ /* 0x000fc800078e0210 */
[----:B------:R-:W-:Y:S02]  /*0820*/  FSETP.GTU.AND P2, PT, R26, 1, PT ;  /* 0x3f8000001a00780b */ /* 0x000fe40003f4c000 */
[----:B------:R-:W2:Y:S01]  /*0830*/  LDG.E R26, desc[UR4][R18.64+0x4] ;  /* 0x00000404121a7981 */ /* 0x000ea2000c1e1900 */
[----:B0-----:R-:W-:Y:S01]  /*0840*/  IADD3 R16, PT, PT, R20, 0x1, RZ ;  /* 0x0000000114107810 */ /* 0x001fe20007ffe0ff */
[----:B------:R-:W-:Y:S02]  /*0850*/  @P1 IMAD.MOV R16, RZ, RZ, R20 ;  /* 0x000000ffff101224 */ /* 0x000fe400078e0214 */
[----:B------:R-:W-:Y:S01]  /*0860*/  IMAD.WIDE R20, R3, 0x8, R8 ;  /* 0x0000000803147825 */ /* 0x000fe200078e0208 */
[----:B------:R0:W3:Y:S03]  /*0870*/  LDG.E R18, desc[UR4][R18.64] ;  /* 0x0000000412127981 */ /* 0x0000e6000c1e1900 */
[----:B----4-:R-:W-:Y:S01]  /*0880*/  FMUL R17, R22, R22 ;  /* 0x0000001616117220 */ /* 0x010fe20000400000 */
[----:B------:R-:W-:-:S02]  /*0890*/  IADD3 R22, PT, PT, R16, 0x1, RZ ;  /* 0x0000000110167810 */ /* 0x000fc40007ffe0ff */
[----:B------:R-:W-:Y:S01]  /*08a0*/  @P2 IADD3 R22, PT, PT, R16, RZ, RZ ;  /* 0x000000ff10162210 */ /* 0x000fe20007ffe0ff */
[----:B-1----:R-:W-:Y:S01]  /*08b0*/  FFMA R8, R24, R24, R17 ;  /* 0x0000001818087223 */ /* 0x002fe20000000011 */
[C---:B------:R-:W-:Y:S01]  /*08c0*/  IMAD.WIDE R16, R3.reuse, 0x8, R20 ;  /* 0x0000000803107825 */ /* 0x040fe200078e0214 */
[----:B------:R-:W4:Y:S03]  /*08d0*/  LDG.E R24, desc[UR4][R20.64+0x4] ;  /* 0x0000040414187981 */ /* 0x000f26000c1e1900 */
[----:B0-----:R-:W-:Y:S02]  /*08e0*/  FMUL R19, R10, R10 ;  /* 0x0000000a0a137220 */ /* 0x001fe40000400000 */
[----:B------:R0:W4:Y:S01]  /*08f0*/  LDG.E R10, desc[UR4][R20.64] ;  /* 0x00000004140a7981 */ /* 0x000122000c1e1900 */
[----:B------:R-:W-:Y:S01]  /*0900*/  FSETP.GTU.AND P1, PT, R8, 1, PT ;  /* 0x3f8000000800780b */ /* 0x000fe20003f2c000 */
[----:B------:R-:W-:-:S04]  /*0910*/  IMAD.WIDE R8, R3, 0x8, R16 ;  /* 0x0000000803087825 */ /* 0x000fc800078e0210 */
[----:B0-----:R-:W-:Y:S02]  /*0920*/  FFMA R20, R11, R11, R19 ;  /* 0x0000000b0b147223 */ /* 0x001fe40000000013 */
[----:B------:R-:W4:Y:S04]  /*0930*/  LDG.E R19, desc[UR4][R16.64+0x4] ;  /* 0x0000040410137981 */ /* 0x000f28000c1e1900 */
[----:B------:R-:W4:Y:S04]  /*0940*/  LDG.E R11, desc[UR4][R16.64] ;  /* 0x00000004100b7981 */ /* 0x000f28000c1e1900 */
[----:B------:R-:W4:Y:S04]  /*0950*/  LDG.E R16, desc[UR4][R8.64+0x4] ;  /* 0x0000040408107981 */ /* 0x000f28000c1e1900 */
[----:B------:R0:W4:Y:S01]  /*0960*/  LDG.E R8, desc[UR4][R8.64] ;  /* 0x0000000408087981 */ /* 0x000122000c1e1900 */
[----:B------:R-:W-:Y:S01]  /*0970*/  FSETP.GTU.AND P2, PT, R20, 1, PT ;  /* 0x3f8000001400780b */ /* 0x000fe20003f4c000 */
[----:B-----5:R-:W-:Y:S01]  /*0980*/  FMUL R5, R5, R5 ;  /* 0x0000000505057220 */ /* 0x020fe20000400000 */
[----:B------:R-:W-:-:S03]  /*0990*/  FMUL R20, R23, R23 ;  /* 0x0000001717147220 */ /* 0x000fc60000400000 */
[----:B------:R-:W-:Y:S01]  /*09a0*/  FFMA R7, R7, R7, R5 ;  /* 0x0000000707077223 */ /* 0x000fe20000000005 */
[C---:B------:R-:W-:Y:S01]  /*09b0*/  VIADD R5, R22.reuse, 0x1 ;  /* 0x0000000116057836 */ /* 0x040fe20000000000 */
[----:B------:R-:W-:Y:S01]  /*09c0*/  @P1 IADD3 R5, PT, PT, R22, RZ, RZ ;  /* 0x000000ff16051210 */ /* 0x000fe20007ffe0ff */
[----:B------:R-:W-:Y:S02]  /*09d0*/  FFMA R20, R25, R25, R20 ;  /* 0x0000001919147223 */ /* 0x000fe40000000014 */
[----:B------:R-:W-:Y:S02]  /*09e0*/  FSETP.GTU.AND P1, PT, R7, 1, PT ;  /* 0x3f8000000700780b */ /* 0x000fe40003f2c000 */
[----:B------:R-:W-:Y:S01]  /*09f0*/  IADD3 R7, PT, PT, R5, 0x1, RZ ;  /* 0x0000000105077810 */ /* 0x000fe20007ffe0ff */
[----:B------:R-:W-:Y:S01]  /*0a00*/  @P2 IMAD.MOV R7, RZ, RZ, R5 ;  /* 0x000000ffff072224 */ /* 0x000fe200078e0205 */
[----:B------:R-:W-:Y:S01]  /*0a10*/  FSETP.GTU.AND P2, PT, R20, 1, PT ;  /* 0x3f8000001400780b */ /* 0x000fe20003f4c000 */
[----:B------:R-:W-:-:S03]  /*0a20*/  FMUL R28, R28, R28 ;  /* 0x0000001c1c1c7220 */ /* 0x000fc60000400000 */
[----:B0-----:R-:W-:Y:S01]  /*0a30*/  IADD3 R9, PT, PT, R7, 0x1, RZ ;  /* 0x0000000107097810 */ /* 0x001fe20007ffe0ff */
[----:B------:R-:W-:-:S04]  /*0a40*/  FFMA R28, R27, R27, R28 ;  /* 0x0000001b1b1c7223 */ /* 0x000fc8000000001c */
[----:B------:R-:W-:-:S05]  /*0a50*/  @P1 IADD3 R9, PT, PT, R7, RZ, RZ ;  /* 0x000000ff07091210 */ /* 0x000fca0007ffe0ff */
[C---:B------:R-:W-:Y:S01]  /*0a60*/  VIADD R7, R9.reuse, 0x1 ;  /* 0x0000000109077836 */ /* 0x040fe20000000000 */
[----:B------:R-:W-:Y:S02]  /*0a70*/  @P2 IADD3 R7, PT, PT, R9, RZ, RZ ;  /* 0x000000ff09072210 */ /* 0x000fe40007ffe0ff */
[----:B------:R-:W-:Y:S02]  /*0a80*/  FSETP.GTU.AND P2, PT, R28, 1, PT ;  /* 0x3f8000001c00780b */ /* 0x000fe40003f4c000 */
[----:B------:R-:W-:Y:S01]  /*0a90*/  IADD3 R9, PT, PT, R7, 0x1, RZ ;  /* 0x0000000107097810 */ /* 0x000fe20007ffe0ff */
[----:B------:R-:W-:Y:S01]  /*0aa0*/  VIADD R2, R2, 0x10 ;  /* 0x0000001002027836 */ /* 0x000fe20000000000 */
[----:B------:R-:W-:-:S04]  /*0ab0*/  LEA R6, R3, R6, 0x2 ;  /* 0x0000000603067211 */ /* 0x000fc800078e10ff */
[----:B------:R-:W-:-:S04]  /*0ac0*/  LEA R6, R3, R6, 0x2 ;  /* 0x0000000603067211 */ /* 0x000fc800078e10ff */
[----:B------:R-:W-:-:S04]  /*0ad0*/  LEA R6, R3, R6, 0x2 ;  /* 0x0000000603067211 */ /* 0x000fc800078e10ff */
[----:B------:R-:W-:Y:S01]  /*0ae0*/  LEA R6, R3, R6, 0x2 ;  /* 0x0000000603067211 */ /* 0x000fe200078e10ff */
[----:B--2---:R-:W-:-:S04]  /*0af0*/  FMUL R5, R26, R26 ;  /* 0x0000001a1a057220 */ /* 0x004fc80000400000 */
[----:B---3--:R-:W-:-:S05]  /*0b00*/  FFMA R5, R18, R18, R5 ;  /* 0x0000001212057223 */ /* 0x008fca0000000005 */
[----:B------:R-:W-:Y:S01]  /*0b10*/  FSETP.GTU.AND P1, PT, R5, 1, PT ;  /* 0x3f8000000500780b */ /* 0x000fe20003f2c000 */
[----:B----4-:R-:W-:-:S04]  /*0b20*/  FMUL R5, R24, R24 ;  /* 0x0000001818057220 */ /* 0x010fc80000400000 */
[----:B------:R-:W-:-:S08]  /*0b30*/  FFMA R5, R10, R10, R5 ;  /* 0x0000000a0a057223 */ /* 0x000fd00000000005 */
[----:B------:R-:W-:Y:S01]  /*0b40*/  @P1 IMAD.MOV R9, RZ, RZ, R7 ;  /* 0x000000ffff091224 */ /* 0x000fe200078e0207 */
[----:B------:R-:W-:Y:S01]  /*0b50*/  FSETP.GTU.AND P1, PT, R5, 1, PT ;  /* 0x3f8000000500780b */ /* 0x000fe20003f2c000 */
[----:B------:R-:W-:-:S03]  /*0b60*/  FMUL R10, R19, R19 ;  /* 0x00000013130a7220 */ /* 0x000fc60000400000 */
[----:B------:R-:W-:Y:S01]  /*0b70*/  IADD3 R7, PT, PT, R9, 0x1, RZ ;  /* 0x0000000109077810 */ /* 0x000fe20007ffe0ff */
[----:B------:R-:W-:Y:S01]  /*0b80*/  FFMA R10, R11, R11, R10 ;  /* 0x0000000b0b0a7223 */ /* 0x000fe2000000000a */
[----:B------:R-:W-:-:S04]  /*0b90*/  @P2 IADD3 R7, PT, PT, R9, RZ, RZ ;  /* 0x000000ff09072210 */ /* 0x000fc80007ffe0ff */
[----:B------:R-:W-:Y:S01]  /*0ba0*/  FSETP.GTU.AND P2, PT, R10, 1, PT ;  /* 0x3f8000000a00780b */ /* 0x000fe20003f4c000 */
[----:B------:R-:W-:Y:S01]  /*0bb0*/  FMUL R5, R16, R16 ;  /* 0x0000001010057220 */ /* 0x000fe20000400000 */
[C---:B------:R-:W-:Y:S01]  /*0bc0*/  VIADD R9, R7.reuse, 0x1 ;  /* 0x0000000107097836 */ /* 0x040fe20000000000 */
[----:B------:R-:W-:Y:S02]  /*0bd0*/  @P1 IADD3 R9, PT, PT, R7, RZ, RZ ;  /* 0x000000ff07091210 */ /* 0x000fe40007ffe0ff */
[----:B------:R-:W-:-:S05]  /*0be0*/  FFMA R5, R8, R8, R5 ;  /* 0x0000000808057223 */ /* 0x000fca0000000005 */
[----:B------:R-:W-:Y:S02]  /*0bf0*/  FSETP.GTU.AND P1, PT, R5, 1, PT ;  /* 0x3f8000000500780b */ /* 0x000fe40003f2c000 */
[C---:B------:R-:W-:Y:S02]  /*0c00*/  IADD3 R5, PT, PT, R9.reuse, 0x1, RZ ;  /* 0x0000000109057810 */ /* 0x040fe40007ffe0ff */
[----:B------:R-:W-:Y:S02]  /*0c10*/  @P2 IADD3 R5, PT, PT, R9, RZ, RZ ;  /* 0x000000ff09052210 */ /* 0x000fe40007ffe0ff */
[----:B------:R-:W-:Y:S02]  /*0c20*/  ISETP.GE.AND P2, PT, R2, -0xc, PT ;  /* 0xfffffff40200780c */ /* 0x000fe40003f46270 */
[----:B------:R-:W-:Y:S01]  /*0c30*/  LEA R26, R3, R29, 0x3 ;  /* 0x0000001d031a7211 */ /* 0x000fe200078e18ff */
[----:B------:R-:W-:-:S04]  /*0c40*/  VIADD R11, R5, 0x1 ;  /* 0x00000001050b7836 */ /* 0x000fc80000000000 */
[----:B------:R-:W-:-:S06]  /*0c50*/  @P1 IADD3 R11, PT, PT, R5, RZ, RZ ;  /* 0x000000ff050b1210 */ /* 0x000fcc0007ffe0ff */
[----:B------:R-:W-:Y:S05]  /*0c60*/  @!P2 BRA `(.L_x_158) ;  /* 0xfffffff400d4a947 */ /* 0x000fea000383ffff */
.L_x_157:
[----:B------:R-:W-:Y:S05]  /*0c70*/  BSYNC.RECONVERGENT B3 ;  /* 0x0000000000037941 */ /* 0x000fea0003800200 */
.L_x_156:
[----:B------:R-:W-:Y:S01]  /*0c80*/  IMAD.MOV R5, RZ, RZ, -R2 ;  /* 0x000000ffff057224 */ /* 0x000fe200078e0a02 */
[----:B------:R-:W-:Y:S04]  /*0c90*/  BSSY.RECONVERGENT B3, `(.L_x_159) ;  /* 0x000004a000037945 */ /* 0x000fe80003800200 */
[----:B------:R-:W-:-:S13]  /*0ca0*/  ISETP.GT.AND P1, PT, R5, 0x4, PT ;  /* 0x000000040500780c */ /* 0x000fda0003f24270 */
[----:B------:R-:W-:Y:S05]  /*0cb0*/  @!P1 BRA `(.L_x_160) ;  /* 0x00000004001c9947 */ /* 0x000fea0003800000 */
[----:B------:R-:W1:Y:S02]  /*0cc0*/  LDC.64 R14, c[0x0][0x380] ;  /* 0x0000e000ff0e7b82 */ /* 0x000e640000000a00 */
[----:B-1----:R-:W-:-:S05]  /*0cd0*/  IMAD.WIDE R18, R26, 0x4, R14 ;  /* 0x000000041a127825 */ /* 0x002fca00078e020e */
[----:B------:R-:W2:Y:S01]  /*0ce0*/  LDG.E R7, desc[UR4][R18.64+0x4] ;  /* 0x0000040412077981 */ /* 0x000ea2000c1e1900 */
[----:B------:R-:W-:-:S03]  /*0cf0*/  IMAD.WIDE R20, R3, 0x8, R18 ;  /* 0x0000000803147825 */ /* 0x000fc600078e0212 */
[----:B------:R1:W3:Y:S04]  /*0d00*/  LDG.E R10, desc[UR4][R18.64] ;  /* 0x00000004120a7981 */ /* 0x0002e8000c1e1900 */
[----:B------:R-:W4:Y:S01]  /*0d10*/  LDG.E R22, desc[UR4][R20.64+0x4] ;  /* 0x0000040414167981 */ /* 0x000f22000c1e1900 */
[----:B------:R-:W-:-:S03]  /*0d20*/  IMAD.WIDE R16, R3, 0x8, R20 ;  /* 0x0000000803107825 */ /* 0x000fc600078e0214 */
[----:B------:R5:W4:Y:S01]  /*0d30*/  LDG.E R23, desc[UR4][R20.64] ;  /* 0x0000000414177981 */ /* 0x000b22000c1e1900 */
[----:B------:R-:W-:-:S03]  /*0d40*/  IMAD.WIDE R8, R3, 0x8, R16 ;  /* 0x0000000803087825 */ /* 0x000fc600078e0210 */
[----:B------:R-:W4:Y:S01]  /*0d50*/  LDG.E R5, desc[UR4][R16.64+0x4] ;  /* 0x0000040410057981 */ /* 0x000f22000c1e1900 */
[----:B------:R-:W-:-:S03]  /*0d60*/  LEA R26, R3, R26, 0x3 ;  /* 0x0000001a031a7211 */ /* 0x000fc600078e18ff */
[----:B------:R0:W4:Y:S04]  /*0d70*/  LDG.E R24, desc[UR4][R16.64] ;  /* 0x0000000410187981 */ /* 0x000128000c1e1900 */
[----:B------:R-:W4:Y:S01]  /*0d80*/  LDG.E R25, desc[UR4][R8.64+0x4] ;  /* 0x0000040408197981 */ /* 0x000f22000c1e1900 */
[----:B------:R-:W-:-:S03]  /*0d90*/  IMAD.WIDE R14, R26, 0x4, R14 ;  /* 0x000000041a0e7825 */ /* 0x000fc600078e020e */
[----:B------:R-:W4:Y:S01]  /*0da0*/  LDG.E R28, desc[UR4][R8.64] ;  /* 0x00000004081c7981 */ /* 0x000f22000c1e1900 */
[----:B-1----:R-:W-:-:S03]  /*0db0*/  IMAD.WIDE R18, R3, 0x8, R14 ;  /* 0x0000000803127825 */ /* 0x002fc600078e020e */
[----:B------:R-:W4:Y:S04]  /*0dc0*/  LDG.E R27, desc[UR4][R14.64+0x4] ;  /* 0x000004040e1b7981 */ /* 0x000f28000c1e1900 */
[----:B------:R-:W4:Y:S01]  /*0dd0*/  LDG.E R29, desc[UR4][R18.64+0x4] ;  /* 0x00000404121d7981 */ /* 0x000f22000c1e1900 */
[----:B-----5:R-:W-:-:S03]  /*0de0*/  IMAD.WIDE R20, R3, 0x8, R18 ;  /* 0x0000000803147825 */ /* 0x020fc600078e0212 */
[----:B------:R-:W5:Y:S04]  /*0df0*/  LDG.E R14, desc[UR4][R14.64] ;  /* 0x000000040e0e7981 */ /* 0x000f68000c1e1900 */
[----:B------:R-:W5:Y:S01]  /*0e00*/  LDG.E R18, desc[UR4][R18.64] ;  /* 0x0000000412127981 */ /* 0x000f62000c1e1900 */
[----:B0-----:R-:W-:-:S03]  /*0e10*/  IMAD.WIDE R16, R3, 0x8, R20 ;  /* 0x0000000803107825 */ /* 0x001fc600078e0214 */
[----:B------:R-:W5:Y:S04]  /*0e20*/  LDG.E R9, desc[UR4][R20.64+0x4] ;  /* 0x0000040414097981 */ /* 0x000f68000c1e1900 */
[----:B------:R-:W5:Y:S04]  /*0e30*/  LDG.E R8, desc[UR4][R20.64] ;  /* 0x0000000414087981 */ /* 0x000f68000c1e1900 */
[----:B------:R-:W5:Y:S04]  /*0e40*/  LDG.E R15, desc[UR4][R16.64+0x4] ;  /* 0x00000404100f7981 */ /* 0x000f68000c1e1900 */
[----:B------:R-:W5:Y:S01]  /*0e50*/  LDG.E R16, desc[UR4][R16.64] ;  /* 0x0000000410107981 */ /* 0x000f62000c1e1900 */
[----:B------:R-:W-:-:S02]  /*0e60*/  LEA R6, R3, R6, 0x2 ;  /* 0x0000000603067211 */ /* 0x000fc400078e10ff */
[----:B------:R-:W-:Y:S02]  /*0e70*/  IADD3 R2, PT, PT, R2, 0x8, RZ ;  /* 0x0000000802027810 */ /* 0x000fe40007ffe0ff */
[C---:B------:R-:W-:Y:S01]  /*0e80*/  LEA R26, R3.reuse, R26, 0x3 ;  /* 0x0000001a031a7211 */ /* 0x040fe200078e18ff */
[----:B------:R-:W-:Y:S02]  /*0e90*/  IMAD R6, R3, 0x4, R6 ;  /* 0x0000000403067824 */ /* 0x000fe400078e0206 */
[----:B--2---:R-:W-:-:S04]  /*0ea0*/  FMUL R7, R7, R7 ;  /* 0x0000000707077220 */ /* 0x004fc80000400000 */
[----:B---3--:R-:W-:Y:S01]  /*0eb0*/  FFMA R7, R10, R10, R7 ;  /* 0x0000000a0a077223 */ /* 0x008fe20000000007 */
[----:B----4-:R-:W-:-:S04]  /*0ec0*/  FMUL R22, R22, R22 ;  /* 0x0000001616167220 */ /* 0x010fc80000400000 */
[----:B------:R-:W-:Y:S01]  /*0ed0*/  FSETP.GTU.AND P0, PT, R7, 1, PT ;  /* 0x3f8000000700780b */ /* 0x000fe20003f0c000 */
[----:B------:R-:W-:Y:S01]  /*0ee0*/  FFMA R22, R23, R23, R22 ;  /* 0x0000001717167223 */ /* 0x000fe20000000016 */
[----:B------:R-:W-:-:S04]  /*0ef0*/  FMUL R7, R5, R5 ;  /* 0x0000000505077220 */ /* 0x000fc80000400000 */
[----:B------:R-:W-:Y:S01]  /*0f00*/  FSETP.GTU.AND P1, PT, R22, 1, PT ;  /* 0x3f8000001600780b */ /* 0x000fe20003f2c000 */
[----:B------:R-:W-:Y:S01]  /*0f10*/  FFMA R7, R24, R24, R7 ;  /* 0x0000001818077223 */ /* 0x000fe20000000007 */
[----:B------:R-:W-:Y:S01]  /*0f20*/  IADD3 R5, PT, PT, R11, 0x1, RZ ;  /* 0x000000010b057810 */ /* 0x000fe20007ffe0ff */
[----:B------:R-:W-:-:S04]  /*0f30*/  FMUL R25, R25, R25 ;  /* 0x0000001919197220 */ /* 0x000fc80000400000 */
[----:B------:R-:W-:Y:S02]  /*0f40*/  @P0 IADD3 R5, PT, PT, R11, RZ, RZ ;  /* 0x000000ff0b050210 */ /* 0x000fe40007ffe0ff */
[----:B------:R-:W-:Y:S01]  /*0f50*/  FSETP.GTU.AND P0, PT, R7, 1, PT ;  /* 0x3f8000000700780b */ /* 0x000fe20003f0c000 */
[----:B------:R-:W-:Y:S02]  /*0f60*/  FFMA R25, R28, R28, R25 ;  /* 0x0000001c1c197223 */ /* 0x000fe40000000019 */
[C---:B------:R-:W-:Y:S01]  /*0f70*/  VIADD R7, R5.reuse, 0x1 ;  /* 0x0000000105077836 */ /* 0x040fe20000000000 */
[----:B------:R-:W-:Y:S01]  /*0f80*/  @P1 IADD3 R7, PT, PT, R5, RZ, RZ ;  /* 0x000000ff05071210 */ /* 0x000fe20007ffe0ff */
[----:B------:R-:W-:Y:S01]  /*0f90*/  FMUL R27, R27, R27 ;  /* 0x0000001b1b1b7220 */ /* 0x000fe20000400000 */
[----:B------:R-:W-:Y:S02]  /*0fa0*/  FSETP.GTU.AND P1, PT, R25, 1, PT ;  /* 0x3f8000001900780b */ /* 0x000fe40003f2c000 */
[----:B------:R-:W-:Y:S01]  /*0fb0*/  IADD3 R5, PT, PT, R7, 0x1, RZ ;  /* 0x0000000107057810 */ /* 0x000fe20007ffe0ff */
[----:B------:R-:W-:Y:S01]  /*0fc0*/  FMUL R29, R29, R29 ;  /* 0x0000001d1d1d7220 */ /* 0x000fe20000400000 */
[----:B-----5:R-:W-:-:S03]  /*0fd0*/  FFMA R27, R14, R14, R27 ;  /* 0x0000000e0e1b7223 */ /* 0x020fc6000000001b */
[----:B------:R-:W-:Y:S01]  /*0fe0*/  @P0 IADD3 R5, PT, PT, R7, RZ, RZ ;  /* 0x000000ff07050210 */ /* 0x000fe20007ffe0ff */
[----:B------:R-:W-:Y:S01]  /*0ff0*/  FFMA R29, R18, R18, R29 ;  /* 0x00000012121d7223 */ /* 0x000fe2000000001d */
[----:B------:R-:W-:-:S03]  /*1000*/  FSETP.GTU.AND P0, PT, R27, 1, PT ;  /* 0x3f8000001b00780b */ /* 0x000fc60003f0c000 */
[C---:B------:R-:W-:Y:S01]  /*1010*/  VIADD R7, R5.reuse, 0x1 ;  /* 0x0000000105077836 */ /* 0x040fe20000000000 */
[----:B------:R-:W-:Y:S01]  /*1020*/  @P1 IADD3 R7, PT, PT, R5, RZ, RZ ;  /* 0x000000ff05071210 */ /* 0x000fe20007ffe0ff */
[----:B------:R-:W-:Y:S01]  /*1030*/  FMUL R9, R9, R9 ;  /* 0x0000000909097220 */ /* 0x000fe20000400000 */
[----:B------:R-:W-:-:S03]  /*1040*/  FSETP.GTU.AND P1, PT, R29, 1, PT ;  /* 0x3f8000001d00780b */ /* 0x000fc60003f2c000 */
[----:B------:R-:W-:Y:S01]  /*1050*/  FFMA R9, R8, R8, R9 ;  /* 0x0000000808097223 */ /* 0x000fe20000000009 */
[----:B------:R-:W-:Y:S01]  /*1060*/  IADD3 R5, PT, PT, R7, 0x1, RZ ;  /* 0x0000000107057810 */ /* 0x000fe20007ffe0ff */
[----:B------:R-:W-:Y:S02]  /*1070*/  FMUL R15, R15, R15 ;  /* 0x0000000f0f0f7220 */ /* 0x000fe40000400000 */
[----:B------:R-:W-:Y:S02]  /*1080*/  @P0 IADD3 R5, PT, PT, R7, RZ, RZ ;  /* 0x000000ff07050210 */ /* 0x000fe40007ffe0ff */
[----:B------:R-:W-:-:S03]  /*1090*/  FSETP.GTU.AND P0, PT, R9, 1, PT ;  /* 0x3f8000000900780b */ /* 0x000fc60003f0c000 */
[C---:B------:R-:W-:Y:S02]  /*10a0*/  VIADD R7, R5.reuse, 0x1 ;  /* 0x0000000105077836 */ /* 0x040fe40000000000 */
[----:B------:R-:W-:Y:S01]  /*10b0*/  FFMA R15, R16, R16, R15 ;  /* 0x00000010100f7223 */ /* 0x000fe2000000000f */
[----:B------:R-:W-:-:S04]  /*10c0*/  @P1 IADD3 R7, PT, PT, R5, RZ, RZ ;  /* 0x000000ff05071210 */ /* 0x000fc80007ffe0ff */
[----:B------:R-:W-:Y:S02]  /*10d0*/  FSETP.GTU.AND P1, PT, R15, 1, PT ;  /* 0x3f8000000f00780b */ /* 0x000fe40003f2c000 */
[C---:B------:R-:W-:Y:S02]  /*10e0*/  IADD3 R5, PT, PT, R7.reuse, 0x1, RZ ;  /* 0x0000000107057810 */ /* 0x040fe40007ffe0ff */
[----:B------:R-:W-:Y:S02]  /*10f0*/  @P0 IADD3 R5, PT, PT, R7, RZ, RZ ;  /* 0x000000ff07050210 */ /* 0x000fe40007ffe0ff */
[----:B------:R-:W-:-:S03]  /*1100*/  PLOP3.LUT P0, PT, PT, PT, PT, 0x8, 0x80 ;  /* 0x000000000080781c */ /* 0x000fc60003f0e170 */
[----:B------:R-:W-:-:S04]  /*1110*/  VIADD R11, R5, 0x1 ;  /* 0x00000001050b7836 */ /* 0x000fc80000000000 */
[----:B------:R-:W-:-:S07]  /*1120*/  @P1 IADD3 R11, PT, PT, R5, RZ, RZ ;  /* 0x000000ff050b1210 */ /* 0x000fce0007ffe0ff */
.L_x_160:
[----:B------:R-:W-:Y:S05]  /*1130*/  BSYNC.RECONVERGENT B3 ;  /* 0x0000000000037941 */ /* 0x000fea0003800200 */
.L_x_159:
[----:B------:R-:W-:-:S13]  /*1140*/  ISETP.NE.OR P0, PT, R2, RZ, P0 ;  /* 0x000000ff0200720c */ /* 0x000fda0000705670 */
[----:B------:R-:W-:Y:S05]  /*1150*/  @!P0 BREAK.RELIABLE B0 ;  /* 0x0000000000008942 */ /* 0x000fea0003800100 */
[----:B------:R-:W-:Y:S05]  /*1160*/  @!P0 BRA `(.L_x_153) ;  /* 0x0000000000988947 */ /* 0x000fea0003800000 */
.L_x_155:
[----:B------:R-:W-:Y:S05]  /*1170*/  BSYNC.RELIABLE B0 ;  /* 0x0000000000007941 */ /* 0x000fea0003800100 */
.L_x_154:
[----:B0-----:R-:W-:-:S05]  /*1180*/  IMAD.WIDE R16, R26, 0x4, R12 ;  /* 0x000000041a107825 */ /* 0x001fca00078e020c */
[----:B------:R-:W2:Y:S01]  /*1190*/  LDG.E R7, desc[UR4][R16.64+0x4] ;  /* 0x0000040410077981 */ /* 0x000ea2000c1e1900 */
[----:B------:R-:W-:-:S03]  /*11a0*/  IMAD.WIDE R18, R3, 0x8, R16 ;  /* 0x0000000803127825 */ /* 0x000fc600078e0210 */
[----:B------:R-:W3:Y:S01]  /*11b0*/  LDG.E R5, desc[UR4][R16.64] ;  /* 0x0000000410057981 */ /* 0x000ee2000c1e1900 */
[----:B------:R-:W-:-:S03]  /*11c0*/  IMAD.WIDE R8, R3, 0x8, R18 ;  /* 0x0000000803087825 */ /* 0x000fc600078e0212 */
[----:B------:R-:W4:Y:S04]  /*11d0*/  LDG.E R21, desc[UR4][R18.64+0x4] ;  /* 0x0000040412157981 */ /* 0x000f28000c1e1900 */
[----:B------:R-:W5:Y:S04]  /*11e0*/  LDG.E R20, desc[UR4][R18.64] ;  /* 0x0000000412147981 */ /* 0x000f68000c1e1900 */
[----:B------:R-:W5:Y:S01]  /*11f0*/  LDG.E R23, desc[UR4][R8.64+0x4] ;  /* 0x0000040408177981 */ /* 0x000f62000c1e1900 */
[----:B------:R-:W-:-:S03]  /*1200*/  IMAD.WIDE R14, R3, 0x8, R8 ;  /* 0x00000008030e7825 */ /* 0x000fc600078e0208 */
[----:B------:R-:W5:Y:S04]  /*1210*/  LDG.E R22, desc[UR4][R8.64] ;  /* 0x0000000408167981 */ /* 0x000f68000c1e1900 */
[----:B------:R-:W5:Y:S04]  /*1220*/  LDG.E R25, desc[UR4][R14.64+0x4] ;  /* 0x000004040e197981 */ /* 0x000f68000c1e1900 */
[----:B------:R-:W5:Y:S01]  /*1230*/  LDG.E R24, desc[UR4][R14.64] ;  /* 0x000000040e187981 */ /* 0x000f62000c1e1900 */
[----:B------:R-:W-:Y:S01]  /*1240*/  IADD3 R2, PT, PT, R2, 0x4, RZ ;  /* 0x0000000402027810 */ /* 0x000fe20007ffe0ff */
[C---:B------:R-:W-:Y:S01]  /*1250*/  IMAD R26, R3.reuse, 0x8, R26 ;  /* 0x00000008031a7824 */ /* 0x040fe200078e021a */
[----:B------:R-:W-:Y:S01]  /*1260*/  LEA R6, R3, R6, 0x2 ;  /* 0x0000000603067211 */ /* 0x000fe200078e10ff */
[----:B--2---:R-:W-:-:S04]  /*1270*/  FMUL R10, R7, R7 ;  /* 0x00000007070a7220 */ /* 0x004fc80000400000 */
[----:B---3--:R-:W-:Y:S01]  /*1280*/  FFMA R10, R5, R5, R10 ;  /* 0x00000005050a7223 */ /* 0x008fe2000000000a */
[----:B------:R-:W-:Y:S01]  /*1290*/  IADD3 R5, PT, PT, R11, 0x1, RZ ;  /* 0x000000010b057810 */ /* 0x000fe20007ffe0ff */
[----:B----4-:R-:W-:-:S03]  /*12a0*/  FMUL R21, R21, R21 ;  /* 0x0000001515157220 */ /* 0x010fc60000400000 */
[----:B------:R-:W-:Y:S01]  /*12b0*/  FSETP.GTU.AND P0, PT, R10, 1, PT ;  /* 0x3f8000000a00780b */ /* 0x000fe20003f0c000 */
[----:B-----5:R-:W-:Y:S01]  /*12c0*/  FFMA R21, R20, R20, R21 ;  /* 0x0000001414157223 */ /* 0x020fe20000000015 */
[----:B------:R-:W-:-:S04]  /*12d0*/  FMUL R23, R23, R23 ;  /* 0x0000001717177220 */ /* 0x000fc80000400000 */
[----:B------:R-:W-:Y:S01]  /*12e0*/  FSETP.GTU.AND P1, PT, R21, 1, PT ;  /* 0x3f8000001500780b */ /* 0x000fe20003f2c000 */
[----:B------:R-:W-:-:S06]  /*12f0*/  FFMA R23, R22, R22, R23 ;  /* 0x0000001616177223 */ /* 0x000fcc0000000017 */
[----:B------:R-:W-:Y:S01]  /*1300*/  @P0 IADD3 R5, PT, PT, R11, RZ, RZ ;  /* 0x000000ff0b050210 */ /* 0x000fe20007ffe0ff */
[----:B------:R-:W-:Y:S01]  /*1310*/  FMUL R25, R25, R25 ;  /* 0x0000001919197220 */ /* 0x000fe20000400000 */
[----:B------:R-:W-:-:S03]  /*1320*/  FSETP.GTU.AND P0, PT, R23, 1, PT ;  /* 0x3f8000001700780b */ /* 0x000fc60003f0c000 */
[C---:B------:R-:W-:Y:S02]  /*1330*/  VIADD R7, R5.reuse, 0x1 ;  /* 0x0000000105077836 */ /* 0x040fe40000000000 */
[----:B------:R-:W-:Y:S01]  /*1340*/  FFMA R25, R24, R24, R25 ;  /* 0x0000001818197223 */ /* 0x000fe20000000019 */
[----:B------:R-:W-:-:S04]  /*1350*/  @P1 IADD3 R7, PT, PT, R5, RZ, RZ ;  /* 0x000000ff05071210 */ /* 0x000fc80007ffe0ff */
[----:B------:R-:W-:Y:S02]  /*1360*/  FSETP.GTU.AND P1, PT, R25, 1, PT ;  /* 0x3f8000001900780b */ /* 0x000fe40003f2c000 */
[----:B------:R-:W-:Y:S01]  /*1370*/  IADD3 R5, PT, PT, R7, 0x1, RZ ;  /* 0x0000000107057810 */ /* 0x000fe20007ffe0ff */
[----:B------:R-:W-:Y:S01]  /*1380*/  @P0 IMAD.MOV R5, RZ, RZ, R7 ;  /* 0x000000ffff050224 */ /* 0x000fe200078e0207 */
[----:B------:R-:W-:-:S04]  /*1390*/  ISETP.NE.AND P0, PT, R2, RZ, PT ;  /* 0x000000ff0200720c */ /* 0x000fc80003f05270 */
[----:B------:R-:W-:-:S05]  /*13a0*/  IADD3 R11, PT, PT, R5, 0x1, RZ ;  /* 0x00000001050b7810 */ /* 0x000fca0007ffe0ff */
[----:B------:R-:W-:-:S04]  /*13b0*/  @P1 IADD3 R11, PT, PT, R5, RZ, RZ ;  /* 0x000000ff050b1210 */ /* 0x000fc80007ffe0ff */
[----:B------:R-:W-:Y:S05]  /*13c0*/  @P0 BRA `(.L_x_154) ;  /* 0xfffffffc006c0947 */ /* 0x000fea000383ffff */
.L_x_153:
[----:B------:R-:W-:Y:S05]  /*13d0*/  BSYNC.RECONVERGENT B1 ;  /* 0x0000000000017941 */ /* 0x000fea0003800200 */
.L_x_152:
[----:B------:R-:W-:-:S13]  /*13e0*/  ISETP.NE.AND P0, PT, R4, RZ, PT ;  /* 0x000000ff0400720c */ /* 0x000fda0003f05270 */
[----:B------:R-:W-:Y:S05]  /*13f0*/  @!P0 BRA `(.L_x_151) ;  /* 0x0000000000408947 */ /* 0x000fea0003800000 */
[----:B------:R-:W1:Y:S01]  /*1400*/  LDC.64 R8, c[0x0][0x380] ;  /* 0x0000e000ff087b82 */ /* 0x000e620000000a00 */
[----:B------:R-:W-:Y:S02]  /*1410*/  SHF.L.U32 R2, R6, 0x1, RZ ;  /* 0x0000000106027819 */ /* 0x000fe400000006ff */
[----:B------:R-:W-:-:S07]  /*1420*/  IADD3 R6, PT, PT, -R4, RZ, RZ ;  /* 0x000000ff04067210 */ /* 0x000fce0007ffe1ff */
.L_x_161:
[----:B-1----:R-:W-:-:S05]  /*1430*/  IMAD.WIDE R4, R2, 0x4, R8 ;  /* 0x0000000402047825 */ /* 0x002fca00078e0208 */
[----:B------:R-:W2:Y:S04]  /*1440*/  LDG.E R10, desc[UR4][R4.64+0x4] ;  /* 0x00000404040a7981 */ /* 0x000ea8000c1e1900 */
[----:B------:R-:W3:Y:S01]  /*1450*/  LDG.E R7, desc[UR4][R4.64] ;  /* 0x0000000404077981 */ /* 0x000ee2000c1e1900 */
[----:B------:R-:W-:Y:S02]  /*1460*/  IADD3 R6, PT, PT, R6, 0x1, RZ ;  /* 0x0000000106067810 */ /* 0x000fe40007ffe0ff */
[----:B------:R-:W-:Y:S02]  /*1470*/  LEA R2, R3, R2, 0x1 ;  /* 0x0000000203027211 */ /* 0x000fe400078e08ff */
[----:B------:R-:W-:Y:S01]  /*1480*/  ISETP.NE.AND P1, PT, R6, RZ, PT ;  /* 0x000000ff0600720c */ /* 0x000fe20003f25270 */
[----:B--2---:R-:W-:-:S04]  /*1490*/  FMUL R10, R10, R10 ;  /* 0x0000000a0a0a7220 */ /* 0x004fc80000400000 */
[----:B---3--:R-:W-:Y:S01]  /*14a0*/  FFMA R10, R7, R7, R10 ;  /* 0x00000007070a7223 */ /* 0x008fe2000000000a */
[----:B------:R-:W-:-:S04]  /*14b0*/  VIADD R7, R11, 0x1 ;  /* 0x000000010b077836 */ /* 0x000fc80000000000 */
[----:B------:R-:W-:-:S13]  /*14c0*/  FSETP.GTU.AND P0, PT, R10, 1, PT ;  /* 0x3f8000000a00780b */ /* 0x000fda0003f0c000 */
[----:B------:R-:W-:-:S04]  /*14d0*/  @P0 IADD3 R7, PT, PT, R11, RZ, RZ ;  /* 0x000000ff0b070210 */ /* 0x000fc80007ffe0ff */
[----:B------:R-:W-:Y:S01]  /*14e0*/  MOV R11, R7 ;  /* 0x00000007000b7202 */ /* 0x000fe20000000f00 */
[----:B------:R-:W-:Y:S06]  /*14f0*/  @P1 BRA `(.L_x_161) ;  /* 0xfffffffc00cc1947 */ /* 0x000fec000383ffff */
.L_x_151:
[----:B------:R-:W-:Y:S05]  /*1500*/  BSYNC.RECONVERGENT B2 ;  /* 0x0000000000027941 */ /* 0x000fea0003800200 */
.L_x_150:
[----:B------:R-:W-:Y:S05]  /*1510*/  WARPSYNC.ALL ;  /* 0x0000000000007948 */ /* 0x000fea0003800000 */
[----:B------:R-:W1:Y:S02]  /*1520*/  LDC.64 R2, c[0x0][0x388] ;  /* 0x0000e200ff027b82 */ /* 0x000e640000000a00 */
[----:B-1----:R-:W-:-:S05]  /*1530*/  IMAD.WIDE R2, R0, 0x4, R2 ;  /* 0x0000000400027825 */ /* 0x002fca00078e0202 */
[----:B------:R-:W-:Y:S01]  /*1540*/  STG.E desc[UR4][R2.64], R11 ;  /* 0x0000000b02007986 */ /* 0x000fe2000c101904 */
[----:B------:R-:W-:Y:S05]  /*1550*/  EXIT ;  /* 0x000000000000794d */ /* 0x000fea0003800000 */
.L_x_162:
        /* <DEDUP_REMOVED lines=10> */
.L_x_525:


//--------------------- .text.sort_bitonic        --------------------------
	.section	.text.sort_bitonic,"ax",@progbits
	.align	128
        .global         sort_bitonic
        .type           sort_bitonic,@function
        .size           sort_bitonic,(.L_x_526 - sort_bitonic)
        .other          sort_bitonic,@"STO_CUDA_ENTRY STV_DEFAULT"
sort_bitonic:
.text.sort_bitonic:
[----:B------:R-:W-:Y:S01]  /*0000*/  LDC R1, c[0x0][0x37c] ;  /* 0x0000df00ff017b82 */ /* 0x000fe20000000800 */
[----:B------:R-:W0:Y:S07]  /*0010*/  S2R R3, SR_TID.X ;  /* 0x0000000000037919 */ /* 0x000e2e0000002100 */
[----:B------:R-:W0:Y:S01]  /*0020*/  S2UR UR5, SR_CTAID.X ;  /* 0x00000000000579c3 */ /* 0x000e220000002500 */
[----:B------:R-:W1:Y:S07]  /*0030*/  LDCU UR4, c[0x0][0x388] ;  /* 0x00007100ff0477ac */ /* 0x000e6e0008000800 */
[----:B------:R-:W0:Y:S01]  /*0040*/  LDC R0, c[0x0][0x360] ;  /* 0x0000d800ff007b82 */ /* 0x000e220000000800 */
[----:B-1----:R-:W-:-:S04]  /*0050*/  ULEA.HI UR4, UR4, UR4, URZ, 0x1 ;  /* 0x0000000404047291 */ /* 0x002fc8000f8f08ff */
[----:B------:R-:W-:Y:S01]  /*0060*/  USHF.R.S32.HI UR4, URZ, 0x1, UR4 ;  /* 0x00000001ff047899 */ /* 0x000fe20008011404 */
[----:B0-----:R-:W-:-:S05]  /*0070*/  IMAD R0, R0, UR5, R3 ;  /* 0x0000000500007c24 */ /* 0x001fca000f8e0203 */
[----:B------:R-:W-:-:S13]  /*0080*/  ISETP.GE.AND P0, PT, R0, UR4, PT ;  /* 0x0000000400007c0c */ /* 0x000fda000bf06270 */
[----:B------:R-:W-:Y:S05]  /*0090*/  @P0 EXIT ;  /* 0x000000000000094d */ /* 0x000fea0003800000 */
[----:B------:R-:W0:Y:S01]  /*00a0*/  LDCU UR4, c[0x0][0x38c] ;  /* 0x00007180ff0477ac */ /* 0x000e220008000800 */
[----:B------:R-:W-:-:S05]  /*00b0*/  IMAD.SHL.U32 R7, R0, 0x2, RZ ;  /* 0x0000000200077824 */ /* 0x000fca00078e00ff */
[----:B0-----:R-:W-:-:S04]  /*00c0*/  LOP3.LUT R0, R7, UR4, RZ, 0x3c, !PT ;  /* 0x0000000407007c12 */ /* 0x001fc8000f8e3cff */
[----:B------:R-:W-:-:S13]  /*00d0*/  ISETP.GT.AND P0, PT, R0, R7, PT ;  /* 0x000000070000720c */ /* 0x000fda0003f04270 */
[----:B------:R-:W-:Y:S05]  /*00e0*/  @!P0 EXIT ;  /* 0x000000000000894d */ /* 0x000fea0003800000 */
[----:B------:R-:W0:Y:S01]  /*00f0*/  LDC.64 R4, c[0x0][0x380] ;  /* 0x0000e000ff047b82 */ /* 0x000e220000000a00 */
[----:B------:R-:W1:Y:S01]  /*0100*/  LDCU.64 UR4, c[0x0][0x358] ;  /* 0x00006b00ff0477ac */ /* 0x000e620008000a00 */
[----:B------:R-:W2:Y:S01]  /*0110*/  LDCU UR6, c[0x0][0x390] ;  /* 0x00007200ff0677ac */ /* 0x000ea20008000800 */
[----:B0-----:R-:W-:-:S04]  /*0120*/  IMAD.WIDE R2, R7, 0x4, R4 ;  /* 0x0000000407027825 */ /* 0x001fc800078e0204 */
[----:B------:R-:W-:Y:S01]  /*0130*/  IMAD.WIDE R4, R0, 0x4, R4 ;  /* 0x0000000400047825 */ /* 0x000fe200078e0204 */
[----:B-1----:R-:W3:Y:S04]  /*0140*/  LDG.E R9, desc[UR4][R2.64] ;  /* 0x0000000402097981 */ /* 0x002ee8000c1e1900 */
[----:B------:R-:W3:Y:S01]  /*0150*/  LDG.E R0, desc[UR4][R4.64] ;  /* 0x0000000404007981 */ /* 0x000ee2000c1e1900 */
[----:B--2---:R-:W-:Y:S02]  /*0160*/  LOP3.LUT P1, RZ, R7, UR6, RZ, 0xc0, !PT ;  /* 0x0000000607ff7c12 */ /* 0x004fe4000f82c0ff */
[CC--:B---3--:R-:W-:Y:S02]  /*0170*/  ISETP.GE.U32.AND P2, PT, R9.reuse, R0.reuse, PT ;  /* 0x000000000900720c */ /* 0x0c8fe40003f46070 */
[----:B------:R-:W-:-:S02]  /*0180*/  ISETP.GT.U32.AND P0, PT, R9, R0, PT ;  /* 0x000000000900720c */ /* 0x000fc40003f04070 */
[----:B------:R-:W-:-:S07]  /*0190*/  SEL R6, RZ, 0xffffffff, P2 ;  /* 0xffffffffff067807 */ /* 0x000fce0001000000 */
[----:B------:R-:W-:-:S04]  /*01a0*/  @!P1 SEL R6, RZ, 0xffffffff, !P0 ;  /* 0xffffffffff069807 */ /* 0x000fc80004000000 */
[----:B------:R-:W-:-:S04]  /*01b0*/  LOP3.LUT R6, R6, 0x1, RZ, 0xc0, !PT ;  /* 0x0000000106067812 */ /* 0x000fc800078ec0ff */
[----:B------:R-:W-:-:S13]  /*01c0*/  ISETP.NE.U32.AND P0, PT, R6, 0x1, PT ;  /* 0x000000010600780c */ /* 0x000fda0003f05070 */
[----:B------:R-:W-:Y:S05]  /*01d0*/  @P0 EXIT ;  /* 0x000000000000094d */ /* 0x000fea0003800000 */
[----:B------:R-:W-:Y:S04]  /*01e0*/  STG.E desc[UR4][R2.64], R0 ;  /* 0x0000000002007986 */ /* 0x000fe8000c101904 */
[----:B------:R-:W-:Y:S01]  /*01f0*/  STG.E desc[UR4][R4.64], R9 ;  /* 0x0000000904007986 */ /* 0x000fe2000c101904 */
[----:B------:R-:W-:Y:S05]  /*0200*/  EXIT ;  /* 0x000000000000794d */ /* 0x000fea0003800000 */
.L_x_163:
        /* <DEDUP_REMOVED lines=15> */
.L_x_526:


//--------------------- .text.histogram_shared    --------------------------
	.section	.text.histogram_shared,"ax",@progbits
	.align	128
        .global         histogram_shared
        .type           histogram_shared,@function
        .size           histogram_shared,(.L_x_527 - histogram_shared)
        .other          histogram_shared,@"STO_CUDA_ENTRY STV_DEFAULT"
histogram_shared:
.text.histogram_shared:
[----:B------:R-:W-:Y:S01]  /*0000*/  LDC R1, c[0x0][0x37c] ;  /* 0x0000df00ff017b82 */ /* 0x000fe20000000800 */
[----:B------:R-:W0:Y:S01]  /*0010*/  S2R R3, SR_TID.X ;  /* 0x0000000000037919 */ /* 0x000e220000002100 */
[----:B------:R-:W-:Y:S01]  /*0020*/  BSSY.RECONVERGENT B0, `(.L_x_164) ;  /* 0x0000040000007945 */ /* 0x000fe20003800200 */
[----:B0-----:R-:W-:-:S13]  /*0030*/  ISETP.GT.U32.AND P0, PT, R3, 0xff, PT ;  /* 0x000000ff0300780c */ /* 0x001fda0003f04070 */
[----:B------:R-:W-:Y:S05]  /*0040*/  @P0 BRA `(.L_x_165) ;  /* 0x0000000000f40947 */ /* 0x000fea0003800000 */
[----:B------:R-:W0:Y:S01]  /*0050*/  LDC R9, c[0x0][0x360] ;  /* 0x0000d800ff097b82 */ /* 0x000e220000000800 */
[----:B------:R-:W-:Y:S01]  /*0060*/  BSSY.RECONVERGENT B1, `(.L_x_166) ;  /* 0x000002b000017945 */ /* 0x000fe20003800200 */
[----:B0-----:R-:W0:Y:S01]  /*0070*/  I2F.U32.RP R6, R9 ;  /* 0x0000000900067306 */ /* 0x001e220000209000 */
[----:B------:R-:W-:Y:S01]  /*0080*/  IMAD.IADD R0, R3, 0x1, R9 ;  /* 0x0000000103007824 */ /* 0x000fe200078e0209 */
[----:B------:R-:W-:-:S04]  /*0090*/  ISETP.NE.U32.AND P2, PT, R9, RZ, PT ;  /* 0x000000ff0900720c */ /* 0x000fc80003f45070 */
[C---:B------:R-:W-:Y:S02]  /*00a0*/  ISETP.GE.U32.AND P0, PT, R0.reuse, 0x100, PT ;  /* 0x000001000000780c */ /* 0x040fe40003f06070 */
[----:B------:R-:W-:Y:S01]  /*00b0*/  VIMNMX.U32 R7, PT, PT, R0, 0x100, !PT ;  /* 0x0000010000077848 */ /* 0x000fe20007fe0000 */
[----:B0-----:R-:W0:Y:S02]  /*00c0*/  MUFU.RCP R6, R6 ;  /* 0x0000000600067308 */ /* 0x001e240000001000 */
[----:B0-----:R-:W-:-:S06]  /*00d0*/  VIADD R4, R6, 0xffffffe ;  /* 0x0ffffffe06047836 */ /* 0x001fcc0000000000 */
[----:B------:R0:W1:Y:S02]  /*00e0*/  F2I.FTZ.U32.TRUNC.NTZ R5, R4 ;  /* 0x0000000400057305 */ /* 0x000064000021f000 */
[----:B0-----:R-:W-:Y:S02]  /*00f0*/  IMAD.MOV.U32 R4, RZ, RZ, RZ ;  /* 0x000000ffff047224 */ /* 0x001fe400078e00ff */
[----:B-1----:R-:W-:-:S04]  /*0100*/  IMAD.MOV R2, RZ, RZ, -R5 ;  /* 0x000000ffff027224 */ /* 0x002fc800078e0a05 */
[----:B------:R-:W-:Y:S01]  /*0110*/  IMAD R11, R2, R9, RZ ;  /* 0x00000009020b7224 */ /* 0x000fe200078e02ff */
[----:B------:R-:W-:-:S03]  /*0120*/  SEL R2, RZ, 0x1, P0 ;  /* 0x00000001ff027807 */ /* 0x000fc60000000000 */
[----:B------:R-:W-:Y:S01]  /*0130*/  IMAD.HI.U32 R6, R5, R11, R4 ;  /* 0x0000000b05067227 */ /* 0x000fe200078e0004 */
[----:B------:R-:W-:-:S05]  /*0140*/  IADD3 R7, PT, PT, R7, -R0, -R2 ;  /* 0x8000000007077210 */ /* 0x000fca0007ffe802 */
[----:B------:R-:W-:-:S05]  /*0150*/  IMAD.HI.U32 R5, R6, R7, RZ ;  /* 0x0000000706057227 */ /* 0x000fca00078e00ff */
[----:B------:R-:W-:-:S05]  /*0160*/  IADD3 R0, PT, PT, -R5, RZ, RZ ;  /* 0x000000ff05007210 */ /* 0x000fca0007ffe1ff */
[----:B------:R-:W-:-:S05]  /*0170*/  IMAD R7, R9, R0, R7 ;  /* 0x0000000009077224 */ /* 0x000fca00078e0207 */
[----:B------:R-:W-:-:S13]  /*0180*/  ISETP.GE.U32.AND P0, PT, R7, R9, PT ;  /* 0x000000090700720c */ /* 0x000fda0003f06070 */
[----:B------:R-:W-:Y:S02]  /*0190*/  @P0 IMAD.IADD R7, R7, 0x1, -R9 ;  /* 0x0000000107070824 */ /* 0x000fe400078e0a09 */
[----:B------:R-:W-:-:S03]  /*01a0*/  @P0 VIADD R5, R5, 0x1 ;  /* 0x0000000105050836 */ /* 0x000fc60000000000 */
[----:B------:R-:W-:-:S13]  /*01b0*/  ISETP.GE.U32.AND P1, PT, R7, R9, PT ;  /* 0x000000090700720c */ /* 0x000fda0003f26070 */
[----:B------:R-:W-:Y:S01]  /*01c0*/  @P1 VIADD R5, R5, 0x1 ;  /* 0x0000000105051836 */ /* 0x000fe20000000000 */
[----:B------:R-:W-:-:S04]  /*01d0*/  @!P2 LOP3.LUT R5, RZ, R9, RZ, 0x33, !PT ;  /* 0x00000009ff05a212 */ /* 0x000fc800078e33ff */
[----:B------:R-:W-:-:S04]  /*01e0*/  IADD3 R2, PT, PT, R2, R5, RZ ;  /* 0x0000000502027210 */ /* 0x000fc80007ffe0ff */
[C---:B------:R-:W-:Y:S02]  /*01f0*/  LOP3.LUT R0, R2.reuse, 0x3, RZ, 0xc0, !PT ;  /* 0x0000000302007812 */ /* 0x040fe400078ec0ff */
[----:B------:R-:W-:Y:S02]  /*0200*/  ISETP.GE.U32.AND P1, PT, R2, 0x3, PT ;  /* 0x000000030200780c */ /* 0x000fe40003f26070 */
[----:B------:R-:W-:Y:S01]  /*0210*/  ISETP.NE.AND P0, PT, R0, 0x3, PT ;  /* 0x000000030000780c */ /* 0x000fe20003f05270 */
[----:B------:R-:W-:-:S12]  /*0220*/  IMAD.MOV.U32 R0, RZ, RZ, R3 ;  /* 0x000000ffff007224 */ /* 0x000fd800078e0003 */
[----:B------:R-:W-:Y:S05]  /*0230*/  @!P0 BRA `(.L_x_167) ;  /* 0x0000000000348947 */ /* 0x000fea0003800000 */
[----:B------:R-:W0:Y:S01]  /*0240*/  S2UR UR5, SR_CgaCtaId ;  /* 0x00000000000579c3 */ /* 0x000e220000008800 */
[----:B------:R-:W-:Y:S01]  /*0250*/  VIADD R0, R2, 0x1 ;  /* 0x0000000102007836 */ /* 0x000fe20000000000 */
[----:B------:R-:W-:-:S04]  /*0260*/  UMOV UR4, 0x400 ;  /* 0x0000040000047882 */ /* 0x000fc80000000000 */
[----:B------:R-:W-:-:S05]  /*0270*/  LOP3.LUT R2, R0, 0x3, RZ, 0xc0, !PT ;  /* 0x0000000300027812 */ /* 0x000fca00078ec0ff */
[----:B------:R-:W-:Y:S02]  /*0280*/  IMAD R0, R2, R9, R3 ;  /* 0x0000000902007224 */ /* 0x000fe400078e0203 */
[----:B------:R-:W-:Y:S01]  /*0290*/  IMAD.MOV R4, RZ, RZ, -R2 ;  /* 0x000000ffff047224 */ /* 0x000fe200078e0a02 */
[----:B0-----:R-:W-:-:S06]  /*02a0*/  ULEA UR4, UR5, UR4, 0x18 ;  /* 0x0000000405047291 */ /* 0x001fcc000f8ec0ff */
[----:B------:R-:W-:-:S07]  /*02b0*/  LEA R2, R3, UR4, 0x2 ;  /* 0x0000000403027c11 */ /* 0x000fce000f8e10ff */
.L_x_168:
[----:B------:R-:W-:Y:S01]  /*02c0*/  IADD3 R4, PT, PT, R4, 0x1, RZ ;  /* 0x0000000104047810 */ /* 0x000fe20007ffe0ff */
[----:B------:R0:W-:Y:S03]  /*02d0*/  STS [R2], RZ ;  /* 0x000000ff02007388 */ /* 0x0001e60000000800 */
[----:B------:R-:W-:Y:S01]  /*02e0*/  ISETP.NE.AND P0, PT, R4, RZ, PT ;  /* 0x000000ff0400720c */ /* 0x000fe20003f05270 */
[----:B0-----:R-:W-:-:S12]  /*02f0*/  IMAD R2, R9, 0x4, R2 ;  /* 0x0000000409027824 */ /* 0x001fd800078e0202 */
[----:B------:R-:W-:Y:S05]  /*0300*/  @P0 BRA `(.L_x_168) ;  /* 0xfffffffc00ec0947 */ /* 0x000fea000383ffff */
.L_x_167:
[----:B------:R-:W-:Y:S05]  /*0310*/  BSYNC.RECONVERGENT B1 ;  /* 0x0000000000017941 */ /* 0x000fea0003800200 */
.L_x_166:
[----:B------:R-:W-:Y:S05]  /*0320*/  @!P1 BRA `(.L_x_165) ;  /* 0x00000000003c9947 */ /* 0x000fea0003800000 */
[----:B------:R-:W0:Y:S01]  /*0330*/  S2UR UR5, SR_CgaCtaId ;  /* 0x00000000000579c3 */ /* 0x000e220000008800 */
[----:B------:R-:W-:Y:S02]  /*0340*/  UMOV UR4, 0x400 ;  /* 0x0000040000047882 */ /* 0x000fe40000000000 */
[----:B0-----:R-:W-:-:S06]  /*0350*/  ULEA UR4, UR5, UR4, 0x18 ;  /* 0x0000000405047291 */ /* 0x001fcc000f8ec0ff */
[----:B------:R-:W-:-:S07]  /*0360*/  LEA R2, R0, UR4, 0x2 ;  /* 0x0000000400027c11 */ /* 0x000fce000f8e10ff */
.L_x_169:
[C-C-:B-1----:R-:W-:Y:S01]  /*0370*/  IMAD R4, R9.reuse, 0x4, R2.reuse ;  /* 0x0000000409047824 */ /* 0x142fe200078e0202 */
[----:B------:R0:W-:Y:S01]  /*0380*/  STS [R2], RZ ;  /* 0x000000ff02007388 */ /* 0x0001e20000000800 */
[C-C-:B------:R-:W-:Y:S01]  /*0390*/  IMAD R5, R9.reuse, 0x8, R2.reuse ;  /* 0x0000000809057824 */ /* 0x140fe200078e0202 */
[C---:B------:R-:W-:Y:S01]  /*03a0*/  LEA R0, R9.reuse, R0, 0x2 ;  /* 0x0000000009007211 */ /* 0x040fe200078e10ff */
[C-C-:B------:R-:W-:Y:S01]  /*03b0*/  IMAD R6, R9.reuse, 0xc, R2.reuse ;  /* 0x0000000c09067824 */ /* 0x140fe200078e0202 */
[----:B------:R1:W-:Y:S02]  /*03c0*/  STS [R4], RZ ;  /* 0x000000ff04007388 */ /* 0x0003e40000000800 */
[----:B------:R-:W-:Y:S02]  /*03d0*/  ISETP.GE.U32.AND P0, PT, R0, 0x100, PT ;  /* 0x000001000000780c */ /* 0x000fe40003f06070 */
[----:B------:R1:W-:Y:S01]  /*03e0*/  STS [R5], RZ ;  /* 0x000000ff05007388 */ /* 0x0003e20000000800 */
[----:B0-----:R-:W-:-:S03]  /*03f0*/  IMAD R2, R9, 0x10, R2 ;  /* 0x0000001009027824 */ /* 0x001fc600078e0202 */
[----:B------:R1:W-:Y:S07]  /*0400*/  STS [R6], RZ ;  /* 0x000000ff06007388 */ /* 0x0003ee0000000800 */
[----:B------:R-:W-:Y:S05]  /*0410*/  @!P0 BRA `(.L_x_169) ;  /* 0xfffffffc00d48947 */ /* 0x000fea000383ffff */
.L_x_165:
[----:B------:R-:W-:Y:S05]  /*0420*/  BSYNC.RECONVERGENT B0 ;  /* 0x0000000000007941 */ /* 0x000fea0003800200 */
.L_x_164:
[----:B------:R-:W1:Y:S01]  /*0430*/  S2UR UR4, SR_CTAID.X ;  /* 0x00000000000479c3 */ /* 0x000e620000002500 */
[----:B------:R-:W0:Y:S01]  /*0440*/  LDCU UR8, c[0x0][0x390] ;  /* 0x00007200ff0877ac */ /* 0x000e220008000800 */
[----:B------:R-:W-:Y:S01]  /*0450*/  BSSY.RECONVERGENT B0, `(.L_x_170) ;  /* 0x0000058000007945 */ /* 0x000fe20003800200 */
[----:B------:R-:W2:Y:S05]  /*0460*/  LDCU.64 UR6, c[0x0][0x358] ;  /* 0x00006b00ff0677ac */ /* 0x000eaa0008000a00 */
[----:B------:R-:W1:Y:S01]  /*0470*/  LDC R0, c[0x0][0x360] ;  /* 0x0000d800ff007b82 */ /* 0x000e620000000800 */
[----:B------:R-:W3:Y:S01]  /*0480*/  LDCU UR5, c[0x0][0x370] ;  /* 0x00006e00ff0577ac */ /* 0x000ee20008000800 */
[----:B-1----:R-:W-:-:S06]  /*0490*/  IMAD R5, R0, UR4, R3 ;  /* 0x0000000400057c24 */ /* 0x002fcc000f8e0203 */
[----:B------:R-:W-:Y:S01]  /*04a0*/  BAR.SYNC.DEFER_BLOCKING 0x0 ;  /* 0x0000000000007b1d */ /* 0x000fe20000010000 */
[----:B0-----:R-:W-:-:S13]  /*04b0*/  ISETP.GE.AND P0, PT, R5, UR8, PT ;  /* 0x0000000805007c0c */ /* 0x001fda000bf06270 */
[----:B--23--:R-:W-:Y:S05]  /*04c0*/  @P0 BRA `(.L_x_171) ;  /* 0x0000000400400947 */ /* 0x00cfea0003800000 */
[----:B------:R-:W-:Y:S01]  /*04d0*/  IMAD R2, R0, UR5, RZ ;  /* 0x0000000500027c24 */ /* 0x000fe2000f8e02ff */
[----:B------:R-:W-:Y:S03]  /*04e0*/  BSSY.RECONVERGENT B1, `(.L_x_172) ;  /* 0x000002e000017945 */ /* 0x000fe60003800200 */
[----:B------:R-:W0:Y:S01]  /*04f0*/  I2F.U32.RP R10, R2 ;  /* 0x00000002000a7306 */ /* 0x000e220000209000 */
[C---:B------:R-:W-:Y:S01]  /*0500*/  IADD3 R4, PT, PT, R2.reuse, R5, RZ ;  /* 0x0000000502047210 */ /* 0x040fe20007ffe0ff */
[----:B------:R-:W-:Y:S01]  /*0510*/  IMAD.MOV R11, RZ, RZ, -R2 ;  /* 0x000000ffff0b7224 */ /* 0x000fe200078e0a02 */
[----:B------:R-:W-:Y:S02]  /*0520*/  ISETP.NE.U32.AND P2, PT, R2, RZ, PT ;  /* 0x000000ff0200720c */ /* 0x000fe40003f45070 */
[C---:B------:R-:W-:Y:S02]  /*0530*/  ISETP.GE.AND P0, PT, R4.reuse, UR8, PT ;  /* 0x0000000804007c0c */ /* 0x040fe4000bf06270 */
[----:B------:R-:W-:-:S02]  /*0540*/  VIMNMX R9, PT, PT, R4, UR8, !PT ;  /* 0x0000000804097c48 */ /* 0x000fc4000ffe0100 */
[----:B------:R-:W-:-:S04]  /*0550*/  SEL R8, RZ, 0x1, P0 ;  /* 0x00000001ff087807 */ /* 0x000fc80000000000 */
[----:B------:R-:W-:Y:S01]  /*0560*/  IADD3 R9, PT, PT, R9, -R4, -R8 ;  /* 0x8000000409097210 */ /* 0x000fe20007ffe808 */
[----:B0-----:R-:W0:Y:S02]  /*0570*/  MUFU.RCP R10, R10 ;  /* 0x0000000a000a7308 */ /* 0x001e240000001000 */
[----:B0-----:R-:W-:-:S06]  /*0580*/  VIADD R6, R10, 0xffffffe ;  /* 0x0ffffffe0a067836 */ /* 0x001fcc0000000000 */
[----:B------:R0:W1:Y:S02]  /*0590*/  F2I.FTZ.U32.TRUNC.NTZ R7, R6 ;  /* 0x0000000600077305 */ /* 0x000064000021f000 */
[----:B0-----:R-:W-:Y:S02]  /*05a0*/  IMAD.MOV.U32 R6, RZ, RZ, RZ ;  /* 0x000000ffff067224 */ /* 0x001fe400078e00ff */
[----:B-1----:R-:W-:-:S04]  /*05b0*/  IMAD R11, R11, R7, RZ ;  /* 0x000000070b0b7224 */ /* 0x002fc800078e02ff */
[----:B------:R-:W-:-:S06]  /*05c0*/  IMAD.HI.U32 R10, R7, R11, R6 ;  /* 0x0000000b070a7227 */ /* 0x000fcc00078e0006 */
[----:B------:R-:W-:-:S04]  /*05d0*/  IMAD.HI.U32 R7, R10, R9, RZ ;  /* 0x000000090a077227 */ /* 0x000fc800078e00ff */
[----:B------:R-:W-:-:S04]  /*05e0*/  IMAD.MOV R4, RZ, RZ, -R7 ;  /* 0x000000ffff047224 */ /* 0x000fc800078e0a07 */
[----:B------:R-:W-:-:S05]  /*05f0*/  IMAD R9, R2, R4, R9 ;  /* 0x0000000402097224 */ /* 0x000fca00078e0209 */
[----:B------:R-:W-:-:S13]  /*0600*/  ISETP.GE.U32.AND P0, PT, R9, R2, PT ;  /* 0x000000020900720c */ /* 0x000fda0003f06070 */
[----:B------:R-:W-:Y:S01]  /*0610*/  @P0 IMAD.IADD R9, R9, 0x1, -R2 ;  /* 0x0000000109090824 */ /* 0x000fe200078e0a02 */
[----:B------:R-:W-:-:S04]  /*0620*/  @P0 IADD3 R7, PT, PT, R7, 0x1, RZ ;  /* 0x0000000107070810 */ /* 0x000fc80007ffe0ff */
[----:B------:R-:W-:-:S13]  /*0630*/  ISETP.GE.U32.AND P1, PT, R9, R2, PT ;  /* 0x000000020900720c */ /* 0x000fda0003f26070 */
[----:B------:R-:W-:Y:S01]  /*0640*/  @P1 VIADD R7, R7, 0x1 ;  /* 0x0000000107071836 */ /* 0x000fe20000000000 */
[----:B------:R-:W-:-:S05]  /*0650*/  @!P2 LOP3.LUT R7, RZ, R2, RZ, 0x33, !PT ;  /* 0x00000002ff07a212 */ /* 0x000fca00078e33ff */
[----:B------:R-:W-:-:S05]  /*0660*/  IMAD.IADD R4, R8, 0x1, R7 ;  /* 0x0000000108047824 */ /* 0x000fca00078e0207 */
[C---:B------:R-:W-:Y:S02]  /*0670*/  LOP3.LUT R6, R4.reuse, 0x3, RZ, 0xc0, !PT ;  /* 0x0000000304067812 */ /* 0x040fe400078ec0ff */
[----:B------:R-:W-:Y:S02]  /*0680*/  ISETP.GE.U32.AND P1, PT, R4, 0x3, PT ;  /* 0x000000030400780c */ /* 0x000fe40003f26070 */
[----:B------:R-:W-:-:S13]  /*0690*/  ISETP.NE.AND P0, PT, R6, 0x3, PT ;  /* 0x000000030600780c */ /* 0x000fda0003f05270 */
[----:B------:R-:W-:Y:S05]  /*06a0*/  @!P0 BRA `(.L_x_173) ;  /* 0x0000000000448947 */ /* 0x000fea0003800000 */
[----:B------:R-:W0:Y:S01]  /*06b0*/  S2R R9, SR_CgaCtaId ;  /* 0x0000000000097919 */ /* 0x000e220000008800 */
[----:B------:R-:W1:Y:S01]  /*06c0*/  LDC.64 R6, c[0x0][0x380] ;  /* 0x0000e000ff067b82 */ /* 0x000e620000000a00 */
[----:B------:R-:W-:Y:S01]  /*06d0*/  VIADD R4, R4, 0x1 ;  /* 0x0000000104047836 */ /* 0x000fe20000000000 */
[----:B------:R-:W-:-:S04]  /*06e0*/  MOV R8, 0x400 ;  /* 0x0000040000087802 */ /* 0x000fc80000000f00 */
[----:B------:R-:W-:-:S04]  /*06f0*/  LOP3.LUT R4, R4, 0x3, RZ, 0xc0, !PT ;  /* 0x0000000304047812 */ /* 0x000fc800078ec0ff */
[----:B------:R-:W-:Y:S02]  /*0700*/  IADD3 R4, PT, PT, -R4, RZ, RZ ;  /* 0x000000ff04047210 */ /* 0x000fe40007ffe1ff */
[----:B0-----:R-:W-:-:S07]  /*0710*/  LEA R11, R9, R8, 0x18 ;  /* 0x00000008090b7211 */ /* 0x001fce00078ec0ff */
.L_x_174:
[----:B-1----:R-:W-:-:S06]  /*0720*/  IMAD.WIDE R8, R5, 0x4, R6 ;  /* 0x0000000405087825 */ /* 0x002fcc00078e0206 */
[----:B------:R-:W2:Y:S01]  /*0730*/  LDG.E R8, desc[UR6][R8.64] ;  /* 0x0000000608087981 */ /* 0x000ea2000c1e1900 */
[----:B------:R-:W-:Y:S01]  /*0740*/  VIADD R4, R4, 0x1 ;  /* 0x0000000104047836 */ /* 0x000fe20000000000 */
[----:B------:R-:W-:-:S04]  /*0750*/  IADD3 R5, PT, PT, R2, R5, RZ ;  /* 0x0000000502057210 */ /* 0x000fc80007ffe0ff */
[----:B------:R-:W-:Y:S01]  /*0760*/  ISETP.NE.AND P0, PT, R4, RZ, PT ;  /* 0x000000ff0400720c */ /* 0x000fe20003f05270 */
[----:B0-2---:R-:W-:-:S05]  /*0770*/  IMAD.SHL.U32 R10, R8, 0x4, RZ ;  /* 0x00000004080a7824 */ /* 0x005fca00078e00ff */
[----:B------:R-:W-:-:S05]  /*0780*/  LOP3.LUT R10, R10, 0x3fc, RZ, 0xc0, !PT ;  /* 0x000003fc0a0a7812 */ /* 0x000fca00078ec0ff */
[----:B------:R-:W-:-:S05]  /*0790*/  IMAD.IADD R10, R11, 0x1, R10 ;  /* 0x000000010b0a7824 */ /* 0x000fca00078e020a */
[----:B------:R0:W-:Y:S01]  /*07a0*/  ATOMS.POPC.INC.32 RZ, [R10+URZ] ;  /* 0x000000000aff7f8c */ /* 0x0001e2000d8000ff */
[----:B------:R-:W-:Y:S05]  /*07b0*/  @P0 BRA `(.L_x_174) ;  /* 0xfffffffc00d80947 */ /* 0x000fea000383ffff */
.L_x_173:
[----:B------:R-:W-:Y:S05]  /*07c0*/  BSYNC.RECONVERGENT B1 ;  /* 0x0000000000017941 */ /* 0x000fea0003800200 */
.L_x_172:
[----:B------:R-:W-:Y:S05]  /*07d0*/  @!P1 BRA `(.L_x_171) ;  /* 0x00000000007c9947 */ /* 0x000fea0003800000 */
[----:B------:R-:W1:Y:S01]  /*07e0*/  S2R R9, SR_CgaCtaId ;  /* 0x0000000000097919 */ /* 0x000e620000008800 */
[----:B------:R-:W2:Y:S01]  /*07f0*/  LDC.64 R6, c[0x0][0x380] ;  /* 0x0000e000ff067b82 */ /* 0x000ea20000000a00 */
[----:B------:R-:W-:-:S04]  /*0800*/  MOV R4, 0x400 ;  /* 0x0000040000047802 */ /* 0x000fc80000000f00 */
[----:B-1----:R-:W-:-:S07]  /*0810*/  LEA R4, R9, R4, 0x18 ;  /* 0x0000000409047211 */ /* 0x002fce00078ec0ff */
.L_x_175:
[----:B-12---:R-:W-:-:S04]  /*0820*/  IMAD.WIDE R14, R5, 0x4, R6 ;  /* 0x00000004050e7825 */ /* 0x006fc800078e0206 */
[C---:B------:R-:W-:Y:S02]  /*0830*/  IMAD.WIDE R8, R2.reuse, 0x4, R14 ;  /* 0x0000000402087825 */ /* 0x040fe400078e020e */
[----:B------:R-:W2:Y:S02]  /*0840*/  LDG.E R14, desc[UR6][R14.64] ;  /* 0x000000060e0e7981 */ /* 0x000ea4000c1e1900 */
[C---:B0-----:R-:W-:Y:S02]  /*0850*/  IMAD.WIDE R10, R2.reuse, 0x4, R8 ;  /* 0x00000004020a7825 */ /* 0x041fe400078e0208 */
[----:B------:R-:W3:Y:S02]  /*0860*/  LDG.E R8, desc[UR6][R8.64] ;  /* 0x0000000608087981 */ /* 0x000ee4000c1e1900 */
[C---:B------:R-:W-:Y:S02]  /*0870*/  IMAD.WIDE R12, R2.reuse, 0x4, R10 ;  /* 0x00000004020c7825 */ /* 0x040fe400078e020a */
[----:B------:R-:W4:Y:S04]  /*0880*/  LDG.E R10, desc[UR6][R10.64] ;  /* 0x000000060a0a7981 */ /* 0x000f28000c1e1900 */
[----:B------:R-:W5:Y:S01]  /*0890*/  LDG.E R12, desc[UR6][R12.64] ;  /* 0x000000060c0c7981 */ /* 0x000f62000c1e1900 */
[----:B------:R-:W-:-:S05]  /*08a0*/  IMAD R5, R2, 0x4, R5 ;  /* 0x0000000402057824 */ /* 0x000fca00078e0205 */
[----:B------:R-:W-:Y:S01]  /*08b0*/  ISETP.GE.AND P0, PT, R5, UR8, PT ;  /* 0x0000000805007c0c */ /* 0x000fe2000bf06270 */
[----:B--2---:R-:W-:Y:S02]  /*08c0*/  IMAD.SHL.U32 R16, R14, 0x4, RZ ;  /* 0x000000040e107824 */ /* 0x004fe400078e00ff */
[----:B---3--:R-:W-:-:S03]  /*08d0*/  IMAD.SHL.U32 R18, R8, 0x4, RZ ;  /* 0x0000000408127824 */ /* 0x008fc600078e00ff */
[----:B------:R-:W-:Y:S01]  /*08e0*/  LOP3.LUT R17, R16, 0x3fc, RZ, 0xc0, !PT ;  /* 0x000003fc10117812 */ /* 0x000fe200078ec0ff */
[----:B----4-:R-:W-:Y:S01]  /*08f0*/  IMAD.SHL.U32 R20, R10, 0x4, RZ ;  /* 0x000000040a147824 */ /* 0x010fe200078e00ff */
[----:B------:R-:W-:Y:S02]  /*0900*/  LOP3.LUT R19, R18, 0x3fc, RZ, 0xc0, !PT ;  /* 0x000003fc12137812 */ /* 0x000fe400078ec0ff */
[----:B-----5:R-:W-:Y:S02]  /*0910*/  SHF.L.U32 R22, R12, 0x2, RZ ;  /* 0x000000020c167819 */ /* 0x020fe400000006ff */
[----:B------:R-:W-:Y:S01]  /*0920*/  LOP3.LUT R21, R20, 0x3fc, RZ, 0xc0, !PT ;  /* 0x000003fc14157812 */ /* 0x000fe200078ec0ff */
[----:B------:R-:W-:Y:S01]  /*0930*/  IMAD.IADD R17, R4, 0x1, R17 ;  /* 0x0000000104117824 */ /* 0x000fe200078e0211 */
[----:B------:R-:W-:Y:S01]  /*0940*/  LOP3.LUT R15, R22, 0x3fc, RZ, 0xc0, !PT ;  /* 0x000003fc160f7812 */ /* 0x000fe200078ec0ff */
[C---:B------:R-:W-:Y:S02]  /*0950*/  IMAD.IADD R19, R4.reuse, 0x1, R19 ;  /* 0x0000000104137824 */ /* 0x040fe400078e0213 */
[C---:B------:R-:W-:Y:S01]  /*0960*/  IMAD.IADD R21, R4.reuse, 0x1, R21 ;  /* 0x0000000104157824 */ /* 0x040fe200078e0215 */
[----:B------:R-:W-:Y:S01]  /*0970*/  IADD3 R15, PT, PT, R4, R15, RZ ;  /* 0x0000000f040f7210 */ /* 0x000fe20007ffe0ff */
[----:B------:R1:W-:Y:S04]  /*0980*/  ATOMS.POPC.INC.32 RZ, [R17+URZ] ;  /* 0x0000000011ff7f8c */ /* 0x0003e8000d8000ff */
[----:B------:R1:W-:Y:S04]  /*0990*/  ATOMS.POPC.INC.32 RZ, [R19+URZ] ;  /* 0x0000000013ff7f8c */ /* 0x0003e8000d8000ff */
[----:B------:R1:W-:Y:S04]  /*09a0*/  ATOMS.POPC.INC.32 RZ, [R21+URZ] ;  /* 0x0000000015ff7f8c */ /* 0x0003e8000d8000ff */
[----:B------:R1:W-:Y:S01]  /*09b0*/  ATOMS.POPC.INC.32 RZ, [R15+URZ] ;  /* 0x000000000fff7f8c */ /* 0x0003e2000d8000ff */
[----:B------:R-:W-:Y:S05]  /*09c0*/  @!P0 BRA `(.L_x_175) ;  /* 0xfffffffc00948947 */ /* 0x000fea000383ffff */
.L_x_171:
[----:B------:R-:W-:Y:S05]  /*09d0*/  BSYNC.RECONVERGENT B0 ;  /* 0x0000000000007941 */ /* 0x000fea0003800200 */
.L_x_170:
[----:B------:R-:W-:Y:S01]  /*09e0*/  BAR.SYNC.DEFER_BLOCKING 0x0 ;  /* 0x0000000000007b1d */ /* 0x000fe20000010000 */
[----:B------:R-:W-:-:S13]  /*09f0*/  ISETP.GT.U32.AND P0, PT, R3, 0xff, PT ;  /* 0x000000ff0300780c */ /* 0x000fda0003f04070 */
[----:B------:R-:W-:Y:S05]  /*0a00*/  @P0 EXIT ;  /* 0x000000000000094d */ /* 0x000fea0003800000 */
[----:B------:R-:W2:Y:S01]  /*0a10*/  I2F.U32.RP R8, R0 ;  /* 0x0000000000087306 */ /* 0x000ea20000209000 */
[----:B------:R-:W-:Y:S01]  /*0a20*/  IADD3 R2, PT, PT, R3, R0, RZ ;  /* 0x0000000003027210 */ /* 0x000fe20007ffe0ff */
[----:B------:R-:W-:Y:S01]  /*0a30*/  BSSY.RECONVERGENT B0, `(.L_x_176) ;  /* 0x000002f000007945 */ /* 0x000fe20003800200 */
[----:B------:R-:W-:Y:S02]  /*0a40*/  ISETP.NE.U32.AND P2, PT, R0, RZ, PT ;  /* 0x000000ff0000720c */ /* 0x000fe40003f45070 */
[C---:B------:R-:W-:Y:S02]  /*0a50*/  ISETP.GE.U32.AND P0, PT, R2.reuse, 0x100, PT ;  /* 0x000001000200780c */ /* 0x040fe40003f06070 */
[----:B------:R-:W-:Y:S02]  /*0a60*/  VIMNMX.U32 R7, PT, PT, R2, 0x100, !PT ;  /* 0x0000010002077848 */ /* 0x000fe40007fe0000 */
[----:B------:R-:W-:-:S04]  /*0a70*/  SEL R6, RZ, 0x1, P0 ;  /* 0x00000001ff067807 */ /* 0x000fc80000000000 */
[----:B------:R-:W-:Y:S01]  /*0a80*/  IADD3 R7, PT, PT, R7, -R2, -R6 ;  /* 0x8000000207077210 */ /* 0x000fe20007ffe806 */
[----:B--2---:R-:W2:Y:S02]  /*0a90*/  MUFU.RCP R8, R8 ;  /* 0x0000000800087308 */ /* 0x004ea40000001000 */
[----:B--2---:R-:W-:-:S06]  /*0aa0*/  VIADD R4, R8, 0xffffffe ;  /* 0x0ffffffe08047836 */ /* 0x004fcc0000000000 */
[----:B------:R2:W3:Y:S02]  /*0ab0*/  F2I.FTZ.U32.TRUNC.NTZ R5, R4 ;  /* 0x0000000400057305 */ /* 0x0004e4000021f000 */
[----:B--2---:R-:W-:Y:S02]  /*0ac0*/  IMAD.MOV.U32 R4, RZ, RZ, RZ ;  /* 0x000000ffff047224 */ /* 0x004fe400078e00ff */
[----:B---3--:R-:W-:-:S04]  /*0ad0*/  IMAD.MOV R9, RZ, RZ, -R5 ;  /* 0x000000ffff097224 */ /* 0x008fc800078e0a05 */
[----:B------:R-:W-:-:S04]  /*0ae0*/  IMAD R9, R9, R0, RZ ;  /* 0x0000000009097224 */ /* 0x000fc800078e02ff */
        /* <DEDUP_REMOVED lines=11> */
[----:B------:R-:W-:-:S04]  /*0ba0*/  LOP3.LUT R2, R8, 0x3, RZ, 0xc0, !PT ;  /* 0x0000000308027812 */ /* 0x000fc800078ec0ff */
[----:B------:R-:W-:-:S13]  /*0bb0*/  ISETP.NE.AND P0, PT, R2, 0x3, PT ;  /* 0x000000030200780c */ /* 0x000fda0003f05270 */
[----:B------:R-:W-:Y:S05]  /*0bc0*/  @!P0 BRA `(.L_x_177) ;  /* 0x0000000000548947 */ /* 0x000fea0003800000 */
[----:B------:R-:W2:Y:S01]  /*0bd0*/  S2UR UR5, SR_CgaCtaId ;  /* 0x00000000000579c3 */ /* 0x000ea20000008800 */
[----:B------:R-:W-:Y:S01]  /*0be0*/  VIADD R2, R8, 0x1 ;  /* 0x0000000108027836 */ /* 0x000fe20000000000 */
[----:B------:R-:W-:-:S04]  /*0bf0*/  UMOV UR4, 0x400 ;  /* 0x0000040000047882 */ /* 0x000fc80000000000 */
[----:B------:R-:W-:Y:S02]  /*0c00*/  LOP3.LUT R2, R2, 0x3, RZ, 0xc0, !PT ;  /* 0x0000000302027812 */ /* 0x000fe400078ec0ff */
[----:B------:R-:W3:Y:S02]  /*0c10*/  LDC.64 R4, c[0x0][0x388] ;  /* 0x0000e200ff047b82 */ /* 0x000ee40000000a00 */
[----:B------:R-:W-:Y:S01]  /*0c20*/  IADD3 R6, PT, PT, -R2, RZ, RZ ;  /* 0x000000ff02067210 */ /* 0x000fe20007ffe1ff */
[----:B--2---:R-:W-:-:S06]  /*0c30*/  ULEA UR4, UR5, UR4, 0x18 ;  /* 0x0000000405047291 */ /* 0x004fcc000f8ec0ff */
[C---:B------:R-:W-:Y:S01]  /*0c40*/  LEA R7, R3.reuse, UR4, 0x2 ;  /* 0x0000000403077c11 */ /* 0x040fe2000f8e10ff */
[----:B---3--:R-:W-:-:S04]  /*0c50*/  IMAD.WIDE.U32 R4, R3, 0x4, R4 ;  /* 0x0000000403047825 */ /* 0x008fc800078e0004 */
[----:B------:R-:W-:-:S07]  /*0c60*/  IMAD R3, R2, R0, R3 ;  /* 0x0000000002037224 */ /* 0x000fce00078e0203 */
.L_x_180:
[----:B------:R-:W2:Y:S01]  /*0c70*/  LDS R9, [R7] ;  /* 0x0000000007097984 */ /* 0x000ea20000000800 */
[----:B------:R-:W-:Y:S01]  /*0c80*/  VIADD R6, R6, 0x1 ;  /* 0x0000000106067836 */ /* 0x000fe20000000000 */
[----:B------:R-:W-:Y:S04]  /*0c90*/  BSSY.RECONVERGENT B1, `(.L_x_178) ;  /* 0x0000005000017945 */ /* 0x000fe80003800200 */
[----:B------:R-:W-:Y:S02]  /*0ca0*/  ISETP.NE.AND P1, PT, R6, RZ, PT ;  /* 0x000000ff0600720c */ /* 0x000fe40003f25270 */
[----:B--2---:R-:W-:-:S13]  /*0cb0*/  ISETP.NE.AND P0, PT, R9, RZ, PT ;  /* 0x000000ff0900720c */ /* 0x004fda0003f05270 */
[----:B------:R-:W-:Y:S05]  /*0cc0*/  @!P0 BRA `(.L_x_179) ;  /* 0x0000000000048947 */ /* 0x000fea0003800000 */
[----:B------:R2:W-:Y:S02]  /*0cd0*/  REDG.E.ADD.STRONG.GPU desc[UR6][R4.64], R9 ;  /* 0x000000090400798e */ /* 0x0005e4000c12e106 */
.L_x_179:
[----:B------:R-:W-:Y:S05]  /*0ce0*/  BSYNC.RECONVERGENT B1 ;  /* 0x0000000000017941 */ /* 0x000fea0003800200 */
.L_x_178:
[C---:B------:R-:W-:Y:S02]  /*0cf0*/  IMAD R7, R0.reuse, 0x4, R7 ;  /* 0x0000000400077824 */ /* 0x040fe400078e0207 */
[----:B--2---:R-:W-:Y:S01]  /*0d00*/  IMAD.WIDE.U32 R4, R0, 0x4, R4 ;  /* 0x0000000400047825 */ /* 0x004fe200078e0004 */
[----:B------:R-:W-:Y:S06]  /*0d10*/  @P1 BRA `(.L_x_180) ;  /* 0xfffffffc00d41947 */ /* 0x000fec000383ffff */
.L_x_177:
[----:B------:R-:W-:Y:S05]  /*0d20*/  BSYNC.RECONVERGENT B0 ;  /* 0x0000000000007941 */ /* 0x000fea0003800200 */
.L_x_176:
[----:B------:R-:W-:-:S13]  /*0d30*/  ISETP.GE.U32.AND P0, PT, R8, 0x3, PT ;  /* 0x000000030800780c */ /* 0x000fda0003f06070 */
[----:B------:R-:W-:Y:S05]  /*0d40*/  @!P0 EXIT ;  /* 0x000000000000894d */ /* 0x000fea0003800000 */
[----:B------:R-:W2:Y:S01]  /*0d50*/  S2UR UR5, SR_CgaCtaId ;  /* 0x00000000000579c3 */ /* 0x000ea20000008800 */
[----:B------:R-:W-:Y:S01]  /*0d60*/  UMOV UR4, 0x400 ;  /* 0x0000040000047882 */ /* 0x000fe20000000000 */
[C-C-:B------:R-:W-:Y:S01]  /*0d70*/  IMAD R9, R0.reuse, 0x2, R3.reuse ;  /* 0x0000000200097824 */ /* 0x140fe200078e0203 */
[----:B------:R-:W-:Y:S01]  /*0d80*/  IADD3 R13, PT, PT, R3, R0, RZ ;  /* 0x00000000030d7210 */ /* 0x000fe20007ffe0ff */
[----:B------:R-:W-:-:S04]  /*0d90*/  IMAD R11, R0, 0x3, R3 ;  /* 0x00000003000b7824 */ /* 0x000fc800078e0203 */
[----:B------:R-:W3:Y:S01]  /*0da0*/  LDC.64 R4, c[0x0][0x388] ;  /* 0x0000e200ff047b82 */ /* 0x000ee20000000a00 */
[----:B--2---:R-:W-:-:S06]  /*0db0*/  ULEA UR4, UR5, UR4, 0x18 ;  /* 0x0000000405047291 */ /* 0x004fcc000f8ec0ff */
[----:B-1----:R-:W-:-:S07]  /*0dc0*/  LEA R15, R3, UR4, 0x2 ;  /* 0x00000004030f7c11 */ /* 0x002fce000f8e10ff */
.L_x_189:
[----:B------:R-:W1:Y:S01]  /*0dd0*/  LDS R17, [R15] ;  /* 0x000000000f117984 */ /* 0x000e620000000800 */
[C-C-:B------:R-:W-:Y:S01]  /*0de0*/  IMAD R2, R0.reuse, 0x4, R15.reuse ;  /* 0x0000000400027824 */ /* 0x140fe200078e020f */
[----:B------:R-:W-:Y:S01]  /*0df0*/  BSSY.RECONVERGENT B0, `(.L_x_181) ;  /* 0x000000d000007945 */ /* 0x000fe20003800200 */
[C-C-:B------:R-:W-:Y:S02]  /*0e00*/  IMAD R6, R0.reuse, 0x8, R15.reuse ;  /* 0x0000000800067824 */ /* 0x140fe400078e020f */
[----:B------:R-:W-:Y:S01]  /*0e10*/  IMAD R7, R0, 0xc, R15 ;  /* 0x0000000c00077824 */ /* 0x000fe200078e020f */
[----:B------:R-:W2:Y:S04]  /*0e20*/  LDS R19, [R2] ;  /* 0x0000000002137984 */ /* 0x000ea80000000800 */
[----:B------:R-:W4:Y:S04]  /*0e30*/  LDS R21, [R6] ;  /* 0x0000000006157984 */ /* 0x000f280000000800 */
[----:B------:R-:W5:Y:S01]  /*0e40*/  LDS R23, [R7] ;  /* 0x0000000007177984 */ /* 0x000f620000000800 */
[----:B-1----:R-:W-:-:S02]  /*0e50*/  ISETP.NE.AND P0, PT, R17, RZ, PT ;  /* 0x000000ff1100720c */ /* 0x002fc40003f05270 */
[----:B--2---:R-:W-:Y:S02]  /*0e60*/  ISETP.NE.AND P1, PT, R19, RZ, PT ;  /* 0x000000ff1300720c */ /* 0x004fe40003f25270 */
[----:B----4-:R-:W-:Y:S02]  /*0e70*/  ISETP.NE.AND P2, PT, R21, RZ, PT ;  /* 0x000000ff1500720c */ /* 0x010fe40003f45270 */
[----:B-----5:R-:W-:-:S07]  /*0e80*/  ISETP.NE.AND P3, PT, R23, RZ, PT ;  /* 0x000000ff1700720c */ /* 0x020fce0003f65270 */
[----:B------:R-:W-:Y:S06]  /*0e90*/  @!P0 BRA `(.L_x_182) ;  /* 0x0000000000088947 */ /* 0x000fec0003800000 */
[----:B---3--:R-:W-:-:S05]  /*0ea0*/  IMAD.WIDE.U32 R6, R3, 0x4, R4 ;  /* 0x0000000403067825 */ /* 0x008fca00078e0004 */
[----:B------:R1:W-:Y:S02]  /*0eb0*/  REDG.E.ADD.STRONG.GPU desc[UR6][R6.64], R17 ;  /* 0x000000110600798e */ /* 0x0003e4000c12e106 */
.L_x_182:
[----:B------:R-:W-:Y:S05]  /*0ec0*/  BSYNC.RECONVERGENT B0 ;  /* 0x0000000000007941 */ /* 0x000fea0003800200 */
.L_x_181:
[----:B------:R-:W-:Y:S04]  /*0ed0*/  BSSY.RECONVERGENT B0, `(.L_x_183) ;  /* 0x0000004000007945 */ /* 0x000fe80003800200 */
[----:B------:R-:W-:Y:S05]  /*0ee0*/  @!P1 BRA `(.L_x_184) ;  /* 0x0000000000089947 */ /* 0x000fea0003800000 */
[----:B-1-3--:R-:W-:-:S05]  /*0ef0*/  IMAD.WIDE.U32 R6, R13, 0x4, R4 ;  /* 0x000000040d067825 */ /* 0x00afca00078e0004 */
[----:B------:R2:W-:Y:S02]  /*0f00*/  REDG.E.ADD.STRONG.GPU desc[UR6][R6.64], R19 ;  /* 0x000000130600798e */ /* 0x0005e4000c12e106 */
.L_x_184:
[----:B------:R-:W-:Y:S05]  /*0f10*/  BSYNC.RECONVERGENT B0 ;  /* 0x0000000000007941 */ /* 0x000fea0003800200 */
.L_x_183:
[----:B------:R-:W-:Y:S04]  /*0f20*/  BSSY.RECONVERGENT B0, `(.L_x_185) ;  /* 0x0000004000007945 */ /* 0x000fe80003800200 */
[----:B------:R-:W-:Y:S05]  /*0f30*/  @!P2 BRA `(.L_x_186) ;  /* 0x000000000008a947 */ /* 0x000fea0003800000 */
[----:B-123--:R-:W-:-:S05]  /*0f40*/  IMAD.WIDE.U32 R6, R9, 0x4, R4 ;  /* 0x0000000409067825 */ /* 0x00efca00078e0004 */
[----:B------:R4:W-:Y:S02]  /*0f50*/  REDG.E.ADD.STRONG.GPU desc[UR6][R6.64], R21 ;  /* 0x000000150600798e */ /* 0x0009e4000c12e106 */
.L_x_186:
[----:B------:R-:W-:Y:S05]  /*0f60*/  BSYNC.RECONVERGENT B0 ;  /* 0x0000000000007941 */ /* 0x000fea0003800200 */
.L_x_185:
[----:B------:R-:W-:Y:S01]  /*0f70*/  BSSY.RECONVERGENT B0, `(.L_x_187) ;  /* 0x0000005000007945 */ /* 0x000fe20003800200 */
[----:B-12-4-:R-:W-:-:S03]  /*0f80*/  IADD3 R7, PT, PT, R0, R3, R0 ;  /* 0x0000000300077210 */ /* 0x016fc60007ffe000 */
[----:B------:R-:W-:Y:S05]  /*0f90*/  @!P3 BRA `(.L_x_188) ;  /* 0x000000000008b947 */ /* 0x000fea0003800000 */
[----:B---3--:R-:W-:-:S05]  /*0fa0*/  IMAD.WIDE.U32 R2, R11, 0x4, R4 ;  /* 0x000000040b027825 */ /* 0x008fca00078e0004 */
[----:B------:R1:W-:Y:S02]  /*0fb0*/  REDG.E.ADD.STRONG.GPU desc[UR6][R2.64], R23 ;  /* 0x000000170200798e */ /* 0x0003e4000c12e106 */
.L_x_188:
[----:B------:R-:W-:Y:S05]  /*0fc0*/  BSYNC.RECONVERGENT B0 ;  /* 0x0000000000007941 */ /* 0x000fea0003800200 */
.L_x_187:
[C---:B-1----:R-:W-:Y:S01]  /*0fd0*/  IADD3 R3, PT, PT, R0.reuse, R7, R0 ;  /* 0x0000000700037210 */ /* 0x042fe20007ffe000 */
[C---:B------:R-:W-:Y:S01]  /*0fe0*/  IMAD R9, R0.reuse, 0x4, R9 ;  /* 0x0000000400097824 */ /* 0x040fe200078e0209 */
[C---:B------:R-:W-:Y:S01]  /*0ff0*/  LEA R11, R0.reuse, R11, 0x2 ;  /* 0x0000000b000b7211 */ /* 0x040fe200078e10ff */
[C---:B------:R-:W-:Y:S01]  /*1000*/  IMAD R13, R0.reuse, 0x4, R13 ;  /* 0x00000004000d7824 */ /* 0x040fe200078e020d */
[----:B------:R-:W-:Y:S01]  /*1010*/  ISETP.GE.U32.AND P0, PT, R3, 0x100, PT ;  /* 0x000001000300780c */ /* 0x000fe20003f06070 */
[----:B------:R-:W-:-:S12]  /*1020*/  IMAD R15, R0, 0x10, R15 ;  /* 0x00000010000f7824 */ /* 0x000fd800078e020f */
[----:B------:R-:W-:Y:S05]  /*1030*/  @!P0 BRA `(.L_x_189) ;  /* 0xfffffffc00648947 */ /* 0x000fea000383ffff */
[----:B------:R-:W-:Y:S05]  /*1040*/  EXIT ;  /* 0x000000000000794d */ /* 0x000fea0003800000 */
.L_x_190:
        /* <DEDUP_REMOVED lines=11> */
.L_x_527:


//--------------------- .text.histogram_global    --------------------------
	.section	.text.histogram_global,"ax",@progbits
	.align	128
        .global         histogram_global
        .type           histogram_global,@function
        .size           histogram_global,(.L_x_528 - histogram_global)
        .other          histogram_global,@"STO_CUDA_ENTRY STV_DEFAULT"
histogram_global:
.text.histogram_global:
[----:B------:R-:W-:Y:S01]  /*0000*/  LDC R1, c[0x0][0x37c] ;  /* 0x0000df00ff017b82 */ /* 0x000fe20000000800 */
[----:B------:R-:W0:Y:S07]  /*0010*/  S2R R5, SR_TID.X ;  /* 0x0000000000057919 */ /* 0x000e2e0000002100 */
[----:B------:R-:W0:Y:S01]  /*0020*/  S2UR UR4, SR_CTAID.X ;  /* 0x00000000000479c3 */ /* 0x000e220000002500 */
[----:B------:R-:W1:Y:S07]  /*0030*/  LDCU UR6, c[0x0][0x390] ;  /* 0x00007200ff0677ac */ /* 0x000e6e0008000800 */
[----:B------:R-:W0:Y:S01]  /*0040*/  LDC R0, c[0x0][0x360] ;  /* 0x0000d800ff007b82 */ /* 0x000e220000000800 */
[----:B------:R-:W2:Y:S01]  /*0050*/  LDCU UR5, c[0x0][0x370] ;  /* 0x00006e00ff0577ac */ /* 0x000ea20008000800 */
[----:B0-----:R-:W-:-:S02]  /*0060*/  IMAD R5, R0, UR4, R5 ;  /* 0x0000000400057c24 */ /* 0x001fc4000f8e0205 */
[----:B--2---:R-:W-:-:S03]  /*0070*/  IMAD R0, R0, UR5, RZ ;  /* 0x0000000500007c24 */ /* 0x004fc6000f8e02ff */
[----:B-1----:R-:W-:-:S13]  /*0080*/  ISETP.GE.AND P0, PT, R5, UR6, PT ;  /* 0x0000000605007c0c */ /* 0x002fda000bf06270 */
[----:B------:R-:W-:Y:S05]  /*0090*/  @P0 EXIT ;  /* 0x000000000000094d */ /* 0x000fea0003800000 */
[----:B------:R-:W0:Y:S01]  /*00a0*/  I2F.U32.RP R8, R0 ;  /* 0x0000000000087306 */ /* 0x000e220000209000 */
[C---:B------:R-:W-:Y:S01]  /*00b0*/  IMAD.IADD R4, R0.reuse, 0x1, R5 ;  /* 0x0000000100047824 */ /* 0x040fe200078e0205 */
[----:B------:R-:W-:Y:S01]  /*00c0*/  ISETP.NE.U32.AND P2, PT, R0, RZ, PT ;  /* 0x000000ff0000720c */ /* 0x000fe20003f45070 */
[----:B------:R-:W-:Y:S01]  /*00d0*/  IMAD.MOV R9, RZ, RZ, -R0 ;  /* 0x000000ffff097224 */ /* 0x000fe200078e0a00 */
[----:B------:R-:W1:Y:S01]  /*00e0*/  LDCU.64 UR10, c[0x0][0x388] ;  /* 0x00007100ff0a77ac */ /* 0x000e620008000a00 */
[----:B------:R-:W-:Y:S01]  /*00f0*/  BSSY.RECONVERGENT B0, `(.L_x_191) ;  /* 0x000002c000007945 */ /* 0x000fe20003800200 */
[C---:B------:R-:W-:Y:S02]  /*0100*/  ISETP.GE.AND P0, PT, R4.reuse, UR6, PT ;  /* 0x0000000604007c0c */ /* 0x040fe4000bf06270 */
[----:B------:R-:W-:Y:S01]  /*0110*/  VIMNMX R7, PT, PT, R4, UR6, !PT ;  /* 0x0000000604077c48 */ /* 0x000fe2000ffe0100 */
[----:B------:R-:W2:Y:S01]  /*0120*/  LDCU.64 UR4, c[0x0][0x358] ;  /* 0x00006b00ff0477ac */ /* 0x000ea20008000a00 */
[----:B------:R-:W-:Y:S01]  /*0130*/  SEL R6, RZ, 0x1, P0 ;  /* 0x00000001ff067807 */ /* 0x000fe20000000000 */
[----:B------:R-:W3:Y:S03]  /*0140*/  LDCU.64 UR8, c[0x0][0x388] ;  /* 0x00007100ff0877ac */ /* 0x000ee60008000a00 */
[----:B------:R-:W-:Y:S01]  /*0150*/  IADD3 R7, PT, PT, R7, -R4, -R6 ;  /* 0x8000000407077210 */ /* 0x000fe20007ffe806 */
[----:B0-----:R-:W0:Y:S02]  /*0160*/  MUFU.RCP R8, R8 ;  /* 0x0000000800087308 */ /* 0x001e240000001000 */
[----:B0-----:R-:W-:-:S06]  /*0170*/  VIADD R2, R8, 0xffffffe ;  /* 0x0ffffffe08027836 */ /* 0x001fcc0000000000 */
[----:B------:R0:W4:Y:S02]  /*0180*/  F2I.FTZ.U32.TRUNC.NTZ R3, R2 ;  /* 0x0000000200037305 */ /* 0x000124000021f000 */
[----:B0-----:R-:W-:Y:S02]  /*0190*/  HFMA2 R2, -RZ, RZ, 0, 0 ;  /* 0x00000000ff027431 */ /* 0x001fe400000001ff */
[----:B----4-:R-:W-:-:S04]  /*01a0*/  IMAD R9, R9, R3, RZ ;  /* 0x0000000309097224 */ /* 0x010fc800078e02ff */
[----:B------:R-:W-:-:S06]  /*01b0*/  IMAD.HI.U32 R8, R3, R9, R2 ;  /* 0x0000000903087227 */ /* 0x000fcc00078e0002 */
[----:B------:R-:W-:-:S04]  /*01c0*/  IMAD.HI.U32 R9, R8, R7, RZ ;  /* 0x0000000708097227 */ /* 0x000fc800078e00ff */
[----:B------:R-:W-:-:S04]  /*01d0*/  IMAD.MOV R2, RZ, RZ, -R9 ;  /* 0x000000ffff027224 */ /* 0x000fc800078e0a09 */
[----:B------:R-:W-:Y:S02]  /*01e0*/  IMAD R7, R0, R2, R7 ;  /* 0x0000000200077224 */ /* 0x000fe400078e0207 */
[----:B------:R-:W0:Y:S03]  /*01f0*/  LDC.64 R2, c[0x0][0x380] ;  /* 0x0000e000ff027b82 */ /* 0x000e260000000a00 */
[----:B------:R-:W-:-:S13]  /*0200*/  ISETP.GE.U32.AND P0, PT, R7, R0, PT ;  /* 0x000000000700720c */ /* 0x000fda0003f06070 */
[----:B------:R-:W-:Y:S02]  /*0210*/  @P0 IMAD.IADD R7, R7, 0x1, -R0 ;  /* 0x0000000107070824 */ /* 0x000fe400078e0a00 */
[----:B------:R-:W-:-:S03]  /*0220*/  @P0 VIADD R9, R9, 0x1 ;  /* 0x0000000109090836 */ /* 0x000fc60000000000 */
[----:B------:R-:W-:-:S13]  /*0230*/  ISETP.GE.U32.AND P1, PT, R7, R0, PT ;  /* 0x000000000700720c */ /* 0x000fda0003f26070 */
[----:B------:R-:W-:Y:S02]  /*0240*/  @P1 IADD3 R9, PT, PT, R9, 0x1, RZ ;  /* 0x0000000109091810 */ /* 0x000fe40007ffe0ff */
[----:B------:R-:W-:-:S05]  /*0250*/  @!P2 LOP3.LUT R9, RZ, R0, RZ, 0x33, !PT ;  /* 0x00000000ff09a212 */ /* 0x000fca00078e33ff */
[----:B------:R-:W-:-:S05]  /*0260*/  IMAD.IADD R4, R6, 0x1, R9 ;  /* 0x0000000106047824 */ /* 0x000fca00078e0209 */
[C---:B------:R-:W-:Y:S02]  /*0270*/  LOP3.LUT R6, R4.reuse, 0x3, RZ, 0xc0, !PT ;  /* 0x0000000304067812 */ /* 0x040fe400078ec0ff */
[----:B------:R-:W-:Y:S02]  /*0280*/  ISETP.GE.U32.AND P0, PT, R4, 0x3, PT ;  /* 0x000000030400780c */ /* 0x000fe40003f06070 */
[----:B------:R-:W-:-:S13]  /*0290*/  ISETP.NE.AND P1, PT, R6, 0x3, PT ;  /* 0x000000030600780c */ /* 0x000fda0003f25270 */
[----:B0123--:R-:W-:Y:S05]  /*02a0*/  @!P1 BRA `(.L_x_192) ;  /* 0x0000000000409947 */ /* 0x00ffea0003800000 */
[----:B------:R-:W0:Y:S01]  /*02b0*/  LDC.64 R10, c[0x0][0x380] ;  /* 0x0000e000ff0a7b82 */ /* 0x000e220000000a00 */
[----:B------:R-:W-:-:S05]  /*02c0*/  VIADD R4, R4, 0x1 ;  /* 0x0000000104047836 */ /* 0x000fca0000000000 */
[----:B------:R-:W-:-:S05]  /*02d0*/  LOP3.LUT R4, R4, 0x3, RZ, 0xc0, !PT ;  /* 0x0000000304047812 */ /* 0x000fca00078ec0ff */
[----:B------:R-:W-:-:S07]  /*02e0*/  IMAD.MOV R4, RZ, RZ, -R4 ;  /* 0x000000ffff047224 */ /* 0x000fce00078e0a04 */
.L_x_193:
[----:B0-----:R-:W-:-:S06]  /*02f0*/  IMAD.WIDE R6, R5, 0x4, R10 ;  /* 0x0000000405067825 */ /* 0x001fcc00078e020a */
[----:B------:R-:W2:Y:S01]  /*0300*/  LDG.E R6, desc[UR4][R6.64] ;  /* 0x0000000406067981 */ /* 0x000ea2000c1e1900 */
[----:B------:R-:W-:Y:S02]  /*0310*/  VIADD R4, R4, 0x1 ;  /* 0x0000000104047836 */ /* 0x000fe40000000000 */
[----:B-1----:R-:W-:Y:S01]  /*0320*/  IMAD.MOV.U32 R13, RZ, RZ, 0x1 ;  /* 0x00000001ff0d7424 */ /* 0x002fe200078e00ff */
[----:B------:R-:W-:Y:S02]  /*0330*/  IADD3 R5, PT, PT, R0, R5, RZ ;  /* 0x0000000500057210 */ /* 0x000fe40007ffe0ff */
[----:B--2---:R-:W-:-:S04]  /*0340*/  SHF.L.U32 R8, R6, 0x2, RZ ;  /* 0x0000000206087819 */ /* 0x004fc800000006ff */
[----:B------:R-:W-:-:S04]  /*0350*/  LOP3.LUT R8, R8, 0x3fc, RZ, 0xc0, !PT ;  /* 0x000003fc08087812 */ /* 0x000fc800078ec0ff */
[----:B------:R-:W-:-:S05]  /*0360*/  IADD3 R8, P1, PT, R8, UR8, RZ ;  /* 0x0000000808087c10 */ /* 0x000fca000ff3e0ff */
[----:B------:R-:W-:Y:S01]  /*0370*/  IMAD.X R9, RZ, RZ, UR9, P1 ;  /* 0x00000009ff097e24 */ /* 0x000fe200088e06ff */
[----:B------:R-:W-:-:S04]  /*0380*/  ISETP.NE.AND P1, PT, R4, RZ, PT ;  /* 0x000000ff0400720c */ /* 0x000fc80003f25270 */
[----:B------:R1:W-:Y:S09]  /*0390*/  REDG.E.ADD.STRONG.GPU desc[UR4][R8.64], R13 ;  /* 0x0000000d0800798e */ /* 0x0003f2000c12e104 */
[----:B------:R-:W-:Y:S05]  /*03a0*/  @P1 BRA `(.L_x_193) ;  /* 0xfffffffc00d01947 */ /* 0x000fea000383ffff */
.L_x_192:
[----:B------:R-:W-:Y:S05]  /*03b0*/  BSYNC.RECONVERGENT B0 ;  /* 0x0000000000007941 */ /* 0x000fea0003800200 */
.L_x_191:
[----:B------:R-:W-:Y:S05]  /*03c0*/  @!P0 EXIT ;  /* 0x000000000000894d */ /* 0x000fea0003800000 */
.L_x_194:
[----:B-1----:R-:W-:-:S05]  /*03d0*/  IMAD.WIDE R8, R5, 0x4, R2 ;  /* 0x0000000405087825 */ /* 0x002fca00078e0202 */
[----:B0-----:R-:W2:Y:S01]  /*03e0*/  LDG.E R4, desc[UR4][R8.64] ;  /* 0x0000000408047981 */ /* 0x001ea2000c1e1900 */
[----:B------:R-:W-:-:S04]  /*03f0*/  IMAD.WIDE R6, R0, 0x4, R8 ;  /* 0x0000000400067825 */ /* 0x000fc800078e0208 */
[----:B--2---:R-:W-:-:S05]  /*0400*/  IMAD.SHL.U32 R4, R4, 0x4, RZ ;  /* 0x0000000404047824 */ /* 0x004fca00078e00ff */
[----:B------:R-:W-:-:S04]  /*0410*/  LOP3.LUT R4, R4, 0x3fc, RZ, 0xc0, !PT ;  /* 0x000003fc04047812 */ /* 0x000fc800078ec0ff */
[----:B------:R-:W-:Y:S02]  /*0420*/  IADD3 R10, P0, PT, R4, UR10, RZ ;  /* 0x0000000a040a7c10 */ /* 0x000fe4000ff1e0ff */
[----:B------:R-:W-:-:S03]  /*0430*/  MOV R4, 0x1 ;  /* 0x0000000100047802 */ /* 0x000fc60000000f00 */
[----:B------:R-:W-:-:S05]  /*0440*/  IMAD.X R11, RZ, RZ, UR11, P0 ;  /* 0x0000000bff0b7e24 */ /* 0x000fca00080e06ff */
[----:B------:R0:W-:Y:S04]  /*0450*/  REDG.E.ADD.STRONG.GPU desc[UR4][R10.64], R4 ;  /* 0x000000040a00798e */ /* 0x0001e8000c12e104 */
[----:B------:R-:W2:Y:S01]  /*0460*/  LDG.E R12, desc[UR4][R6.64] ;  /* 0x00000004060c7981 */ /* 0x000ea2000c1e1900 */
[----:B------:R-:W-:-:S04]  /*0470*/  IMAD.WIDE R8, R0, 0x4, R6 ;  /* 0x0000000400087825 */ /* 0x000fc800078e0206 */
[----:B--2---:R-:W-:-:S05]  /*0480*/  IMAD.SHL.U32 R12, R12, 0x4, RZ ;  /* 0x000000040c0c7824 */ /* 0x004fca00078e00ff */
[----:B------:R-:W-:-:S04]  /*0490*/  LOP3.LUT R12, R12, 0x3fc, RZ, 0xc0, !PT ;  /* 0x000003fc0c0c7812 */ /* 0x000fc800078ec0ff */
[----:B------:R-:W-:-:S05]  /*04a0*/  IADD3 R12, P0, PT, R12, UR10, RZ ;  /* 0x0000000a0c0c7c10 */ /* 0x000fca000ff1e0ff */
[----:B------:R-:W-:-:S05]  /*04b0*/  IMAD.X R13, RZ, RZ, UR11, P0 ;  /* 0x0000000bff0d7e24 */ /* 0x000fca00080e06ff */
[----:B------:R1:W-:Y:S04]  /*04c0*/  REDG.E.ADD.STRONG.GPU desc[UR4][R12.64], R4 ;  /* 0x000000040c00798e */ /* 0x0003e8000c12e104 */
[----:B------:R-:W2:Y:S01]  /*04d0*/  LDG.E R14, desc[UR4][R8.64] ;  /* 0x00000004080e7981 */ /* 0x000ea2000c1e1900 */
[----:B------:R-:W-:Y:S01]  /*04e0*/  IMAD.WIDE R6, R0, 0x4, R8 ;  /* 0x0000000400067825 */ /* 0x000fe200078e0208 */
[----:B--2---:R-:W-:-:S04]  /*04f0*/  SHF.L.U32 R14, R14, 0x2, RZ ;  /* 0x000000020e0e7819 */ /* 0x004fc800000006ff */
[----:B------:R-:W-:-:S04]  /*0500*/  LOP3.LUT R14, R14, 0x3fc, RZ, 0xc0, !PT ;  /* 0x000003fc0e0e7812 */ /* 0x000fc800078ec0ff */
[----:B0-----:R-:W-:-:S05]  /*0510*/  IADD3 R10, P0, PT, R14, UR10, RZ ;  /* 0x0000000a0e0a7c10 */ /* 0x001fca000ff1e0ff */
[----:B------:R-:W-:-:S05]  /*0520*/  IMAD.X R11, RZ, RZ, UR11, P0 ;  /* 0x0000000bff0b7e24 */ /* 0x000fca00080e06ff */
[----:B------:R0:W-:Y:S04]  /*0530*/  REDG.E.ADD.STRONG.GPU desc[UR4][R10.64], R4 ;  /* 0x000000040a00798e */ /* 0x0001e8000c12e104 */
[----:B------:R-:W2:Y:S01]  /*0540*/  LDG.E R6, desc[UR4][R6.64] ;  /* 0x0000000406067981 */ /* 0x000ea2000c1e1900 */
[----:B------:R-:W-:Y:S02]  /*0550*/  IMAD R5, R0, 0x4, R5 ;  /* 0x0000000400057824 */ /* 0x000fe400078e0205 */
[----:B--2---:R-:W-:-:S05]  /*0560*/  IMAD.SHL.U32 R14, R6, 0x4, RZ ;  /* 0x00000004060e7824 */ /* 0x004fca00078e00ff */
[----:B------:R-:W-:-:S04]  /*0570*/  LOP3.LUT R14, R14, 0x3fc, RZ, 0xc0, !PT ;  /* 0x000003fc0e0e7812 */ /* 0x000fc800078ec0ff */
[----:B-1----:R-:W-:-:S04]  /*0580*/  IADD3 R12, P0, PT, R14, UR10, RZ ;  /* 0x0000000a0e0c7c10 */ /* 0x002fc8000ff1e0ff */
[----:B------:R-:W-:Y:S02]  /*0590*/  IADD3.X R13, PT, PT, RZ, UR11, RZ, P0, !PT ;  /* 0x0000000bff0d7c10 */ /* 0x000fe400087fe4ff */
[----:B------:R-:W-:-:S03]  /*05a0*/  ISETP.GE.AND P0, PT, R5, UR6, PT ;  /* 0x0000000605007c0c */ /* 0x000fc6000bf06270 */
[----:B------:R0:W-:Y:S10]  /*05b0*/  REDG.E.ADD.STRONG.GPU desc[UR4][R12.64], R4 ;  /* 0x000000040c00798e */ /* 0x0001f4000c12e104 */
[----:B------:R-:W-:Y:S05]  /*05c0*/  @!P0 BRA `(.L_x_194) ;  /* 0xfffffffc00808947 */ /* 0x000fea000383ffff */
[----:B------:R-:W-:Y:S05]  /*05d0*/  EXIT ;  /* 0x000000000000794d */ /* 0x000fea0003800000 */
.L_x_195:
        /* <DEDUP_REMOVED lines=10> */
.L_x_528:


//--------------------- .text.stencil3d_shared_f64 --------------------------
	.section	.text.stencil3d_shared_f64,"ax",@progbits
	.align	128
        .global         stencil3d_shared_f64
        .type           stencil3d_shared_f64,@function
        .size           stencil3d_shared_f64,(.L_x_529 - stencil3d_shared_f64)
        .other          stencil3d_shared_f64,@"STO_CUDA_ENTRY STV_DEFAULT"
stencil3d_shared_f64:
.text.stencil3d_shared_f64:
[----:B------:R-:W-:Y:S01]  /*0000*/  LDC R1, c[0x0][0x37c] ;  /* 0x0000df00ff017b82 */ /* 0x000fe20000000800 */
[----:B------:R-:W0:Y:S07]  /*0010*/  S2R R7, SR_TID.Y ;  /* 0x0000000000077919 */ /* 0x000e2e0000002200 */
[----:B------:R-:W1:Y:S01]  /*0020*/  LDC R2, c[0x0][0x360] ;  /* 0x0000d800ff027b82 */ /* 0x000e620000000800 */
[----:B------:R-:W2:Y:S01]  /*0030*/  LDCU.64 UR8, c[0x0][0x390] ;  /* 0x00007200ff0877ac */ /* 0x000ea20008000a00 */
[----:B------:R-:W1:Y:S01]  /*0040*/  S2R R5, SR_TID.X ;  /* 0x0000000000057919 */ /* 0x000e620000002100 */
[----:B------:R-:W3:Y:S05]  /*0050*/  S2R R9, SR_TID.Z ;  /* 0x0000000000097919 */ /* 0x000eea0000002300 */
[----:B------:R-:W0:Y:S08]  /*0060*/  S2UR UR5, SR_CTAID.Y ;  /* 0x00000000000579c3 */ /* 0x000e300000002600 */
[----:B------:R-:W0:Y:S08]  /*0070*/  LDC R26, c[0x0][0x364] ;  /* 0x0000d900ff1a7b82 */ /* 0x000e300000000800 */
[----:B------:R-:W1:Y:S08]  /*0080*/  S2UR UR4, SR_CTAID.X ;  /* 0x00000000000479c3 */ /* 0x000e700000002500 */
[----:B------:R-:W3:Y:S08]  /*0090*/  S2UR UR6, SR_CTAID.Z ;  /* 0x00000000000679c3 */ /* 0x000ef00000002700 */
[----:B------:R-:W3:Y:S01]  /*00a0*/  LDC R0, c[0x0][0x368] ;  /* 0x0000da00ff007b82 */ /* 0x000ee20000000800 */
[----:B0-----:R-:W-:-:S05]  /*00b0*/  IMAD R26, R26, UR5, R7 ;  /* 0x000000051a1a7c24 */ /* 0x001fca000f8e0207 */
[----:B--2---:R-:W-:Y:S02]  /*00c0*/  ISETP.GE.AND P0, PT, R26, UR9, PT ;  /* 0x000000091a007c0c */ /* 0x004fe4000bf06270 */
[----:B------:R-:W0:Y:S01]  /*00d0*/  LDC R3, c[0x0][0x398] ;  /* 0x0000e600ff037b82 */ /* 0x000e220000000800 */
[----:B-1----:R-:W-:Y:S02]  /*00e0*/  IMAD R2, R2, UR4, R5 ;  /* 0x0000000402027c24 */ /* 0x002fe4000f8e0205 */
[----:B---3--:R-:W-:-:S03]  /*00f0*/  IMAD R5, R0, UR6, R9 ;  /* 0x0000000600057c24 */ /* 0x008fc6000f8e0209 */
[----:B0-----:R-:W-:-:S04]  /*0100*/  ISETP.GE.OR P0, PT, R2, R3, P0 ;  /* 0x000000030200720c */ /* 0x001fc80000706670 */
[----:B------:R-:W-:-:S13]  /*0110*/  ISETP.GE.OR P0, PT, R5, UR8, P0 ;  /* 0x0000000805007c0c */ /* 0x000fda0008706670 */
[----:B------:R-:W-:Y:S05]  /*0120*/  @P0 EXIT ;  /* 0x000000000000094d */ /* 0x000fea0003800000 */
[C---:B------:R-:W-:Y:S01]  /*0130*/  VIADD R0, R5.reuse, 0xffffffff ;  /* 0xffffffff05007836 */ /* 0x040fe20000000000 */
[----:B------:R-:W0:Y:S01]  /*0140*/  LDCU.64 UR6, c[0x0][0x380] ;  /* 0x00007000ff0677ac */ /* 0x000e220008000a00 */
[C---:B------:R-:W-:Y:S01]  /*0150*/  VIADD R7, R26.reuse, 0xffffffff ;  /* 0xffffffff1a077836 */ /* 0x040fe20000000000 */
[----:B------:R-:W-:Y:S01]  /*0160*/  ISETP.NE.AND P2, PT, R26, RZ, PT ;  /* 0x000000ff1a00720c */ /* 0x000fe20003f45270 */
[----:B------:R-:W1:Y:S02]  /*0170*/  LDCU.64 UR4, c[0x0][0x358] ;  /* 0x00006b00ff0477ac */ /* 0x000e640008000a00 */
[----:B------:R-:W-:Y:S01]  /*0180*/  IMAD R6, R0, UR9, R7 ;  /* 0x0000000900067c24 */ /* 0x000fe2000f8e0207 */
[----:B------:R-:W-:Y:S02]  /*0190*/  ISETP.NE.AND P2, PT, R5, RZ, P2 ;  /* 0x000000ff0500720c */ /* 0x000fe40001745270 */
[----:B------:R-:W-:Y:S01]  /*01a0*/  SHF.R.S32.HI R4, RZ, 0x1f, R2 ;  /* 0x0000001fff047819 */ /* 0x000fe20000011402 */
[----:B------:R-:W-:Y:S01]  /*01b0*/  IMAD R9, R6, R3, RZ ;  /* 0x0000000306097224 */ /* 0x000fe200078e02ff */
[----:B------:R-:W-:-:S02]  /*01c0*/  ISETP.LT.OR P5, PT, R2, RZ, !P2 ;  /* 0x000000ff0200720c */ /* 0x000fc400057a1670 */
[C---:B------:R-:W-:Y:S02]  /*01d0*/  ISETP.LT.OR P1, PT, R2.reuse, 0x1, !P2 ;  /* 0x000000010200780c */ /* 0x040fe40005721670 */
[----:B------:R-:W-:-:S04]  /*01e0*/  IADD3 R8, P0, PT, R2, R9, RZ ;  /* 0x0000000902087210 */ /* 0x000fc80007f1e0ff */
[----:B------:R-:W-:Y:S02]  /*01f0*/  LEA.HI.X.SX32 R11, R9, R4, 0x1, P0 ;  /* 0x00000004090b7211 */ /* 0x000fe400000f0eff */
[----:B0-----:R-:W-:-:S03]  /*0200*/  LEA R12, P0, R8, UR6, 0x3 ;  /* 0x00000006080c7c11 */ /* 0x001fc6000f8018ff */
[----:B------:R-:W0:Y:S01]  /*0210*/  @!P5 LDC.64 R16, c[0x0][0x380] ;  /* 0x0000e000ff10db82 */ /* 0x000e220000000a00 */
[----:B------:R-:W-:-:S05]  /*0220*/  LEA.HI.X R13, R8, UR7, R11, 0x3, P0 ;  /* 0x00000007080d7c11 */ /* 0x000fca00080f1c0b */
[----:B-1----:R-:W2:Y:S01]  /*0230*/  @!P1 LDG.E.64 R10, desc[UR4][R12.64+-0x8] ;  /* 0xfffff8040c0a9981 */ /* 0x002ea2000c1e1b00 */
[----:B------:R-:W-:-:S04]  /*0240*/  @!P5 IMAD.IADD R9, R2, 0x1, R9 ;  /* 0x000000010209d824 */ /* 0x000fc800078e0209 */
[----:B0-----:R-:W-:-:S06]  /*0250*/  @!P5 IMAD.WIDE R16, R9, 0x8, R16 ;  /* 0x000000080910d825 */ /* 0x001fcc00078e0210 */
[----:B------:R-:W3:Y:S01]  /*0260*/  @!P5 LDG.E.64 R16, desc[UR4][R16.64] ;  /* 0x000000041010d981 */ /* 0x000ee2000c1e1b00 */
[C---:B------:R-:W-:Y:S01]  /*0270*/  ISETP.GE.AND P3, PT, R2.reuse, RZ, PT ;  /* 0x000000ff0200720c */ /* 0x040fe20003f66270 */
[----:B------:R-:W-:Y:S01]  /*0280*/  VIADD R14, R2, 0x1 ;  /* 0x00000001020e7836 */ /* 0x000fe20000000000 */
[----:B------:R-:W-:Y:S01]  /*0290*/  CS2R R8, SRZ ;  /* 0x0000000000087805 */ /* 0x000fe2000001ff00 */
[----:B------:R-:W-:Y:S01]  /*02a0*/  IMAD R0, R0, UR9, R26 ;  /* 0x0000000900007c24 */ /* 0x000fe2000f8e021a */
[----:B------:R-:W-:Y:S02]  /*02b0*/  ISETP.EQ.OR P4, PT, R5, RZ, !P3 ;  /* 0x000000ff0500720c */ /* 0x000fe40005f82670 */
[-C--:B------:R-:W-:Y:S01]  /*02c0*/  ISETP.GE.AND P0, PT, R14, R3.reuse, PT ;  /* 0x000000030e00720c */ /* 0x080fe20003f06270 */
[----:B------:R-:W-:-:S03]  /*02d0*/  IMAD R21, R0, R3, RZ ;  /* 0x0000000300157224 */ /* 0x000fc600078e02ff */
[C---:B------:R-:W-:Y:S02]  /*02e0*/  ISETP.GT.AND P0, PT, R2.reuse, -0x2, !P0 ;  /* 0xfffffffe0200780c */ /* 0x040fe40004704270 */
[----:B------:R-:W-:Y:S02]  /*02f0*/  IADD3 R0, P6, PT, R2, R21, RZ ;  /* 0x0000001502007210 */ /* 0x000fe40007fde0ff */
[----:B------:R-:W-:-:S03]  /*0300*/  PLOP3.LUT P2, PT, P2, P0, PT, 0x80, 0x8 ;  /* 0x000000000008781c */ /* 0x000fc60001741070 */
[----:B------:R-:W0:Y:S10]  /*0310*/  @!P4 LDC.64 R18, c[0x0][0x380] ;  /* 0x0000e000ff12cb82 */ /* 0x000e340000000a00 */
[----:B------:R-:W4:Y:S01]  /*0320*/  @P2 LDG.E.64 R12, desc[UR4][R12.64+0x8] ;  /* 0x000008040c0c2981 */ /* 0x000f22000c1e1b00 */
[----:B--2---:R-:W-:Y:S01]  /*0330*/  @!P1 DADD R8, RZ, R10 ;  /* 0x00000000ff089229 */ /* 0x004fe2000000000a */
[----:B------:R-:W-:-:S02]  /*0340*/  ISETP.GT.AND P1, PT, R2, R3, PT ;  /* 0x000000030200720c */ /* 0x000fc40003f24270 */
[----:B------:R-:W-:Y:S02]  /*0350*/  LEA.HI.X.SX32 R11, R21, R4, 0x1, P6 ;  /* 0x00000004150b7211 */ /* 0x000fe400030f0eff */
[----:B------:R-:W-:Y:S02]  /*0360*/  LEA R14, P6, R0, UR6, 0x3 ;  /* 0x00000006000e7c11 */ /* 0x000fe4000f8c18ff */
[----:B------:R-:W-:Y:S02]  /*0370*/  ISETP.GT.AND P1, PT, R2, RZ, !P1 ;  /* 0x000000ff0200720c */ /* 0x000fe40004f24270 */
[----:B------:R-:W-:Y:S02]  /*0380*/  LEA.HI.X R15, R0, UR7, R11, 0x3, P6 ;  /* 0x00000007000f7c11 */ /* 0x000fe4000b0f1c0b */
[----:B------:R-:W-:Y:S01]  /*0390*/  ISETP.EQ.OR P6, PT, R5, RZ, !P1 ;  /* 0x000000ff0500720c */ /* 0x000fe20004fc2670 */
[----:B------:R-:W-:-:S04]  /*03a0*/  @!P4 IMAD.IADD R21, R2, 0x1, R21 ;  /* 0x000000010215c824 */ /* 0x000fc800078e0215 */
[----:B0-----:R-:W-:-:S06]  /*03b0*/  @!P4 IMAD.WIDE R18, R21, 0x8, R18 ;  /* 0x000000081512c825 */ /* 0x001fcc00078e0212 */
[----:B------:R-:W2:Y:S01]  /*03c0*/  @!P4 LDG.E.64 R18, desc[UR4][R18.64] ;  /* 0x000000041212c981 */ /* 0x000ea2000c1e1b00 */
[----:B---3--:R-:W-:-:S03]  /*03d0*/  @!P5 DADD R8, R8, R16 ;  /* 0x000000000808d229 */ /* 0x008fc60000000010 */
[----:B------:R-:W3:Y:S01]  /*03e0*/  @!P6 LDG.E.64 R10, desc[UR4][R14.64+-0x8] ;  /* 0xfffff8040e0ae981 */ /* 0x000ee2000c1e1b00 */
[----:B------:R-:W-:-:S13]  /*03f0*/  ISETP.EQ.OR P5, PT, R5, RZ, !P0 ;  /* 0x000000ff0500720c */ /* 0x000fda00047a2670 */
[----:B------:R-:W5:Y:S01]  /*0400*/  @!P5 LDG.E.64 R16, desc[UR4][R14.64+0x8] ;  /* 0x000008040e10d981 */ /* 0x000f62000c1e1b00 */
[----:B------:R-:W-:Y:S01]  /*0410*/  VIADD R26, R26, 0x1 ;  /* 0x000000011a1a7836 */ /* 0x000fe20000000000 */
[----:B----4-:R-:W-:-:S04]  /*0420*/  @P2 DADD R8, R8, R12 ;  /* 0x0000000008082229 */ /* 0x010fc8000000000c */
[----:B------:R-:W-:Y:S01]  /*0430*/  ISETP.GE.U32.AND P2, PT, R26, UR9, PT ;  /* 0x000000091a007c0c */ /* 0x000fe2000bf46070 */
[----:B------:R-:W-:-:S04]  /*0440*/  VIADD R0, R6, 0x2 ;  /* 0x0000000206007836 */ /* 0x000fc80000000000 */
[----:B------:R-:W-:Y:S01]  /*0450*/  IMAD R21, R0, R3, RZ ;  /* 0x0000000300157224 */ /* 0x000fe200078e02ff */
[----:B---3--:R-:W-:Y:S01]  /*0460*/  @!P6 DADD R8, R8, R10 ;  /* 0x000000000808e229 */ /* 0x008fe2000000000a */
[----:B------:R-:W-:-:S07]  /*0470*/  ISETP.NE.AND P6, PT, R5, RZ, !P2 ;  /* 0x000000ff0500720c */ /* 0x000fce00057c5270 */
[----:B--2---:R-:W-:Y:S01]  /*0480*/  @!P4 DADD R8, R8, R18 ;  /* 0x000000000808c229 */ /* 0x004fe20000000012 */
[----:B------:R-:W-:-:S07]  /*0490*/  ISETP.LT.OR P4, PT, R2, RZ, !P6 ;  /* 0x000000ff0200720c */ /* 0x000fce0007781670 */
[----:B-----5:R-:W-:Y:S01]  /*04a0*/  @!P5 DADD R8, R8, R16 ;  /* 0x000000000808d229 */ /* 0x020fe20000000010 */
[----:B------:R-:W-:-:S04]  /*04b0*/  IADD3 R0, P5, PT, R2, R21, RZ ;  /* 0x0000001502007210 */ /* 0x000fc80007fbe0ff */
[----:B------:R-:W-:Y:S01]  /*04c0*/  LEA.HI.X.SX32 R13, R21, R4, 0x1, P5 ;  /* 0x00000004150d7211 */ /* 0x000fe200028f0eff */
[----:B------:R-:W0:Y:S01]  /*04d0*/  @!P4 LDC.64 R10, c[0x0][0x380] ;  /* 0x0000e000ff0acb82 */ /* 0x000e220000000a00 */
[----:B------:R-:W-:-:S04]  /*04e0*/  LEA R14, P5, R0, UR6, 0x3 ;  /* 0x00000006000e7c11 */ /* 0x000fc8000f8a18ff */
[----:B------:R-:W-:Y:S02]  /*04f0*/  LEA.HI.X R15, R0, UR7, R13, 0x3, P5 ;  /* 0x00000007000f7c11 */ /* 0x000fe4000a8f1c0d */
[----:B------:R-:W-:Y:S01]  /*0500*/  PLOP3.LUT P5, PT, P6, P1, PT, 0x80, 0x8 ;  /* 0x000000000008781c */ /* 0x000fe200037a3070 */
[----:B------:R-:W-:-:S12]  /*0510*/  @!P4 IMAD.IADD R17, R2, 0x1, R21 ;  /* 0x000000010211c824 */ /* 0x000fd800078e0215 */
[----:B------:R-:W2:Y:S01]  /*0520*/  @P5 LDG.E.64 R12, desc[UR4][R14.64+-0x8] ;  /* 0xfffff8040e0c5981 */ /* 0x000ea2000c1e1b00 */
[----:B0-----:R-:W-:-:S06]  /*0530*/  @!P4 IMAD.WIDE R16, R17, 0x8, R10 ;  /* 0x000000081110c825 */ /* 0x001fcc00078e020a */
[----:B------:R-:W3:Y:S01]  /*0540*/  @!P4 LDG.E.64 R16, desc[UR4][R16.64] ;  /* 0x000000041010c981 */ /* 0x000ee2000c1e1b00 */
[----:B------:R-:W-:-:S13]  /*0550*/  PLOP3.LUT P6, PT, P6, P0, PT, 0x80, 0x8 ;  /* 0x000000000008781c */ /* 0x000fda00037c1070 */
[----:B------:R0:W4:Y:S01]  /*0560*/  @P6 LDG.E.64 R10, desc[UR4][R14.64+0x8] ;  /* 0x000008040e0a6981 */ /* 0x000122000c1e1b00 */
[----:B------:R-:W-:Y:S01]  /*0570*/  VIADD R6, R6, UR9 ;  /* 0x0000000906067c36 */ /* 0x000fe20008000000 */
[----:B--2---:R-:W-:Y:S01]  /*0580*/  @P5 DADD R8, R8, R12 ;  /* 0x0000000008085229 */ /* 0x004fe2000000000c */
[----:B------:R-:W-:Y:S02]  /*0590*/  ISETP.GE.U32.OR P5, PT, R7, UR9, !P3 ;  /* 0x0000000907007c0c */ /* 0x000fe4000dfa6470 */
[----:B------:R-:W-:-:S05]  /*05a0*/  IMAD R13, R6, R3, RZ ;  /* 0x00000003060d7224 */ /* 0x000fca00078e02ff */
[----:B---3--:R-:W-:Y:S01]  /*05b0*/  @!P4 DADD R8, R8, R16 ;  /* 0x000000000808c229 */ /* 0x008fe20000000010 */
[----:B------:R-:W-:-:S05]  /*05c0*/  IADD3 R0, P4, PT, R2, R13, RZ ;  /* 0x0000000d02007210 */ /* 0x000fca0007f9e0ff */
[----:B------:R-:W1:Y:S01]  /*05d0*/  @!P5 LDC.64 R18, c[0x0][0x380] ;  /* 0x0000e000ff12db82 */ /* 0x000e620000000a00 */
[----:B------:R-:W-:Y:S02]  /*05e0*/  LEA.HI.X.SX32 R21, R13, R4, 0x1, P4 ;  /* 0x000000040d157211 */ /* 0x000fe400020f0eff */
[----:B------:R-:W-:-:S04]  /*05f0*/  LEA R16, P4, R0, UR6, 0x3 ;  /* 0x0000000600107c11 */ /* 0x000fc8000f8818ff */
[----:B------:R-:W-:Y:S02]  /*0600*/  LEA.HI.X R17, R0, UR7, R21, 0x3, P4 ;  /* 0x0000000700117c11 */ /* 0x000fe4000a0f1c15 */
[----:B------:R-:W-:Y:S01]  /*0610*/  ISETP.GE.U32.OR P4, PT, R7, UR9, !P1 ;  /* 0x0000000907007c0c */ /* 0x000fe2000cf86470 */
[----:B0-----:R-:W-:-:S12]  /*0620*/  @!P5 IMAD.IADD R15, R2, 0x1, R13 ;  /* 0x00000001020fd824 */ /* 0x001fd800078e020d */
[----:B------:R-:W2:Y:S01]  /*0630*/  @!P4 LDG.E.64 R12, desc[UR4][R16.64+-0x8] ;  /* 0xfffff804100cc981 */ /* 0x000ea2000c1e1b00 */
[----:B-1----:R-:W-:Y:S01]  /*0640*/  @!P5 IMAD.WIDE R14, R15, 0x8, R18 ;  /* 0x000000080f0ed825 */ /* 0x002fe200078e0212 */
[----:B----4-:R-:W-:Y:S01]  /*0650*/  @P6 DADD R8, R8, R10 ;  /* 0x0000000008086229 */ /* 0x010fe2000000000a */
[----:B------:R-:W0:Y:S04]  /*0660*/  @P3 LDC.64 R18, c[0x0][0x380] ;  /* 0x0000e000ff123b82 */ /* 0x000e280000000a00 */
[----:B------:R-:W3:Y:S01]  /*0670*/  @!P5 LDG.E.64 R14, desc[UR4][R14.64] ;  /* 0x000000040e0ed981 */ /* 0x000ee2000c1e1b00 */
[----:B------:R-:W-:-:S13]  /*0680*/  ISETP.GE.U32.OR P6, PT, R7, UR9, !P0 ;  /* 0x0000000907007c0c */ /* 0x000fda000c7c6470 */
[----:B------:R-:W4:Y:S01]  /*0690*/  @!P6 LDG.E.64 R20, desc[UR4][R16.64+0x8] ;  /* 0x000008041014e981 */ /* 0x000f22000c1e1b00 */
[C---:B------:R-:W-:Y:S02]  /*06a0*/  IMAD R11, R6.reuse, R3, R3 ;  /* 0x00000003060b7224 */ /* 0x040fe400078e0203 */
[----:B------:R-:W-:Y:S01]  /*06b0*/  VIADD R0, R6, 0x2 ;  /* 0x0000000206007836 */ /* 0x000fe20000000000 */
[----:B--2---:R-:W-:Y:S02]  /*06c0*/  @!P4 DADD R8, R8, R12 ;  /* 0x000000000808c229 */ /* 0x004fe4000000000c */
[----:B------:R-:W-:-:S04]  /*06d0*/  IADD3 R10, P4, PT, R2, R11, RZ ;  /* 0x0000000b020a7210 */ /* 0x000fc80007f9e0ff */
[----:B------:R-:W-:Y:S02]  /*06e0*/  LEA.HI.X.SX32 R13, R11, R4, 0x1, P4 ;  /* 0x000000040b0d7211 */ /* 0x000fe400020f0eff */
[----:B---3--:R-:W-:Y:S01]  /*06f0*/  @!P5 DADD R8, R8, R14 ;  /* 0x000000000808d229 */ /* 0x008fe2000000000e */
[----:B------:R-:W-:Y:S02]  /*0700*/  ISETP.GE.U32.OR P5, PT, R26, UR9, !P3 ;  /* 0x000000091a007c0c */ /* 0x000fe4000dfa6470 */
[----:B------:R-:W-:Y:S01]  /*0710*/  LEA R24, P4, R10, UR6, 0x3 ;  /* 0x000000060a187c11 */ /* 0x000fe2000f8818ff */
[----:B------:R-:W-:-:S03]  /*0720*/  IMAD R15, R0, R3, RZ ;  /* 0x00000003000f7224 */ /* 0x000fc600078e02ff */
[----:B------:R-:W-:Y:S01]  /*0730*/  LEA.HI.X R25, R10, UR7, R13, 0x3, P4 ;  /* 0x000000070a197c11 */ /* 0x000fe2000a0f1c0d */
[C---:B------:R-:W-:Y:S01]  /*0740*/  IMAD.IADD R0, R2.reuse, 0x1, R11 ;  /* 0x0000000102007824 */ /* 0x040fe200078e020b */
[----:B------:R-:W-:-:S03]  /*0750*/  IADD3 R11, P4, PT, R2, R15, RZ ;  /* 0x0000000f020b7210 */ /* 0x000fc60007f9e0ff */
[----:B------:R-:W2:Y:S01]  /*0760*/  @P1 LDG.E.64 R12, desc[UR4][R24.64+-0x8] ;  /* 0xfffff804180c1981 */ /* 0x000ea2000c1e1b00 */
[----:B0-----:R-:W-:Y:S01]  /*0770*/  @P3 IMAD.WIDE R18, R0, 0x8, R18 ;  /* 0x0000000800123825 */ /* 0x001fe200078e0212 */
[----:B------:R-:W0:Y:S01]  /*0780*/  @!P5 LDC.64 R22, c[0x0][0x380] ;  /* 0x0000e000ff16db82 */ /* 0x000e220000000a00 */
[----:B------:R-:W-:Y:S01]  /*0790*/  LEA.HI.X.SX32 R14, R15, R4, 0x1, P4 ;  /* 0x000000040f0e7211 */ /* 0x000fe200020f0eff */
[----:B------:R-:W3:Y:S01]  /*07a0*/  @P0 LDG.E.64 R16, desc[UR4][R24.64+0x8] ;  /* 0x0000080418100981 */ /* 0x000ee2000c1e1b00 */
[----:B------:R-:W-:-:S03]  /*07b0*/  LEA R10, P4, R11, UR6, 0x3 ;  /* 0x000000060b0a7c11 */ /* 0x000fc6000f8818ff */
[----:B------:R-:W5:Y:S01]  /*07c0*/  @P3 LDG.E.64 R18, desc[UR4][R18.64] ;  /* 0x0000000412123981 */ /* 0x000f62000c1e1b00 */
[----:B------:R-:W-:Y:S02]  /*07d0*/  LEA.HI.X R11, R11, UR7, R14, 0x3, P4 ;  /* 0x000000070b0b7c11 */ /* 0x000fe4000a0f1c0e */
[----:B------:R-:W-:Y:S01]  /*07e0*/  ISETP.GE.U32.OR P4, PT, R26, UR9, !P1 ;  /* 0x000000091a007c0c */ /* 0x000fe2000cf86470 */
[----:B------:R-:W-:Y:S01]  /*07f0*/  @!P5 IMAD.IADD R27, R2, 0x1, R15 ;  /* 0x00000001021bd824 */ /* 0x000fe200078e020f */
[----:B----4-:R-:W-:Y:S01]  /*0800*/  @!P6 DADD R8, R8, R20 ;  /* 0x000000000808e229 */ /* 0x010fe20000000014 */
[----:B------:R-:W-:-:S10]  /*0810*/  ISETP.GE.U32.OR P6, PT, R26, UR9, !P0 ;  /* 0x000000091a007c0c */ /* 0x000fd4000c7c6470 */
[----:B------:R-:W4:Y:S01]  /*0820*/  @!P4 LDG.E.64 R14, desc[UR4][R10.64+-0x8] ;  /* 0xfffff8040a0ec981 */ /* 0x000f22000c1e1b00 */
[----:B0-----:R-:W-:-:S03]  /*0830*/  @!P5 IMAD.WIDE R22, R27, 0x8, R22 ;  /* 0x000000081b16d825 */ /* 0x001fc600078e0216 */
[----:B------:R-:W4:Y:S04]  /*0840*/  @!P6 LDG.E.64 R20, desc[UR4][R10.64+0x8] ;  /* 0x000008040a14e981 */ /* 0x000f28000c1e1b00 */
[----:B------:R-:W4:Y:S01]  /*0850*/  @!P5 LDG.E.64 R22, desc[UR4][R22.64] ;  /* 0x000000041616d981 */ /* 0x000f22000c1e1b00 */
[----:B------:R-:W-:Y:S01]  /*0860*/  VIADD R5, R5, 0x1 ;  /* 0x0000000105057836 */ /* 0x000fe20000000000 */
[----:B--2---:R-:W-:-:S08]  /*0870*/  @P1 DADD R8, R8, R12 ;  /* 0x0000000008081229 */ /* 0x004fd0000000000c */
[----:B-----5:R-:W-:-:S08]  /*0880*/  @P3 DADD R8, R8, R18 ;  /* 0x0000000008083229 */ /* 0x020fd00000000012 */
[----:B---3--:R-:W-:-:S08]  /*0890*/  @P0 DADD R8, R8, R16 ;  /* 0x0000000008080229 */ /* 0x008fd00000000010 */
[----:B----4-:R-:W-:Y:S01]  /*08a0*/  @!P4 DADD R8, R8, R14 ;  /* 0x000000000808c229 */ /* 0x010fe2000000000e */
[----:B------:R-:W-:-:S04]  /*08b0*/  ISETP.GE.U32.AND P4, PT, R7, UR9, PT ;  /* 0x0000000907007c0c */ /* 0x000fc8000bf86070 */
[----:B------:R-:W-:-:S03]  /*08c0*/  ISETP.LT.U32.AND P4, PT, R5, UR8, !P4 ;  /* 0x0000000805007c0c */ /* 0x000fc6000e781070 */
[----:B------:R-:W-:Y:S01]  /*08d0*/  @!P5 DADD R8, R8, R22 ;  /* 0x000000000808d229 */ /* 0x000fe20000000016 */
[----:B------:R-:W-:Y:S01]  /*08e0*/  ISETP.LT.OR P5, PT, R2, RZ, !P4 ;  /* 0x000000ff0200720c */ /* 0x000fe200067a1670 */
[----:B------:R-:W-:-:S04]  /*08f0*/  VIADD R14, R6, UR9 ;  /* 0x00000009060e7c36 */ /* 0x000fc80008000000 */
[----:B------:R-:W-:Y:S02]  /*0900*/  IMAD R7, R14, R3, RZ ;  /* 0x000000030e077224 */ /* 0x000fe400078e02ff */
[----:B------:R-:W-:-:S03]  /*0910*/  @!P6 DADD R8, R8, R20 ;  /* 0x000000000808e229 */ /* 0x000fc60000000014 */
[----:B------:R-:W-:-:S03]  /*0920*/  IADD3 R6, P6, PT, R2, R7, RZ ;  /* 0x0000000702067210 */ /* 0x000fc60007fde0ff */
[----:B------:R-:W0:Y:S01]  /*0930*/  @!P5 LDC.64 R12, c[0x0][0x380] ;  /* 0x0000e000ff0cdb82 */ /* 0x000e220000000a00 */
[----:B------:R-:W-:Y:S02]  /*0940*/  LEA.HI.X.SX32 R11, R7, R4, 0x1, P6 ;  /* 0x00000004070b7211 */ /* 0x000fe400030f0eff */
[----:B------:R-:W-:-:S04]  /*0950*/  LEA R10, P6, R6, UR6, 0x3 ;  /* 0x00000006060a7c11 */ /* 0x000fc8000f8c18ff */
[----:B------:R-:W-:Y:S02]  /*0960*/  LEA.HI.X R11, R6, UR7, R11, 0x3, P6 ;  /* 0x00000007060b7c11 */ /* 0x000fe4000b0f1c0b */
[----:B------:R-:W-:Y:S01]  /*0970*/  PLOP3.LUT P6, PT, P4, P1, PT, 0x80, 0x8 ;  /* 0x000000000008781c */ /* 0x000fe200027c3070 */
[----:B------:R-:W-:-:S12]  /*0980*/  @!P5 IMAD.IADD R15, R2, 0x1, R7 ;  /* 0x00000001020fd824 */ /* 0x000fd800078e0207 */
[----:B------:R-:W2:Y:S01]  /*0990*/  @P6 LDG.E.64 R6, desc[UR4][R10.64+-0x8] ;  /* 0xfffff8040a066981 */ /* 0x000ea2000c1e1b00 */
[----:B0-----:R-:W-:-:S06]  /*09a0*/  @!P5 IMAD.WIDE R12, R15, 0x8, R12 ;  /* 0x000000080f0cd825 */ /* 0x001fcc00078e020c */
[----:B------:R-:W3:Y:S01]  /*09b0*/  @!P5 LDG.E.64 R12, desc[UR4][R12.64] ;  /* 0x000000040c0cd981 */ /* 0x000ee2000c1e1b00 */
[C---:B------:R-:W-:Y:S01]  /*09c0*/  ISETP.GE.U32.OR P3, PT, R5.reuse, UR8, !P3 ;  /* 0x0000000805007c0c */ /* 0x040fe2000df66470 */
[----:B------:R-:W-:Y:S01]  /*09d0*/  IMAD R19, R14, R3, R3 ;  /* 0x000000030e137224 */ /* 0x000fe200078e0203 */
[----:B------:R-:W-:Y:S02]  /*09e0*/  PLOP3.LUT P4, PT, P4, P0, PT, 0x80, 0x8 ;  /* 0x000000000008781c */ /* 0x000fe40002781070 */
[----:B------:R-:W-:-:S09]  /*09f0*/  ISETP.LT.U32.AND P2, PT, R5, UR8, !P2 ;  /* 0x0000000805007c0c */ /* 0x000fd2000d741070 */
[----:B------:R-:W0:Y:S02]  /*0a00*/  @!P3 LDC.64 R16, c[0x0][0x380] ;  /* 0x0000e000ff10bb82 */ /* 0x000e240000000a00 */
[----:B------:R-:W4:Y:S01]  /*0a10*/  @P4 LDG.E.64 R10, desc[UR4][R10.64+0x8] ;  /* 0x000008040a0a4981 */ /* 0x000f22000c1e1b00 */
[----:B--2---:R-:W-:Y:S01]  /*0a20*/  @P6 DADD R8, R8, R6 ;  /* 0x0000000008086229 */ /* 0x004fe20000000006 */
[----:B------:R-:W-:-:S04]  /*0a30*/  VIADD R6, R14, 0x2 ;  /* 0x000000020e067836 */ /* 0x000fc80000000000 */
[----:B------:R-:W-:Y:S01]  /*0a40*/  IMAD R3, R6, R3, RZ ;  /* 0x0000000306037224 */ /* 0x000fe200078e02ff */
[----:B------:R-:W-:Y:S02]  /*0a50*/  IADD3 R6, P6, PT, R2, R19, RZ ;  /* 0x0000001302067210 */ /* 0x000fe40007fde0ff */
[----:B---3--:R-:W-:Y:S02]  /*0a60*/  @!P5 DADD R8, R8, R12 ;  /* 0x000000000808d229 */ /* 0x008fe4000000000c */
[----:B------:R-:W-:Y:S02]  /*0a70*/  LEA.HI.X.SX32 R15, R19, R4, 0x1, P6 ;  /* 0x00000004130f7211 */ /* 0x000fe400030f0eff */
[----:B------:R-:W-:Y:S02]  /*0a80*/  LEA R14, P5, R6, UR6, 0x3 ;  /* 0x00000006060e7c11 */ /* 0x000fe4000f8a18ff */
[----:B------:R-:W-:Y:S02]  /*0a90*/  IADD3 R7, P6, PT, R2, R3, RZ ;  /* 0x0000000302077210 */ /* 0x000fe40007fde0ff */
[----:B------:R-:W-:-:S02]  /*0aa0*/  LEA.HI.X R15, R6, UR7, R15, 0x3, P5 ;  /* 0x00000007060f7c11 */ /* 0x000fc4000a8f1c0f */
[----:B------:R-:W-:Y:S02]  /*0ab0*/  LEA.HI.X.SX32 R4, R3, R4, 0x1, P6 ;  /* 0x0000000403047211 */ /* 0x000fe400030f0eff */
[----:B------:R-:W-:Y:S02]  /*0ac0*/  LEA R6, P5, R7, UR6, 0x3 ;  /* 0x0000000607067c11 */ /* 0x000fe4000f8a18ff */
[----:B------:R-:W-:Y:S02]  /*0ad0*/  ISETP.GE.U32.OR P6, PT, R5, UR8, !P1 ;  /* 0x0000000805007c0c */ /* 0x000fe4000cfc6470 */
[----:B------:R-:W-:Y:S02]  /*0ae0*/  LEA.HI.X R7, R7, UR7, R4, 0x3, P5 ;  /* 0x0000000707077c11 */ /* 0x000fe4000a8f1c04 */
[C---:B------:R-:W-:Y:S01]  /*0af0*/  ISETP.LT.OR P5, PT, R2.reuse, RZ, !P2 ;  /* 0x000000ff0200720c */ /* 0x040fe200057a1670 */
[----:B------:R-:W-:Y:S01]  /*0b00*/  @!P3 IMAD.IADD R19, R2, 0x1, R19 ;  /* 0x000000010213b824 */ /* 0x000fe200078e0213 */
[----:B------:R-:W-:-:S02]  /*0b10*/  PLOP3.LUT P1, PT, P2, P1, PT, 0x80, 0x8 ;  /* 0x000000000008781c */ /* 0x000fc40001723070 */
[----:B------:R-:W-:Y:S02]  /*0b20*/  PLOP3.LUT P2, PT, P2, P0, PT, 0x80, 0x8 ;  /* 0x000000000008781c */ /* 0x000fe40001741070 */
[----:B------:R-:W-:Y:S01]  /*0b30*/  ISETP.GE.U32.OR P0, PT, R5, UR8, !P0 ;  /* 0x0000000805007c0c */ /* 0x000fe2000c706470 */
[----:B0-----:R-:W-:Y:S02]  /*0b40*/  @!P3 IMAD.WIDE R4, R19, 0x8, R16 ;  /* 0x000000081304b825 */ /* 0x001fe400078e0210 */
[----:B------:R-:W2:Y:S04]  /*0b50*/  @!P6 LDG.E.64 R12, desc[UR4][R14.64+-0x8] ;  /* 0xfffff8040e0ce981 */ /* 0x000ea8000c1e1b00 */
[----:B------:R-:W0:Y:S01]  /*0b60*/  @!P5 LDC.64 R18, c[0x0][0x380] ;  /* 0x0000e000ff12db82 */ /* 0x000e220000000a00 */
[----:B------:R-:W3:Y:S05]  /*0b70*/  @!P3 LDG.E.64 R4, desc[UR4][R4.64] ;  /* 0x000000040404b981 */ /* 0x000eea000c1e1b00 */
[----:B------:R-:W5:Y:S01]  /*0b80*/  @!P0 LDG.E.64 R16, desc[UR4][R14.64+0x8] ;  /* 0x000008040e108981 */ /* 0x000f62000c1e1b00 */
[----:B------:R-:W-:-:S03]  /*0b90*/  @!P5 IMAD.IADD R21, R2, 0x1, R3 ;  /* 0x000000010215d824 */ /* 0x000fc600078e0203 */
[----:B------:R-:W5:Y:S01]  /*0ba0*/  @P1 LDG.E.64 R2, desc[UR4][R6.64+-0x8] ;  /* 0xfffff80406021981 */ /* 0x000f62000c1e1b00 */
[----:B0-----:R-:W-:-:S03]  /*0bb0*/  @!P5 IMAD.WIDE R18, R21, 0x8, R18 ;  /* 0x000000081512d825 */ /* 0x001fc600078e0212 */
[----:B------:R-:W5:Y:S04]  /*0bc0*/  @P2 LDG.E.64 R20, desc[UR4][R6.64+0x8] ;  /* 0x0000080406142981 */ /* 0x000f68000c1e1b00 */
[----:B------:R-:W5:Y:S01]  /*0bd0*/  @!P5 LDG.E.64 R18, desc[UR4][R18.64] ;  /* 0x000000041212d981 */ /* 0x000f62000c1e1b00 */
[----:B----4-:R-:W-:-:S08]  /*0be0*/  @P4 DADD R8, R8, R10 ;  /* 0x0000000008084229 */ /* 0x010fd0000000000a */
[----:B--2---:R-:W-:-:S08]  /*0bf0*/  @!P6 DADD R8, R8, R12 ;  /* 0x000000000808e229 */ /* 0x004fd0000000000c */
[----:B---3--:R-:W-:Y:S01]  /*0c00*/  @!P3 DADD R8, R8, R4 ;  /* 0x000000000808b229 */ /* 0x008fe20000000004 */
[----:B------:R-:W0:Y:S07]  /*0c10*/  LDC.64 R4, c[0x0][0x388] ;  /* 0x0000e200ff047b82 */ /* 0x000e2e0000000a00 */
[----:B-----5:R-:W-:-:S08]  /*0c20*/  @!P0 DADD R8, R8, R16 ;  /* 0x0000000008088229 */ /* 0x020fd00000000010 */
[----:B------:R-:W-:-:S08]  /*0c30*/  @P1 DADD R8, R8, R2 ;  /* 0x0000000008081229 */ /* 0x000fd00000000002 */
[----:B------:R-:W-:Y:S01]  /*0c40*/  @!P5 DADD R8, R8, R18 ;  /* 0x000000000808d229 */ /* 0x000fe20000000012 */
[----:B0-----:R-:W-:-:S07]  /*0c50*/  IMAD.WIDE R2, R0, 0x8, R4 ;  /* 0x0000000800027825 */ /* 0x001fce00078e0204 */
[----:B------:R-:W-:-:S07]  /*0c60*/  @P2 DADD R8, R8, R20 ;  /* 0x0000000008082229 */ /* 0x000fce0000000014 */
[----:B------:R-:W-:Y:S01]  /*0c70*/  STG.E.64 desc[UR4][R2.64], R8 ;  /* 0x0000000802007986 */ /* 0x000fe2000c101b04 */
[----:B------:R-:W-:Y:S05]  /*0c80*/  EXIT ;  /* 0x000000000000794d */ /* 0x000fea0003800000 */
.L_x_196:
        /* <DEDUP_REMOVED lines=15> */
.L_x_529:


//--------------------- .text.stencil3d_shared_f32 --------------------------
	.section	.text.stencil3d_shared_f32,"ax",@progbits
	.align	128
        .global         stencil3d_shared_f32
        .type           stencil3d_shared_f32,@function
        .size           stencil3d_shared_f32,(.L_x_530 - stencil3d_shared_f32)
        .other          stencil3d_shared_f32,@"STO_CUDA_ENTRY STV_DEFAULT"
stencil3d_shared_f32:
.text.stencil3d_shared_f32:
        /* <DEDUP_REMOVED lines=19> */
[----:B------:R-:W-:Y:S01]  /*0130*/  ISETP.NE.AND P2, PT, R14, RZ, PT ;  /* 0x000000ff0e00720c */ /* 0x000fe20003f45270 */
[----:B------:R-:W-:Y:S01]  /*0140*/  VIADD R7, R4, 0xffffffff ;  /* 0xffffffff04077836 */ /* 0x000fe20000000000 */
[----:B------:R-:W0:Y:S01]  /*0150*/  LDCU.64 UR6, c[0x0][0x380] ;  /* 0x00007000ff0677ac */ /* 0x000e220008000a00 */
[----:B------:R-:W-:Y:S01]  /*0160*/  VIADD R6, R14, 0xffffffff ;  /* 0xffffffff0e067836 */ /* 0x000fe20000000000 */
[----:B------:R-:W-:Y:S01]  /*0170*/  ISETP.NE.AND P2, PT, R4, RZ, P2 ;  /* 0x000000ff0400720c */ /* 0x000fe20001745270 */
[----:B------:R-:W1:Y:S02]  /*0180*/  LDCU.64 UR4, c[0x0][0x358] ;  /* 0x00006b00ff0477ac */ /* 0x000e640008000a00 */
[----:B------:R-:W-:Y:S01]  /*0190*/  IMAD R10, R7, UR9, R6 ;  /* 0x00000009070a7c24 */ /* 0x000fe2000f8e0206 */
[----:B------:R-:W-:Y:S02]  /*01a0*/  ISETP.LT.OR P6, PT, R2, RZ, !P2 ;  /* 0x000000ff0200720c */ /* 0x000fe400057c1670 */
[----:B------:R-:W-:Y:S01]  /*01b0*/  SHF.R.S32.HI R3, RZ, 0x1f, R2 ;  /* 0x0000001fff037819 */ /* 0x000fe20000011402 */
[----:B------:R-:W-:Y:S01]  /*01c0*/  IMAD R9, R10, R5, RZ ;  /* 0x000000050a097224 */ /* 0x000fe200078e02ff */
[----:B------:R-:W-:-:S04]  /*01d0*/  ISETP.LT.OR P3, PT, R2, 0x1, !P2 ;  /* 0x000000010200780c */ /* 0x000fc80005761670 */
[----:B------:R-:W-:-:S04]  /*01e0*/  IADD3 R0, P0, PT, R2, R9, RZ ;  /* 0x0000000902007210 */ /* 0x000fc80007f1e0ff */
[----:B------:R-:W-:Y:S01]  /*01f0*/  LEA.HI.X.SX32 R13, R9, R3, 0x1, P0 ;  /* 0x00000003090d7211 */ /* 0x000fe200000f0eff */
[----:B------:R-:W2:Y:S01]  /*0200*/  @!P6 LDC.64 R16, c[0x0][0x380] ;  /* 0x0000e000ff10eb82 */ /* 0x000ea20000000a00 */
[----:B0-----:R-:W-:Y:S01]  /*0210*/  LEA R8, P0, R0, UR6, 0x2 ;  /* 0x0000000600087c11 */ /* 0x001fe2000f8010ff */
[----:B------:R-:W-:-:S03]  /*0220*/  @!P6 IMAD.IADD R11, R2, 0x1, R9 ;  /* 0x00000001020be824 */ /* 0x000fc600078e0209 */
[----:B------:R-:W-:Y:S01]  /*0230*/  LEA.HI.X R9, R0, UR7, R13, 0x2, P0 ;  /* 0x0000000700097c11 */ /* 0x000fe200080f140d */
[----:B--2---:R-:W-:-:S04]  /*0240*/  @!P6 IMAD.WIDE R16, R11, 0x4, R16 ;  /* 0x000000040b10e825 */ /* 0x004fc800078e0210 */
[----:B-1----:R-:W2:Y:S04]  /*0250*/  @!P3 LDG.E R11, desc[UR4][R8.64+-0x4] ;  /* 0xfffffc04080bb981 */ /* 0x002ea8000c1e1900 */
[----:B------:R-:W3:Y:S01]  /*0260*/  @!P6 LDG.E R17, desc[UR4][R16.64] ;  /* 0x000000041011e981 */ /* 0x000ee2000c1e1900 */
[C---:B------:R-:W-:Y:S01]  /*0270*/  ISETP.GE.AND P4, PT, R2.reuse, RZ, PT ;  /* 0x000000ff0200720c */ /* 0x040fe20003f86270 */
[C---:B------:R-:W-:Y:S01]  /*0280*/  VIADD R0, R2.reuse, 0x1 ;  /* 0x0000000102007836 */ /* 0x040fe20000000000 */
[-C--:B------:R-:W-:Y:S01]  /*0290*/  ISETP.GT.AND P1, PT, R2, R5.reuse, PT ;  /* 0x000000050200720c */ /* 0x080fe20003f24270 */
[----:B------:R-:W-:Y:S01]  /*02a0*/  IMAD R18, R7, UR9, R14 ;  /* 0x0000000907127c24 */ /* 0x000fe2000f8e020e */
[----:B------:R-:W-:Y:S02]  /*02b0*/  ISETP.EQ.OR P5, PT, R4, RZ, !P4 ;  /* 0x000000ff0400720c */ /* 0x000fe400067a2670 */
[-C--:B------:R-:W-:Y:S01]  /*02c0*/  ISETP.GE.AND P0, PT, R0, R5.reuse, PT ;  /* 0x000000050000720c */ /* 0x080fe20003f06270 */
[----:B------:R-:W-:Y:S01]  /*02d0*/  IMAD R7, R18, R5, RZ ;  /* 0x0000000512077224 */ /* 0x000fe200078e02ff */
[C---:B------:R-:W-:Y:S01]  /*02e0*/  ISETP.GT.AND P1, PT, R2.reuse, RZ, !P1 ;  /* 0x000000ff0200720c */ /* 0x040fe20004f24270 */
[----:B------:R-:W-:Y:S01]  /*02f0*/  IMAD.MOV.U32 R0, RZ, RZ, RZ ;  /* 0x000000ffff007224 */ /* 0x000fe200078e00ff */
[----:B------:R-:W-:-:S04]  /*0300*/  ISETP.GT.AND P0, PT, R2, -0x2, !P0 ;  /* 0xfffffffe0200780c */ /* 0x000fc80004704270 */
[----:B------:R-:W-:-:S03]  /*0310*/  PLOP3.LUT P2, PT, P2, P0, PT, 0x80, 0x8 ;  /* 0x000000000008781c */ /* 0x000fc60001741070 */
[----:B------:R-:W0:Y:S10]  /*0320*/  @!P5 LDC.64 R12, c[0x0][0x380] ;  /* 0x0000e000ff0cdb82 */ /* 0x000e340000000a00 */
[----:B------:R-:W4:Y:S01]  /*0330*/  @P2 LDG.E R9, desc[UR4][R8.64+0x4] ;  /* 0x0000040408092981 */ /* 0x000f22000c1e1900 */
[----:B--2---:R-:W-:Y:S01]  /*0340*/  @!P3 FADD R0, RZ, R11 ;  /* 0x0000000bff00b221 */ /* 0x004fe20000000000 */
[----:B------:R-:W-:-:S03]  /*0350*/  IADD3 R11, P3, PT, R2, R7, RZ ;  /* 0x00000007020b7210 */ /* 0x000fc60007f7e0ff */
[----:B---3--:R-:W-:Y:S01]  /*0360*/  @!P6 FADD R0, R0, R17 ;  /* 0x000000110000e221 */ /* 0x008fe20000000000 */
[----:B------:R-:W-:Y:S02]  /*0370*/  ISETP.EQ.OR P6, PT, R4, RZ, !P1 ;  /* 0x000000ff0400720c */ /* 0x000fe40004fc2670 */
[----:B------:R-:W-:Y:S01]  /*0380*/  LEA.HI.X.SX32 R18, R7, R3, 0x1, P3 ;  /* 0x0000000307127211 */ /* 0x000fe200018f0eff */
[----:B------:R-:W-:Y:S01]  /*0390*/  @!P5 IMAD.IADD R7, R2, 0x1, R7 ;  /* 0x000000010207d824 */ /* 0x000fe200078e0207 */
[----:B------:R-:W-:-:S04]  /*03a0*/  LEA R16, P3, R11, UR6, 0x2 ;  /* 0x000000060b107c11 */ /* 0x000fc8000f8610ff */
[----:B------:R-:W-:Y:S02]  /*03b0*/  LEA.HI.X R17, R11, UR7, R18, 0x2, P3 ;  /* 0x000000070b117c11 */ /* 0x000fe400098f1412 */
[----:B------:R-:W-:Y:S01]  /*03c0*/  ISETP.EQ.OR P3, PT, R4, RZ, !P0 ;  /* 0x000000ff0400720c */ /* 0x000fe20004762670 */
[----:B0-----:R-:W-:Y:S02]  /*03d0*/  @!P5 IMAD.WIDE R12, R7, 0x4, R12 ;  /* 0x00000004070cd825 */ /* 0x001fe400078e020c */
[----:B------:R-:W2:Y:S04]  /*03e0*/  @!P6 LDG.E R7, desc[UR4][R16.64+-0x4] ;  /* 0xfffffc041007e981 */ /* 0x000ea8000c1e1900 */
[----:B------:R-:W3:Y:S06]  /*03f0*/  @!P5 LDG.E R13, desc[UR4][R12.64] ;  /* 0x000000040c0dd981 */ /* 0x000eec000c1e1900 */
[----:B------:R-:W5:Y:S01]  /*0400*/  @!P3 LDG.E R11, desc[UR4][R16.64+0x4] ;  /* 0x00000404100bb981 */ /* 0x000f62000c1e1900 */
[----:B------:R-:W-:-:S02]  /*0410*/  VIADD R14, R14, 0x1 ;  /* 0x000000010e0e7836 */ /* 0x000fc40000000000 */
[----:B----4-:R-:W-:-:S03]  /*0420*/  @P2 FADD R0, R0, R9 ;  /* 0x0000000900002221 */ /* 0x010fc60000000000 */
[----:B------:R-:W-:Y:S01]  /*0430*/  ISETP.GE.U32.AND P2, PT, R14, UR9, PT ;  /* 0x000000090e007c0c */ /* 0x000fe2000bf46070 */
[----:B------:R-:W-:Y:S02]  /*0440*/  VIADD R18, R10, 0x2 ;  /* 0x000000020a127836 */ /* 0x000fe40000000000 */
[----:B--2---:R-:W-:Y:S01]  /*0450*/  @!P6 FADD R0, R0, R7 ;  /* 0x000000070000e221 */ /* 0x004fe20000000000 */
[----:B------:R-:W-:Y:S01]  /*0460*/  ISETP.NE.AND P6, PT, R4, RZ, !P2 ;  /* 0x000000ff0400720c */ /* 0x000fe200057c5270 */
[----:B------:R-:W-:Y:S02]  /*0470*/  IMAD R7, R18, R5, RZ ;  /* 0x0000000512077224 */ /* 0x000fe400078e02ff */
[----:B---3--:R-:W-:Y:S01]  /*0480*/  @!P5 FADD R0, R0, R13 ;  /* 0x0000000d0000d221 */ /* 0x008fe20000000000 */
[----:B------:R-:W-:-:S03]  /*0490*/  ISETP.LT.OR P5, PT, R2, RZ, !P6 ;  /* 0x000000ff0200720c */ /* 0x000fc600077a1670 */
[----:B-----5:R-:W-:Y:S01]  /*04a0*/  @!P3 FADD R0, R0, R11 ;  /* 0x0000000b0000b221 */ /* 0x020fe20000000000 */
[----:B------:R-:W-:-:S04]  /*04b0*/  IADD3 R9, P3, PT, R2, R7, RZ ;  /* 0x0000000702097210 */ /* 0x000fc80007f7e0ff */
[----:B------:R-:W-:Y:S02]  /*04c0*/  LEA.HI.X.SX32 R12, R7, R3, 0x1, P3 ;  /* 0x00000003070c7211 */ /* 0x000fe400018f0eff */
[----:B------:R-:W-:-:S04]  /*04d0*/  LEA R8, P3, R9, UR6, 0x2 ;  /* 0x0000000609087c11 */ /* 0x000fc8000f8610ff */
[----:B------:R-:W-:Y:S02]  /*04e0*/  LEA.HI.X R9, R9, UR7, R12, 0x2, P3 ;  /* 0x0000000709097c11 */ /* 0x000fe400098f140c */
[----:B------:R-:W0:Y:S01]  /*04f0*/  @!P5 LDC.64 R12, c[0x0][0x380] ;  /* 0x0000e000ff0cdb82 */ /* 0x000e220000000a00 */
[----:B------:R-:W-:Y:S01]  /*0500*/  PLOP3.LUT P3, PT, P6, P1, PT, 0x80, 0x8 ;  /* 0x000000000008781c */ /* 0x000fe20003763070 */
[----:B------:R-:W-:-:S12]  /*0510*/  @!P5 IMAD.IADD R7, R2, 0x1, R7 ;  /* 0x000000010207d824 */ /* 0x000fd800078e0207 */
[----:B------:R-:W2:Y:S01]  /*0520*/  @P3 LDG.E R11, desc[UR4][R8.64+-0x4] ;  /* 0xfffffc04080b3981 */ /* 0x000ea2000c1e1900 */
[----:B0-----:R-:W-:-:S06]  /*0530*/  @!P5 IMAD.WIDE R12, R7, 0x4, R12 ;  /* 0x00000004070cd825 */ /* 0x001fcc00078e020c */
[----:B------:R-:W3:Y:S01]  /*0540*/  @!P5 LDG.E R13, desc[UR4][R12.64] ;  /* 0x000000040c0dd981 */ /* 0x000ee2000c1e1900 */
[----:B------:R-:W-:-:S13]  /*0550*/  PLOP3.LUT P6, PT, P6, P0, PT, 0x80, 0x8 ;  /* 0x000000000008781c */ /* 0x000fda00037c1070 */
[----:B------:R-:W4:Y:S01]  /*0560*/  @P6 LDG.E R7, desc[UR4][R8.64+0x4] ;  /* 0x0000040408076981 */ /* 0x000f22000c1e1900 */
[----:B------:R-:W-:-:S04]  /*0570*/  VIADD R16, R10, UR9 ;  /* 0x000000090a107c36 */ /* 0x000fc80008000000 */
[----:B------:R-:W-:Y:S02]  /*0580*/  IMAD R15, R16, R5, RZ ;  /* 0x00000005100f7224 */ /* 0x000fe400078e02ff */
[----:B--2---:R-:W-:Y:S01]  /*0590*/  @P3 FADD R0, R0, R11 ;  /* 0x0000000b00003221 */ /* 0x004fe20000000000 */
[----:B------:R-:W-:-:S13]  /*05a0*/  ISETP.GE.U32.OR P3, PT, R6, UR9, !P4 ;  /* 0x0000000906007c0c */ /* 0x000fda000e766470 */
[----:B------:R-:W0:Y:S01]  /*05b0*/  @!P3 LDC.64 R10, c[0x0][0x380] ;  /* 0x0000e000ff0abb82 */ /* 0x000e220000000a00 */
[----:B---3--:R-:W-:Y:S01]  /*05c0*/  @!P5 FADD R0, R0, R13 ;  /* 0x0000000d0000d221 */ /* 0x008fe20000000000 */
[----:B------:R-:W-:-:S04]  /*05d0*/  IADD3 R17, P5, PT, R2, R15, RZ ;  /* 0x0000000f02117210 */ /* 0x000fc80007fbe0ff */
[----:B------:R-:W-:Y:S02]  /*05e0*/  LEA.HI.X.SX32 R18, R15, R3, 0x1, P5 ;  /* 0x000000030f127211 */ /* 0x000fe400028f0eff */
[----:B------:R-:W-:-:S04]  /*05f0*/  LEA R12, P5, R17, UR6, 0x2 ;  /* 0x00000006110c7c11 */ /* 0x000fc8000f8a10ff */
[----:B------:R-:W-:Y:S02]  /*0600*/  LEA.HI.X R13, R17, UR7, R18, 0x2, P5 ;  /* 0x00000007110d7c11 */ /* 0x000fe4000a8f1412 */
[----:B------:R-:W-:Y:S01]  /*0610*/  ISETP.GE.U32.OR P5, PT, R6, UR9, !P1 ;  /* 0x0000000906007c0c */ /* 0x000fe2000cfa6470 */
[----:B------:R-:W-:Y:S02]  /*0620*/  @!P3 IMAD.IADD R15, R2, 0x1, R15 ;  /* 0x00000001020fb824 */ /* 0x000fe400078e020f */
[----:B----4-:R-:W-:Y:S01]  /*0630*/  @P6 FADD R0, R0, R7 ;  /* 0x0000000700006221 */ /* 0x010fe20000000000 */
[----:B------:R-:W1:Y:S01]  /*0640*/  @P4 LDC.64 R18, c[0x0][0x380] ;  /* 0x0000e000ff124b82 */ /* 0x000e620000000a00 */
[----:B0-----:R-:W-:-:S08]  /*0650*/  @!P3 IMAD.WIDE R10, R15, 0x4, R10 ;  /* 0x000000040f0ab825 */ /* 0x001fd000078e020a */
[----:B------:R-:W2:Y:S04]  /*0660*/  @!P5 LDG.E R9, desc[UR4][R12.64+-0x4] ;  /* 0xfffffc040c09d981 */ /* 0x000ea8000c1e1900 */
[----:B------:R-:W3:Y:S01]  /*0670*/  @!P3 LDG.E R11, desc[UR4][R10.64] ;  /* 0x000000040a0bb981 */ /* 0x000ee2000c1e1900 */
[----:B------:R-:W-:-:S13]  /*0680*/  ISETP.GE.U32.OR P6, PT, R6, UR9, !P0 ;  /* 0x0000000906007c0c */ /* 0x000fda000c7c6470 */
[----:B------:R0:W4:Y:S01]  /*0690*/  @!P6 LDG.E R15, desc[UR4][R12.64+0x4] ;  /* 0x000004040c0fe981 */ /* 0x000122000c1e1900 */
[C---:B------:R-:W-:Y:S02]  /*06a0*/  IMAD R7, R16.reuse, R5, R5 ;  /* 0x0000000510077224 */ /* 0x040fe400078e0205 */
[----:B------:R-:W-:-:S04]  /*06b0*/  VIADD R8, R16, 0x2 ;  /* 0x0000000210087836 */ /* 0x000fc80000000000 */
[----:B------:R-:W-:Y:S02]  /*06c0*/  IMAD R23, R8, R5, RZ ;  /* 0x0000000508177224 */ /* 0x000fe400078e02ff */
[----:B--2---:R-:W-:Y:S01]  /*06d0*/  @!P5 FADD R0, R0, R9 ;  /* 0x000000090000d221 */ /* 0x004fe20000000000 */
[----:B------:R-:W-:-:S03]  /*06e0*/  ISETP.GE.U32.OR P5, PT, R14, UR9, !P4 ;  /* 0x000000090e007c0c */ /* 0x000fc6000e7a6470 */
[----:B---3--:R-:W-:Y:S01]  /*06f0*/  @!P3 FADD R0, R0, R11 ;  /* 0x0000000b0000b221 */ /* 0x008fe20000000000 */
[----:B------:R-:W-:-:S04]  /*0700*/  IADD3 R9, P3, PT, R2, R7, RZ ;  /* 0x0000000702097210 */ /* 0x000fc80007f7e0ff */
[----:B------:R-:W-:Y:S02]  /*0710*/  LEA.HI.X.SX32 R8, R7, R3, 0x1, P3 ;  /* 0x0000000307087211 */ /* 0x000fe400018f0eff */
[----:B------:R-:W-:-:S03]  /*0720*/  LEA R10, P3, R9, UR6, 0x2 ;  /* 0x00000006090a7c11 */ /* 0x000fc6000f8610ff */
[----:B0-----:R-:W0:Y:S01]  /*0730*/  @!P5 LDC.64 R12, c[0x0][0x380] ;  /* 0x0000e000ff0cdb82 */ /* 0x001e220000000a00 */
[----:B------:R-:W-:Y:S02]  /*0740*/  LEA.HI.X R11, R9, UR7, R8, 0x2, P3 ;  /* 0x00000007090b7c11 */ /* 0x000fe400098f1408 */
[C---:B------:R-:W-:Y:S01]  /*0750*/  IADD3 R9, P3, PT, R2.reuse, R23, RZ ;  /* 0x0000001702097210 */ /* 0x040fe20007f7e0ff */
[----:B------:R-:W-:Y:S02]  /*0760*/  IMAD.IADD R7, R2, 0x1, R7 ;  /* 0x0000000102077824 */ /* 0x000fe400078e0207 */
[----:B------:R-:W2:Y:S01]  /*0770*/  @P1 LDG.E R17, desc[UR4][R10.64+-0x4] ;  /* 0xfffffc040a111981 */ /* 0x000ea2000c1e1900 */
[----:B------:R-:W-:Y:S02]  /*0780*/  LEA.HI.X.SX32 R20, R23, R3, 0x1, P3 ;  /* 0x0000000317147211 */ /* 0x000fe400018f0eff */
[----:B------:R-:W-:Y:S01]  /*0790*/  LEA R8, P3, R9, UR6, 0x2 ;  /* 0x0000000609087c11 */ /* 0x000fe2000f8610ff */
[----:B-1----:R-:W-:Y:S01]  /*07a0*/  @P4 IMAD.WIDE R18, R7, 0x4, R18 ;  /* 0x0000000407124825 */ /* 0x002fe200078e0212 */
[----:B------:R1:W3:Y:S02]  /*07b0*/  @P0 LDG.E R21, desc[UR4][R10.64+0x4] ;  /* 0x000004040a150981 */ /* 0x0002e4000c1e1900 */
[----:B------:R-:W-:-:S02]  /*07c0*/  LEA.HI.X R9, R9, UR7, R20, 0x2, P3 ;  /* 0x0000000709097c11 */ /* 0x000fc400098f1414 */
[----:B------:R-:W-:Y:S01]  /*07d0*/  ISETP.GE.U32.OR P3, PT, R14, UR9, !P1 ;  /* 0x000000090e007c0c */ /* 0x000fe2000cf66470 */
[----:B------:R-:W5:Y:S01]  /*07e0*/  @P4 LDG.E R19, desc[UR4][R18.64] ;  /* 0x0000000412134981 */ /* 0x000f62000c1e1900 */
[----:B------:R-:W-:-:S04]  /*07f0*/  @!P5 IMAD.IADD R25, R2, 0x1, R23 ;  /* 0x000000010219d824 */ /* 0x000fc800078e0217 */
[----:B0-----:R-:W-:-:S07]  /*0800*/  @!P5 IMAD.WIDE R12, R25, 0x4, R12 ;  /* 0x00000004190cd825 */ /* 0x001fce00078e020c */
[----:B------:R-:W3:Y:S01]  /*0810*/  @!P3 LDG.E R23, desc[UR4][R8.64+-0x4] ;  /* 0xfffffc040817b981 */ /* 0x000ee2000c1e1900 */
[----:B----4-:R-:W-:Y:S01]  /*0820*/  @!P6 FADD R0, R0, R15 ;  /* 0x0000000f0000e221 */ /* 0x010fe20000000000 */
[----:B------:R-:W-:Y:S02]  /*0830*/  ISETP.GE.U32.OR P6, PT, R14, UR9, !P0 ;  /* 0x000000090e007c0c */ /* 0x000fe4000c7c6470 */
[----:B------:R-:W4:Y:S11]  /*0840*/  @!P5 LDG.E R13, desc[UR4][R12.64] ;  /* 0x000000040c0dd981 */ /* 0x000f36000c1e1900 */
[----:B------:R-:W4:Y:S01]  /*0850*/  @!P6 LDG.E R15, desc[UR4][R8.64+0x4] ;  /* 0x00000404080fe981 */ /* 0x000f22000c1e1900 */
[----:B------:R-:W-:-:S04]  /*0860*/  VIADD R16, R16, UR9 ;  /* 0x0000000910107c36 */ /* 0x000fc80008000000 */
[----:B-1----:R-:W-:Y:S02]  /*0870*/  IMAD R11, R16, R5, RZ ;  /* 0x00000005100b7224 */ /* 0x002fe400078e02ff */
[----:B--2---:R-:W-:-:S04]  /*0880*/  @P1 FADD R0, R0, R17 ;  /* 0x0000001100001221 */ /* 0x004fc80000000000 */
[----:B-----5:R-:W-:-:S04]  /*0890*/  @P4 FADD R0, R0, R19 ;  /* 0x0000001300004221 */ /* 0x020fc80000000000 */
[----:B---3--:R-:W-:-:S04]  /*08a0*/  @P0 FADD R0, R0, R21 ;  /* 0x0000001500000221 */ /* 0x008fc80000000000 */
[----:B------:R-:W-:Y:S01]  /*08b0*/  @!P3 FADD R0, R0, R23 ;  /* 0x000000170000b221 */ /* 0x000fe20000000000 */
[----:B------:R-:W-:Y:S01]  /*08c0*/  ISETP.GE.U32.AND P3, PT, R6, UR9, PT ;  /* 0x0000000906007c0c */ /* 0x000fe2000bf66070 */
[----:B------:R-:W-:Y:S02]  /*08d0*/  VIADD R6, R4, 0x1 ;  /* 0x0000000104067836 */ /* 0x000fe40000000000 */
[----:B----4-:R-:W-:-:S03]  /*08e0*/  @!P5 FADD R0, R0, R13 ;  /* 0x0000000d0000d221 */ /* 0x010fc60000000000 */
[----:B------:R-:W-:-:S04]  /*08f0*/  ISETP.LT.U32.AND P3, PT, R6, UR8, !P3 ;  /* 0x0000000806007c0c */ /* 0x000fc8000df61070 */
[----:B------:R-:W-:Y:S01]  /*0900*/  ISETP.LT.OR P5, PT, R2, RZ, !P3 ;  /* 0x000000ff0200720c */ /* 0x000fe20005fa1670 */
[----:B------:R-:W-:Y:S01]  /*0910*/  @!P6 FADD R0, R0, R15 ;  /* 0x0000000f0000e221 */ /* 0x000fe20000000000 */
[----:B------:R-:W-:-:S11]  /*0920*/  IADD3 R4, P6, PT, R2, R11, RZ ;  /* 0x0000000b02047210 */ /* 0x000fd60007fde0ff */
[----:B------:R-:W0:Y:S01]  /*0930*/  @!P5 LDC.64 R12, c[0x0][0x380] ;  /* 0x0000e000ff0cdb82 */ /* 0x000e220000000a00 */
[----:B------:R-:W-:Y:S02]  /*0940*/  LEA.HI.X.SX32 R9, R11, R3, 0x1, P6 ;  /* 0x000000030b097211 */ /* 0x000fe400030f0eff */
[----:B------:R-:W-:-:S04]  /*0950*/  LEA R8, P6, R4, UR6, 0x2 ;  /* 0x0000000604087c11 */ /* 0x000fc8000f8c10ff */
[----:B------:R-:W-:Y:S02]  /*0960*/  LEA.HI.X R9, R4, UR7, R9, 0x2, P6 ;  /* 0x0000000704097c11 */ /* 0x000fe4000b0f1409 */
[----:B------:R-:W-:Y:S01]  /*0970*/  PLOP3.LUT P6, PT, P3, P1, PT, 0x80, 0x8 ;  /* 0x000000000008781c */ /* 0x000fe20001fc3070 */
[----:B------:R-:W-:-:S04]  /*0980*/  @!P5 IMAD.IADD R11, R2, 0x1, R11 ;  /* 0x00000001020bd824 */ /* 0x000fc800078e020b */
[----:B0-----:R-:W-:-:S08]  /*0990*/  @!P5 IMAD.WIDE R12, R11, 0x4, R12 ;  /* 0x000000040b0cd825 */ /* 0x001fd000078e020c */
[----:B------:R-:W2:Y:S04]  /*09a0*/  @P6 LDG.E R11, desc[UR4][R8.64+-0x4] ;  /* 0xfffffc04080b6981 */ /* 0x000ea8000c1e1900 */
[----:B------:R-:W3:Y:S01]  /*09b0*/  @!P5 LDG.E R13, desc[UR4][R12.64] ;  /* 0x000000040c0dd981 */ /* 0x000ee2000c1e1900 */
[----:B------:R-:W-:Y:S01]  /*09c0*/  ISETP.GE.U32.OR P4, PT, R6, UR8, !P4 ;  /* 0x0000000806007c0c */ /* 0x000fe2000e786470 */
[C---:B------:R-:W-:Y:S02]  /*09d0*/  IMAD R17, R16.reuse, R5, R5 ;  /* 0x0000000510117224 */ /* 0x040fe400078e0205 */
[----:B------:R-:W-:Y:S01]  /*09e0*/  VIADD R16, R16, 0x2 ;  /* 0x0000000210107836 */ /* 0x000fe20000000000 */
[----:B------:R-:W-:-:S03]  /*09f0*/  ISETP.LT.U32.AND P2, PT, R6, UR8, !P2 ;  /* 0x0000000806007c0c */ /* 0x000fc6000d741070 */
[----:B------:R-:W-:-:S06]  /*0a00*/  IMAD R19, R16, R5, RZ ;  /* 0x0000000510137224 */ /* 0x000fcc00078e02ff */
[----:B------:R-:W0:Y:S01]  /*0a10*/  @!P4 LDC.64 R14, c[0x0][0x380] ;  /* 0x0000e000ff0ecb82 */ /* 0x000e220000000a00 */
[----:B------:R-:W-:-:S13]  /*0a20*/  PLOP3.LUT P3, PT, P3, P0, PT, 0x80, 0x8 ;  /* 0x000000000008781c */ /* 0x000fda0001f61070 */
[----:B------:R-:W4:Y:S01]  /*0a30*/  @P3 LDG.E R9, desc[UR4][R8.64+0x4] ;  /* 0x0000040408093981 */ /* 0x000f22000c1e1900 */
[----:B--2---:R-:W-:Y:S01]  /*0a40*/  @P6 FADD R0, R0, R11 ;  /* 0x0000000b00006221 */ /* 0x004fe20000000000 */
[----:B------:R-:W-:-:S04]  /*0a50*/  IADD3 R4, P6, PT, R2, R17, RZ ;  /* 0x0000001102047210 */ /* 0x000fc80007fde0ff */
[----:B------:R-:W-:Y:S01]  /*0a60*/  LEA.HI.X.SX32 R5, R17, R3, 0x1, P6 ;  /* 0x0000000311057211 */ /* 0x000fe200030f0eff */
[----:B---3--:R-:W-:Y:S01]  /*0a70*/  @!P5 FADD R0, R0, R13 ;  /* 0x0000000d0000d221 */ /* 0x008fe20000000000 */
[----:B------:R-:W-:Y:S02]  /*0a80*/  LEA R10, P6, R4, UR6, 0x2 ;  /* 0x00000006040a7c11 */ /* 0x000fe4000f8c10ff */
[----:B------:R-:W-:Y:S02]  /*0a90*/  ISETP.LT.OR P5, PT, R2, RZ, !P2 ;  /* 0x000000ff0200720c */ /* 0x000fe400057a1670 */
[----:B------:R-:W-:Y:S02]  /*0aa0*/  LEA.HI.X R11, R4, UR7, R5, 0x2, P6 ;  /* 0x00000007040b7c11 */ /* 0x000fe4000b0f1405 */
[----:B------:R-:W-:-:S04]  /*0ab0*/  IADD3 R5, P6, PT, R2, R19, RZ ;  /* 0x0000001302057210 */ /* 0x000fc80007fde0ff */
[----:B------:R-:W-:Y:S02]  /*0ac0*/  LEA.HI.X.SX32 R12, R19, R3, 0x1, P6 ;  /* 0x00000003130c7211 */ /* 0x000fe400030f0eff */
[----:B------:R-:W-:-:S04]  /*0ad0*/  LEA R4, P6, R5, UR6, 0x2 ;  /* 0x0000000605047c11 */ /* 0x000fc8000f8c10ff */
[----:B------:R-:W-:Y:S02]  /*0ae0*/  LEA.HI.X R5, R5, UR7, R12, 0x2, P6 ;  /* 0x0000000705057c11 */ /* 0x000fe4000b0f140c */
[----:B------:R-:W1:Y:S01]  /*0af0*/  @!P5 LDC.64 R12, c[0x0][0x380] ;  /* 0x0000e000ff0cdb82 */ /* 0x000e620000000a00 */
[----:B------:R-:W-:Y:S01]  /*0b00*/  ISETP.GE.U32.OR P6, PT, R6, UR8, !P1 ;  /* 0x0000000806007c0c */ /* 0x000fe2000cfc6470 */
[----:B------:R-:W-:Y:S01]  /*0b10*/  @!P4 IMAD.IADD R17, R2, 0x1, R17 ;  /* 0x000000010211c824 */ /* 0x000fe200078e0211 */
[----:B------:R-:W-:Y:S02]  /*0b20*/  PLOP3.LUT P1, PT, P2, P1, PT, 0x80, 0x8 ;  /* 0x000000000008781c */ /* 0x000fe40001723070 */
[----:B------:R-:W-:Y:S02]  /*0b30*/  PLOP3.LUT P2, PT, P2, P0, PT, 0x80, 0x8 ;  /* 0x000000000008781c */ /* 0x000fe40001741070 */
[----:B------:R-:W-:Y:S01]  /*0b40*/  ISETP.GE.U32.OR P0, PT, R6, UR8, !P0 ;  /* 0x0000000806007c0c */ /* 0x000fe2000c706470 */
[----:B0-----:R-:W-:-:S06]  /*0b50*/  @!P4 IMAD.WIDE R14, R17, 0x4, R14 ;  /* 0x00000004110ec825 */ /* 0x001fcc00078e020e */
[----:B------:R-:W2:Y:S01]  /*0b60*/  @!P6 LDG.E R17, desc[UR4][R10.64+-0x4] ;  /* 0xfffffc040a11e981 */ /* 0x000ea2000c1e1900 */
[----:B------:R-:W-:-:S03]  /*0b70*/  @!P5 IMAD.IADD R3, R2, 0x1, R19 ;  /* 0x000000010203d824 */ /* 0x000fc600078e0213 */
[----:B------:R-:W3:Y:S04]  /*0b80*/  @!P4 LDG.E R15, desc[UR4][R14.64] ;  /* 0x000000040e0fc981 */ /* 0x000ee8000c1e1900 */
[----:B------:R-:W5:Y:S01]  /*0b90*/  @!P0 LDG.E R19, desc[UR4][R10.64+0x4] ;  /* 0x000004040a138981 */ /* 0x000f62000c1e1900 */
[----:B-1----:R-:W-:-:S03]  /*0ba0*/  @!P5 IMAD.WIDE R12, R3, 0x4, R12 ;  /* 0x00000004030cd825 */ /* 0x002fc600078e020c */
[----:B------:R-:W5:Y:S01]  /*0bb0*/  @P1 LDG.E R21, desc[UR4][R4.64+-0x4] ;  /* 0xfffffc0404151981 */ /* 0x000f62000c1e1900 */
[----:B------:R-:W0:Y:S03]  /*0bc0*/  LDC.64 R2, c[0x0][0x388] ;  /* 0x0000e200ff027b82 */ /* 0x000e260000000a00 */
[----:B------:R-:W5:Y:S04]  /*0bd0*/  @!P5 LDG.E R13, desc[UR4][R12.64] ;  /* 0x000000040c0dd981 */ /* 0x000f68000c1e1900 */
[----:B------:R-:W5:Y:S01]  /*0be0*/  @P2 LDG.E R23, desc[UR4][R4.64+0x4] ;  /* 0x0000040404172981 */ /* 0x000f62000c1e1900 */
[----:B----4-:R-:W-:Y:S01]  /*0bf0*/  @P3 FADD R0, R0, R9 ;  /* 0x0000000900003221 */ /* 0x010fe20000000000 */
[----:B0-----:R-:W-:-:S04]  /*0c00*/  IMAD.WIDE R2, R7, 0x4, R2 ;  /* 0x0000000407027825 */ /* 0x001fc800078e0202 */
[----:B--2---:R-:W-:-:S04]  /*0c10*/  @!P6 FADD R0, R0, R17 ;  /* 0x000000110000e221 */ /* 0x004fc80000000000 */
[----:B---3--:R-:W-:-:S04]  /*0c20*/  @!P4 FADD R0, R0, R15 ;  /* 0x0000000f0000c221 */ /* 0x008fc80000000000 */
[----:B-----5:R-:W-:-:S04]  /*0c30*/  @!P0 FADD R0, R0, R19 ;  /* 0x0000001300008221 */ /* 0x020fc80000000000 */
[----:B------:R-:W-:-:S04]  /*0c40*/  @P1 FADD R0, R0, R21 ;  /* 0x0000001500001221 */ /* 0x000fc80000000000 */
[----:B------:R-:W-:-:S04]  /*0c50*/  @!P5 FADD R0, R0, R13 ;  /* 0x0000000d0000d221 */ /* 0x000fc80000000000 */
[----:B------:R-:W-:-:S05]  /*0c60*/  @P2 FADD R0, R0, R23 ;  /* 0x0000001700002221 */ /* 0x000fca0000000000 */
[----:B------:R-:W-:Y:S01]  /*0c70*/  STG.E desc[UR4][R2.64], R0 ;  /* 0x0000000002007986 */ /* 0x000fe2000c101904 */
[----:B------:R-:W-:Y:S05]  /*0c80*/  EXIT ;  /* 0x000000000000794d */ /* 0x000fea0003800000 */
.L_x_197:
        /* <DEDUP_REMOVED lines=15> */
.L_x_530:


//--------------------- .text.stencil3d_global_f64 --------------------------
	.section	.text.stencil3d_global_f64,"ax",@progbits
	.align	128
        .global         stencil3d_global_f64
        .type           stencil3d_global_f64,@function
        .size           stencil3d_global_f64,(.L_x_531 - stencil3d_global_f64)
        .other          stencil3d_global_f64,@"STO_CUDA_ENTRY STV_DEFAULT"
stencil3d_global_f64:
.text.stencil3d_global_f64:
        /* <DEDUP_REMOVED lines=201> */
.L_x_198:
        /* <DEDUP_REMOVED lines=15> */
.L_x_531:


//--------------------- .text.stencil3d_global_f32 --------------------------
	.section	.text.stencil3d_global_f32,"ax",@progbits
	.align	128
        .global         stencil3d_global_f32
        .type           stencil3d_global_f32,@function
        .size           stencil3d_global_f32,(.L_x_532 - stencil3d_global_f32)
        .other          stencil3d_global_f32,@"STO_CUDA_ENTRY STV_DEFAULT"
stencil3d_global_f32:
.text.stencil3d_global_f32:
        /* <DEDUP_REMOVED lines=201> */
.L_x_199:
        /* <DEDUP_REMOVED lines=15> */
.L_x_532:


//--------------------- .text.stencil2d_5x5_f64   --------------------------
	.section	.text.stencil2d_5x5_f64,"ax",@progbits
	.align	128
        .global         stencil2d_5x5_f64
        .type           stencil2d_5x5_f64,@function
        .size           stencil2d_5x5_f64,(.L_x_505 - stencil2d_5x5_f64)
        .other          stencil2d_5x5_f64,@"STO_CUDA_ENTRY STV_DEFAULT"
stencil2d_5x5_f64:
.text.stencil2d_5x5_f64:
[----:B------:R-:W-:Y:S01]  /*0000*/  LDC R1, c[0x0][0x37c] ;  /* 0x0000df00ff017b82 */ /* 0x000fe20000000800 */
[----:B------:R-:W0:Y:S07]  /*0010*/  S2R R3, SR_TID.Y ;  /* 0x0000000000037919 */ /* 0x000e2e0000002200 */
[----:B------:R-:W1:Y:S01]  /*0020*/  LDC R17, c[0x0][0x360] ;  /* 0x0000d800ff117b82 */ /* 0x000e620000000800 */
[----:B------:R-:W2:Y:S01]  /*0030*/  LDCU.64 UR6, c[0x0][0x390] ;  /* 0x00007200ff0677ac */ /* 0x000ea20008000a00 */
[----:B------:R-:W1:Y:S06]  /*0040*/  S2R R0, SR_TID.X ;  /* 0x0000000000007919 */ /* 0x000e6c0000002100 */
[----:B------:R-:W0:Y:S08]  /*0050*/  S2UR UR5, SR_CTAID.Y ;  /* 0x00000000000579c3 */ /* 0x000e300000002600 */
[----:B------:R-:W0:Y:S08]  /*0060*/  LDC R24, c[0x0][0x364] ;  /* 0x0000d900ff187b82 */ /* 0x000e300000000800 */
[----:B------:R-:W1:Y:S01]  /*0070*/  S2UR UR4, SR_CTAID.X ;  /* 0x00000000000479c3 */ /* 0x000e620000002500 */
[----:B0-----:R-:W-:-:S05]  /*0080*/  IMAD R24, R24, UR5, R3 ;  /* 0x0000000518187c24 */ /* 0x001fca000f8e0203 */
[----:B--2---:R-:W-:Y:S01]  /*0090*/  ISETP.GE.AND P0, PT, R24, UR6, PT ;  /* 0x0000000618007c0c */ /* 0x004fe2000bf06270 */
[----:B-1----:R-:W-:-:S05]  /*00a0*/  IMAD R17, R17, UR4, R0 ;  /* 0x0000000411117c24 */ /* 0x002fca000f8e0200 */
[----:B------:R-:W-:-:S13]  /*00b0*/  ISETP.GE.OR P0, PT, R17, UR7, P0 ;  /* 0x0000000711007c0c */ /* 0x000fda0008706670 */
[----:B------:R-:W-:Y:S05]  /*00c0*/  @P0 EXIT ;  /* 0x000000000000094d */ /* 0x000fea0003800000 */
[----:B------:R-:W0:Y:S01]  /*00d0*/  LDCU.64 UR8, c[0x0][0x380] ;  /* 0x00007000ff0877ac */ /* 0x000e220008000a00 */
[----:B------:R-:W-:Y:S01]  /*00e0*/  VIADD R0, R24, 0xfffffffe ;  /* 0xfffffffe18007836 */ /* 0x000fe20000000000 */
[----:B------:R-:W-:Y:S01]  /*00f0*/  SHF.R.S32.HI R25, RZ, 0x1f, R17 ;  /* 0x0000001fff197819 */ /* 0x000fe20000011411 */
[----:B------:R-:W-:Y:S01]  /*0100*/  VIADD R2, R17, 0xfffffffe ;  /* 0xfffffffe11027836 */ /* 0x000fe20000000000 */
[----:B------:R-:W1:Y:S02]  /*0110*/  LDCU.64 UR4, c[0x0][0x358] ;  /* 0x00006b00ff0477ac */ /* 0x000e640008000a00 */
[C---:B------:R-:W-:Y:S01]  /*0120*/  ISETP.GE.AND P1, PT, R0.reuse, UR6, PT ;  /* 0x0000000600007c0c */ /* 0x040fe2000bf26270 */
[----:B------:R-:W-:Y:S01]  /*0130*/  IMAD R0, R0, UR7, RZ ;  /* 0x0000000700007c24 */ /* 0x000fe2000f8e02ff */
[----:B------:R-:W-:Y:S02]  /*0140*/  ISETP.GE.AND P4, PT, R2, UR7, PT ;  /* 0x0000000702007c0c */ /* 0x000fe4000bf86270 */
[----:B------:R-:W-:-:S02]  /*0150*/  ISETP.GT.U32.AND P1, PT, R24, 0x1, !P1 ;  /* 0x000000011800780c */ /* 0x000fc40004f24070 */
[C---:B------:R-:W-:Y:S02]  /*0160*/  ISETP.GT.AND P4, PT, R17.reuse, 0x1, !P4 ;  /* 0x000000011100780c */ /* 0x040fe40006784270 */
[----:B------:R-:W-:Y:S02]  /*0170*/  IADD3 R3, P0, PT, R17, R0, RZ ;  /* 0x0000000011037210 */ /* 0x000fe40007f1e0ff */
[----:B------:R-:W-:Y:S02]  /*0180*/  PLOP3.LUT P6, PT, P1, P4, PT, 0x80, 0x8 ;  /* 0x000000000008781c */ /* 0x000fe40000fc9070 */
[----:B------:R-:W-:Y:S02]  /*0190*/  LEA.HI.X.SX32 R4, R0, R25, 0x1, P0 ;  /* 0x0000001900047211 */ /* 0x000fe400000f0eff */
[----:B0-----:R-:W-:-:S04]  /*01a0*/  LEA R2, P0, R3, UR8, 0x3 ;  /* 0x0000000803027c11 */ /* 0x001fc8000f8018ff */
[----:B------:R-:W-:-:S05]  /*01b0*/  LEA.HI.X R3, R3, UR9, R4, 0x3, P0 ;  /* 0x0000000903037c11 */ /* 0x000fca00080f1c04 */
[----:B-1----:R-:W2:Y:S01]  /*01c0*/  @P6 LDG.E.64 R6, desc[UR4][R2.64+-0x10] ;  /* 0xfffff00402066981 */ /* 0x002ea2000c1e1b00 */
[C---:B------:R-:W-:Y:S02]  /*01d0*/  ISETP.LT.OR P5, PT, R17.reuse, RZ, !P1 ;  /* 0x000000ff1100720c */ /* 0x040fe40004fa1670 */
[----:B------:R-:W-:-:S04]  /*01e0*/  ISETP.GT.AND P3, PT, R17, UR7, PT ;  /* 0x0000000711007c0c */ /* 0x000fc8000bf64270 */
[----:B------:R-:W-:-:S04]  /*01f0*/  ISETP.GT.AND P3, PT, R17, RZ, !P3 ;  /* 0x000000ff1100720c */ /* 0x000fc80005f64270 */
[----:B------:R-:W-:-:S03]  /*0200*/  PLOP3.LUT P0, PT, P1, P3, PT, 0x80, 0x8 ;  /* 0x000000000008781c */ /* 0x000fc60000f07070 */
[----:B------:R-:W0:Y:S01]  /*0210*/  @!P5 LDC.64 R10, c[0x0][0x380] ;  /* 0x0000e000ff0adb82 */ /* 0x000e220000000a00 */
[----:B------:R-:W-:-:S09]  /*0220*/  @!P5 IMAD.IADD R5, R17, 0x1, R0 ;  /* 0x000000011105d824 */ /* 0x000fd200078e0200 */
[----:B------:R-:W3:Y:S01]  /*0230*/  @P0 LDG.E.64 R8, desc[UR4][R2.64+-0x8] ;  /* 0xfffff80402080981 */ /* 0x000ee2000c1e1b00 */
[----:B0-----:R-:W-:-:S06]  /*0240*/  @!P5 IMAD.WIDE R10, R5, 0x8, R10 ;  /* 0x00000008050ad825 */ /* 0x001fcc00078e020a */
[----:B------:R-:W4:Y:S01]  /*0250*/  @!P5 LDG.E.64 R10, desc[UR4][R10.64] ;  /* 0x000000040a0ad981 */ /* 0x000f22000c1e1b00 */
[C---:B------:R-:W-:Y:S02]  /*0260*/  VIADD R4, R17.reuse, 0x1 ;  /* 0x0000000111047836 */ /* 0x040fe40000000000 */
[----:B------:R-:W-:Y:S02]  /*0270*/  IMAD.MOV.U32 R16, RZ, RZ, RZ ;  /* 0x000000ffff107224 */ /* 0x000fe400078e00ff */
[----:B------:R-:W-:Y:S01]  /*0280*/  @P6 IMAD.MOV.U32 R16, RZ, RZ, 0x1 ;  /* 0x00000001ff106424 */ /* 0x000fe200078e00ff */
[----:B------:R-:W-:Y:S02]  /*0290*/  ISETP.GE.AND P2, PT, R4, UR7, PT ;  /* 0x0000000704007c0c */ /* 0x000fe4000bf46270 */
[----:B------:R-:W-:Y:S02]  /*02a0*/  CS2R R4, SRZ ;  /* 0x0000000000047805 */ /* 0x000fe4000001ff00 */
[----:B------:R-:W-:Y:S01]  /*02b0*/  ISETP.GT.AND P2, PT, R17, -0x2, !P2 ;  /* 0xfffffffe1100780c */ /* 0x000fe20005744270 */
[----:B------:R-:W-:-:S02]  /*02c0*/  @P0 VIADD R16, R16, 0x1 ;  /* 0x0000000110100836 */ /* 0x000fc40000000000 */
[----:B------:R-:W-:Y:S02]  /*02d0*/  VIADD R0, R0, UR7 ;  /* 0x0000000700007c36 */ /* 0x000fe40008000000 */
[----:B------:R-:W-:Y:S02]  /*02e0*/  @!P5 VIADD R16, R16, 0x1 ;  /* 0x000000011010d836 */ /* 0x000fe40000000000 */
[----:B------:R-:W-:Y:S01]  /*02f0*/  VIADD R14, R24, 0xffffffff ;  /* 0xffffffff180e7836 */ /* 0x000fe20000000000 */
[----:B--2---:R-:W-:Y:S01]  /*0300*/  @P6 DADD R4, RZ, R6 ;  /* 0x00000000ff046229 */ /* 0x004fe20000000006 */
[----:B------:R-:W-:-:S13]  /*0310*/  PLOP3.LUT P6, PT, P1, P2, PT, 0x80, 0x8 ;  /* 0x000000000008781c */ /* 0x000fda0000fc5070 */
[----:B------:R-:W2:Y:S01]  /*0320*/  @P6 LDG.E.64 R6, desc[UR4][R2.64+0x8] ;  /* 0x0000080402066981 */ /* 0x000ea2000c1e1b00 */
[----:B---3--:R-:W-:Y:S01]  /*0330*/  @P0 DADD R4, R4, R8 ;  /* 0x0000000004040229 */ /* 0x008fe20000000008 */
[----:B------:R-:W-:-:S05]  /*0340*/  VIADD R8, R17, 0x2 ;  /* 0x0000000211087836 */ /* 0x000fca0000000000 */
[----:B------:R-:W-:-:S04]  /*0350*/  ISETP.GE.AND P0, PT, R8, UR7, PT ;  /* 0x0000000708007c0c */ /* 0x000fc8000bf06270 */
[----:B------:R-:W-:-:S04]  /*0360*/  ISETP.GT.AND P0, PT, R17, -0x3, !P0 ;  /* 0xfffffffd1100780c */ /* 0x000fc80004704270 */
[----:B------:R-:W-:Y:S01]  /*0370*/  PLOP3.LUT P1, PT, P1, P0, PT, 0x80, 0x8 ;  /* 0x000000000008781c */ /* 0x000fe20000f21070 */
[----:B----4-:R-:W-:Y:S01]  /*0380*/  @!P5 DADD R4, R4, R10 ;  /* 0x000000000404d229 */ /* 0x010fe2000000000a */
[----:B------:R-:W-:-:S04]  /*0390*/  IADD3 R8, P5, PT, R17, R0, RZ ;  /* 0x0000000011087210 */ /* 0x000fc80007fbe0ff */
[----:B------:R-:W-:Y:S02]  /*03a0*/  LEA.HI.X.SX32 R9, R0, R25, 0x1, P5 ;  /* 0x0000001900097211 */ /* 0x000fe400028f0eff */
[----:B------:R-:W-:-:S05]  /*03b0*/  LEA R12, P5, R8, UR8, 0x3 ;  /* 0x00000008080c7c11 */ /* 0x000fca000f8a18ff */
[----:B------:R-:W3:Y:S01]  /*03c0*/  @P1 LDG.E.64 R2, desc[UR4][R2.64+0x10] ;  /* 0x0000100402021981 */ /* 0x000ee2000c1e1b00 */
[----:B------:R-:W-:Y:S02]  /*03d0*/  LEA.HI.X R13, R8, UR9, R9, 0x3, P5 ;  /* 0x00000009080d7c11 */ /* 0x000fe4000a8f1c09 */
[----:B------:R-:W-:-:S13]  /*03e0*/  ISETP.GE.U32.OR P5, PT, R14, UR6, !P4 ;  /* 0x000000060e007c0c */ /* 0x000fda000e7a6470 */
[----:B------:R-:W4:Y:S01]  /*03f0*/  @!P5 LDG.E.64 R8, desc[UR4][R12.64+-0x10] ;  /* 0xfffff0040c08d981 */ /* 0x000f22000c1e1b00 */
[----:B------:R-:W-:-:S04]  /*0400*/  @P6 VIADD R16, R16, 0x1 ;  /* 0x0000000110106836 */ /* 0x000fc80000000000 */
[----:B------:R-:W-:Y:S01]  /*0410*/  @P1 VIADD R16, R16, 0x1 ;  /* 0x0000000110101836 */ /* 0x000fe20000000000 */
[----:B--2---:R-:W-:Y:S01]  /*0420*/  @P6 DADD R4, R4, R6 ;  /* 0x0000000004046229 */ /* 0x004fe20000000006 */
[----:B------:R-:W-:-:S13]  /*0430*/  ISETP.GE.U32.OR P6, PT, R14, UR6, !P3 ;  /* 0x000000060e007c0c */ /* 0x000fda000dfc6470 */
[----:B------:R-:W2:Y:S01]  /*0440*/  @!P6 LDG.E.64 R6, desc[UR4][R12.64+-0x8] ;  /* 0xfffff8040c06e981 */ /* 0x000ea2000c1e1b00 */
[----:B------:R-:W-:Y:S01]  /*0450*/  @!P5 VIADD R16, R16, 0x1 ;  /* 0x000000011010d836 */ /* 0x000fe20000000000 */
[----:B---3--:R-:W-:Y:S01]  /*0460*/  @P1 DADD R4, R4, R2 ;  /* 0x0000000004041229 */ /* 0x008fe20000000002 */
[----:B------:R-:W-:-:S07]  /*0470*/  ISETP.GE.AND P1, PT, R17, RZ, PT ;  /* 0x000000ff1100720c */ /* 0x000fce0003f26270 */
[----:B----4-:R-:W-:Y:S01]  /*0480*/  @!P5 DADD R4, R4, R8 ;  /* 0x000000000404d229 */ /* 0x010fe20000000008 */
[----:B------:R-:W-:-:S13]  /*0490*/  ISETP.GE.U32.OR P5, PT, R14, UR6, !P1 ;  /* 0x000000060e007c0c */ /* 0x000fda000cfa6470 */
[----:B------:R-:W0:Y:S01]  /*04a0*/  @!P5 LDC.64 R2, c[0x0][0x380] ;  /* 0x0000e000ff02db82 */ /* 0x000e220000000a00 */
[----:B------:R-:W-:-:S04]  /*04b0*/  @!P5 IMAD.IADD R9, R17, 0x1, R0 ;  /* 0x000000011109d824 */ /* 0x000fc800078e0200 */
[----:B0-----:R-:W-:-:S06]  /*04c0*/  @!P5 IMAD.WIDE R2, R9, 0x8, R2 ;  /* 0x000000080902d825 */ /* 0x001fcc00078e0202 */
[----:B------:R-:W3:Y:S01]  /*04d0*/  @!P5 LDG.E.64 R2, desc[UR4][R2.64] ;  /* 0x000000040202d981 */ /* 0x000ee2000c1e1b00 */
[----:B------:R-:W-:Y:S01]  /*04e0*/  @!P6 VIADD R16, R16, 0x1 ;  /* 0x000000011010e836 */ /* 0x000fe20000000000 */
[----:B--2---:R-:W-:Y:S01]  /*04f0*/  @!P6 DADD R4, R4, R6 ;  /* 0x000000000404e229 */ /* 0x004fe20000000006 */
[----:B------:R-:W-:-:S13]  /*0500*/  ISETP.GE.U32.OR P6, PT, R14, UR6, !P2 ;  /* 0x000000060e007c0c */ /* 0x000fda000d7c6470 */
[----:B------:R-:W2:Y:S01]  /*0510*/  @!P6 LDG.E.64 R10, desc[UR4][R12.64+0x8] ;  /* 0x000008040c0ae981 */ /* 0x000ea2000c1e1b00 */
[----:B------:R-:W-:Y:S02]  /*0520*/  VIADD R0, R0, UR7 ;  /* 0x0000000700007c36 */ /* 0x000fe40008000000 */
[----:B------:R-:W-:Y:S02]  /*0530*/  @!P5 VIADD R16, R16, 0x1 ;  /* 0x000000011010d836 */ /* 0x000fe40000000000 */
[C---:B------:R-:W-:Y:S02]  /*0540*/  @P1 IMAD.IADD R19, R17.reuse, 0x1, R0 ;  /* 0x0000000111131824 */ /* 0x040fe400078e0200 */
[----:B------:R-:W-:Y:S02]  /*0550*/  VIADD R28, R0, UR7 ;  /* 0x00000007001c7c36 */ /* 0x000fe40008000000 */
[----:B------:R-:W-:Y:S02]  /*0560*/  @!P6 VIADD R16, R16, 0x1 ;  /* 0x000000011010e836 */ /* 0x000fe40000000000 */
[----:B------:R-:W-:Y:S01]  /*0570*/  VIADD R26, R24, 0x1 ;  /* 0x00000001181a7836 */ /* 0x000fe20000000000 */
[----:B---3--:R-:W-:Y:S01]  /*0580*/  @!P5 DADD R4, R4, R2 ;  /* 0x000000000404d229 */ /* 0x008fe20000000002 */
[----:B------:R-:W-:-:S04]  /*0590*/  IADD3 R6, P5, PT, R17, R0, RZ ;  /* 0x0000000011067210 */ /* 0x000fc80007fbe0ff */
[----:B------:R-:W-:Y:S02]  /*05a0*/  LEA.HI.X.SX32 R7, R0, R25, 0x1, P5 ;  /* 0x0000001900077211 */ /* 0x000fe400028f0eff */
[----:B------:R-:W-:-:S04]  /*05b0*/  LEA R22, P5, R6, UR8, 0x3 ;  /* 0x0000000806167c11 */ /* 0x000fc8000f8a18ff */
[----:B------:R-:W-:Y:S02]  /*05c0*/  LEA.HI.X R23, R6, UR9, R7, 0x3, P5 ;  /* 0x0000000906177c11 */ /* 0x000fe4000a8f1c07 */
[----:B------:R-:W-:Y:S02]  /*05d0*/  ISETP.GE.U32.OR P5, PT, R14, UR6, !P0 ;  /* 0x000000060e007c0c */ /* 0x000fe4000c7a6470 */
[----:B------:R-:W0:Y:S01]  /*05e0*/  @P1 LDC.64 R14, c[0x0][0x380] ;  /* 0x0000e000ff0e1b82 */ /* 0x000e220000000a00 */
[----:B------:R-:W3:Y:S04]  /*05f0*/  @P4 LDG.E.64 R6, desc[UR4][R22.64+-0x10] ;  /* 0xfffff00416064981 */ /* 0x000ee8000c1e1b00 */
[----:B------:R-:W4:Y:S06]  /*0600*/  @P3 LDG.E.64 R8, desc[UR4][R22.64+-0x8] ;  /* 0xfffff80416083981 */ /* 0x000f2c000c1e1b00 */
[----:B------:R1:W5:Y:S01]  /*0610*/  @!P5 LDG.E.64 R2, desc[UR4][R12.64+0x10] ;  /* 0x000010040c02d981 */ /* 0x000362000c1e1b00 */
[----:B0-----:R-:W-:Y:S01]  /*0620*/  @P1 IMAD.WIDE R14, R19, 0x8, R14 ;  /* 0x00000008130e1825 */ /* 0x001fe200078e020e */
[----:B--2---:R-:W-:Y:S01]  /*0630*/  @!P6 DADD R4, R4, R10 ;  /* 0x000000000404e229 */ /* 0x004fe2000000000a */
[----:B------:R-:W-:-:S03]  /*0640*/  IADD3 R18, P6, PT, R17, R28, RZ ;  /* 0x0000001c11127210 */ /* 0x000fc60007fde0ff */
[----:B------:R-:W2:Y:S01]  /*0650*/  @P1 LDG.E.64 R10, desc[UR4][R14.64] ;  /* 0x000000040e0a1981 */ /* 0x000ea2000c1e1b00 */
[----:B------:R-:W-:Y:S02]  /*0660*/  LEA.HI.X.SX32 R19, R28, R25, 0x1, P6 ;  /* 0x000000191c137211 */ /* 0x000fe400030f0eff */
[C---:B-1----:R-:W-:Y:S01]  /*0670*/  LEA R12, P6, R18.reuse, UR8, 0x3 ;  /* 0x00000008120c7c11 */ /* 0x042fe2000f8c18ff */
[----:B------:R-:W2:Y:S03]  /*0680*/  @P2 LDG.E.64 R14, desc[UR4][R22.64+0x8] ;  /* 0x00000804160e2981 */ /* 0x000ea6000c1e1b00 */
[----:B------:R-:W-:Y:S02]  /*0690*/  LEA.HI.X R13, R18, UR9, R19, 0x3, P6 ;  /* 0x00000009120d7c11 */ /* 0x000fe4000b0f1c13 */
[----:B------:R-:W-:Y:S01]  /*06a0*/  ISETP.GE.U32.OR P6, PT, R26, UR6, !P4 ;  /* 0x000000061a007c0c */ /* 0x000fe2000e7c6470 */
[----:B------:R-:W2:-:S12]  /*06b0*/  @P0 LDG.E.64 R18, desc[UR4][R22.64+0x10] ;  /* 0x0000100416120981 */ /* 0x000e98000c1e1b00 */
[----:B------:R-:W2:Y:S01]  /*06c0*/  @!P6 LDG.E.64 R20, desc[UR4][R12.64+-0x10] ;  /* 0xfffff0040c14e981 */ /* 0x000ea2000c1e1b00 */
[----:B------:R-:W-:-:S04]  /*06d0*/  @!P5 VIADD R16, R16, 0x1 ;  /* 0x000000011010d836 */ /* 0x000fc80000000000 */
[----:B------:R-:W-:-:S04]  /*06e0*/  @P4 VIADD R16, R16, 0x1 ;  /* 0x0000000110104836 */ /* 0x000fc80000000000 */
[----:B------:R-:W-:-:S04]  /*06f0*/  @P3 VIADD R16, R16, 0x1 ;  /* 0x0000000110103836 */ /* 0x000fc80000000000 */
[----:B------:R-:W-:-:S04]  /*0700*/  @P1 VIADD R16, R16, 0x1 ;  /* 0x0000000110101836 */ /* 0x000fc80000000000 */
[----:B------:R-:W-:-:S04]  /*0710*/  @P2 VIADD R16, R16, 0x1 ;  /* 0x0000000110102836 */ /* 0x000fc80000000000 */
[----:B------:R-:W-:Y:S01]  /*0720*/  @P0 VIADD R16, R16, 0x1 ;  /* 0x0000000110100836 */ /* 0x000fe20000000000 */
[----:B-----5:R-:W-:-:S08]  /*0730*/  @!P5 DADD R4, R4, R2 ;  /* 0x000000000404d229 */ /* 0x020fd00000000002 */
[----:B---3--:R-:W-:-:S08]  /*0740*/  @P4 DADD R4, R4, R6 ;  /* 0x0000000004044229 */ /* 0x008fd00000000006 */
[----:B----4-:R-:W-:Y:S01]  /*0750*/  @P3 DADD R4, R4, R8 ;  /* 0x0000000004043229 */ /* 0x010fe20000000008 */
[----:B------:R-:W-:Y:S01]  /*0760*/  ISETP.GE.U32.OR P5, PT, R26, UR6, !P1 ;  /* 0x000000061a007c0c */ /* 0x000fe2000cfa6470 */
[----:B------:R-:W-:-:S12]  /*0770*/  @!P6 VIADD R16, R16, 0x1 ;  /* 0x000000011010e836 */ /* 0x000fd80000000000 */
[----:B------:R-:W0:Y:S01]  /*0780*/  @!P5 LDC.64 R6, c[0x0][0x380] ;  /* 0x0000e000ff06db82 */ /* 0x000e220000000a00 */
[----:B------:R-:W-:-:S04]  /*0790*/  @!P5 IMAD.IADD R9, R17, 0x1, R28 ;  /* 0x000000011109d824 */ /* 0x000fc800078e021c */
[----:B0-----:R-:W-:-:S06]  /*07a0*/  @!P5 IMAD.WIDE R6, R9, 0x8, R6 ;  /* 0x000000080906d825 */ /* 0x001fcc00078e0206 */
[----:B------:R-:W3:Y:S01]  /*07b0*/  @!P5 LDG.E.64 R6, desc[UR4][R6.64] ;  /* 0x000000040606d981 */ /* 0x000ee2000c1e1b00 */
[----:B--2---:R-:W-:-:S08]  /*07c0*/  @P1 DADD R4, R4, R10 ;  /* 0x0000000004041229 */ /* 0x004fd0000000000a */
[----:B------:R-:W-:-:S08]  /*07d0*/  @P2 DADD R4, R4, R14 ;  /* 0x0000000004042229 */ /* 0x000fd0000000000e */
[----:B------:R-:W-:-:S08]  /*07e0*/  @P0 DADD R4, R4, R18 ;  /* 0x0000000004040229 */ /* 0x000fd00000000012 */
[----:B------:R-:W-:Y:S01]  /*07f0*/  @!P6 DADD R4, R4, R20 ;  /* 0x000000000404e229 */ /* 0x000fe20000000014 */
[----:B------:R-:W-:-:S13]  /*0800*/  ISETP.GE.U32.OR P6, PT, R26, UR6, !P3 ;  /* 0x000000061a007c0c */ /* 0x000fda000dfc6470 */
[----:B------:R-:W2:Y:S01]  /*0810*/  @!P6 LDG.E.64 R2, desc[UR4][R12.64+-0x8] ;  /* 0xfffff8040c02e981 */ /* 0x000ea2000c1e1b00 */
[----:B------:R-:W-:Y:S02]  /*0820*/  VIADD R28, R28, UR7 ;  /* 0x000000071c1c7c36 */ /* 0x000fe40008000000 */
[----:B------:R-:W-:Y:S02]  /*0830*/  @!P6 VIADD R16, R16, 0x1 ;  /* 0x000000011010e836 */ /* 0x000fe40000000000 */
[----:B------:R-:W-:Y:S02]  /*0840*/  VIADD R24, R24, 0x2 ;  /* 0x0000000218187836 */ /* 0x000fe40000000000 */
[----:B------:R-:W-:-:S03]  /*0850*/  @!P5 VIADD R16, R16, 0x1 ;  /* 0x000000011010d836 */ /* 0x000fc60000000000 */
[C---:B------:R-:W-:Y:S02]  /*0860*/  ISETP.GE.U32.OR P1, PT, R24.reuse, UR6, !P1 ;  /* 0x0000000618007c0c */ /* 0x040fe4000cf26470 */
[C---:B------:R-:W-:Y:S02]  /*0870*/  ISETP.GE.U32.OR P4, PT, R24.reuse, UR6, !P4 ;  /* 0x0000000618007c0c */ /* 0x040fe4000e786470 */
[----:B------:R-:W-:-:S09]  /*0880*/  ISETP.GE.U32.OR P3, PT, R24, UR6, !P3 ;  /* 0x0000000618007c0c */ /* 0x000fd2000df66470 */
[----:B------:R-:W0:Y:S01]  /*0890*/  @!P1 LDC.64 R20, c[0x0][0x380] ;  /* 0x0000e000ff149b82 */ /* 0x000e220000000a00 */
[----:B--2---:R-:W-:Y:S01]  /*08a0*/  @!P6 DADD R4, R4, R2 ;  /* 0x000000000404e229 */ /* 0x004fe20000000002 */
[----:B------:R-:W-:-:S07]  /*08b0*/  IADD3 R2, P6, PT, R17, R28, RZ ;  /* 0x0000001c11027210 */ /* 0x000fce0007fde0ff */
[----:B---3--:R-:W-:Y:S01]  /*08c0*/  @!P5 DADD R4, R4, R6 ;  /* 0x000000000404d229 */ /* 0x008fe20000000006 */
[----:B------:R-:W-:Y:S02]  /*08d0*/  ISETP.GE.U32.OR P5, PT, R26, UR6, !P2 ;  /* 0x000000061a007c0c */ /* 0x000fe4000d7a6470 */
[----:B------:R-:W-:Y:S02]  /*08e0*/  LEA.HI.X.SX32 R25, R28, R25, 0x1, P6 ;  /* 0x000000191c197211 */ /* 0x000fe400030f0eff */
[----:B------:R-:W-:-:S04]  /*08f0*/  LEA R8, P6, R2, UR8, 0x3 ;  /* 0x0000000802087c11 */ /* 0x000fc8000f8c18ff */
[----:B------:R-:W-:Y:S02]  /*0900*/  LEA.HI.X R9, R2, UR9, R25, 0x3, P6 ;  /* 0x0000000902097c11 */ /* 0x000fe4000b0f1c19 */
[----:B------:R-:W-:-:S03]  /*0910*/  ISETP.GE.U32.OR P6, PT, R26, UR6, !P0 ;  /* 0x000000061a007c0c */ /* 0x000fc6000c7c6470 */
[----:B------:R-:W2:Y:S04]  /*0920*/  @!P5 LDG.E.64 R2, desc[UR4][R12.64+0x8] ;  /* 0x000008040c02d981 */ /* 0x000ea8000c1e1b00 */
[----:B------:R-:W3:Y:S01]  /*0930*/  @!P4 LDG.E.64 R18, desc[UR4][R8.64+-0x10] ;  /* 0xfffff0040812c981 */ /* 0x000ee2000c1e1b00 */
[----:B------:R-:W-:-:S03]  /*0940*/  @!P1 IMAD.IADD R7, R17, 0x1, R28 ;  /* 0x0000000111079824 */ /* 0x000fc600078e021c */
[----:B------:R-:W4:Y:S04]  /*0950*/  @!P3 LDG.E.64 R10, desc[UR4][R8.64+-0x8] ;  /* 0xfffff804080ab981 */ /* 0x000f28000c1e1b00 */
[----:B------:R-:W5:Y:S01]  /*0960*/  @!P6 LDG.E.64 R14, desc[UR4][R12.64+0x10] ;  /* 0x000010040c0ee981 */ /* 0x000f62000c1e1b00 */
[----:B0-----:R-:W-:Y:S01]  /*0970*/  @!P1 IMAD.WIDE R20, R7, 0x8, R20 ;  /* 0x0000000807149825 */ /* 0x001fe200078e0214 */
[C---:B------:R-:W-:Y:S02]  /*0980*/  ISETP.GE.U32.OR P2, PT, R24.reuse, UR6, !P2 ;  /* 0x0000000618007c0c */ /* 0x040fe4000d746470 */
[----:B------:R-:W-:-:S03]  /*0990*/  ISETP.GE.U32.OR P0, PT, R24, UR6, !P0 ;  /* 0x0000000618007c0c */ /* 0x000fc6000c706470 */
[----:B------:R-:W4:Y:S08]  /*09a0*/  @!P1 LDG.E.64 R20, desc[UR4][R20.64] ;  /* 0x0000000414149981 */ /* 0x000f30000c1e1b00 */
[----:B------:R-:W4:Y:S04]  /*09b0*/  @!P2 LDG.E.64 R22, desc[UR4][R8.64+0x8] ;  /* 0x000008040816a981 */ /* 0x000f28000c1e1b00 */
[----:B------:R0:W4:Y:S01]  /*09c0*/  @!P0 LDG.E.64 R24, desc[UR4][R8.64+0x10] ;  /* 0x0000100408188981 */ /* 0x000122000c1e1b00 */
[----:B------:R-:W-:-:S04]  /*09d0*/  @!P5 VIADD R16, R16, 0x1 ;  /* 0x000000011010d836 */ /* 0x000fc80000000000 */
[----:B------:R-:W-:-:S04]  /*09e0*/  @!P6 VIADD R16, R16, 0x1 ;  /* 0x000000011010e836 */ /* 0x000fc80000000000 */
[----:B------:R-:W-:-:S04]  /*09f0*/  @!P4 VIADD R16, R16, 0x1 ;  /* 0x000000011010c836 */ /* 0x000fc80000000000 */
[----:B------:R-:W-:-:S04]  /*0a00*/  @!P3 VIADD R16, R16, 0x1 ;  /* 0x000000011010b836 */ /* 0x000fc80000000000 */
[----:B------:R-:W-:-:S04]  /*0a10*/  @!P1 VIADD R16, R16, 0x1 ;  /* 0x0000000110109836 */ /* 0x000fc80000000000 */
[----:B------:R-:W-:-:S04]  /*0a20*/  @!P2 VIADD R16, R16, 0x1 ;  /* 0x000000011010a836 */ /* 0x000fc80000000000 */
[----:B------:R-:W-:-:S04]  /*0a30*/  @!P0 VIADD R16, R16, 0x1 ;  /* 0x0000000110108836 */ /* 0x000fc80000000000 */
[----:B------:R-:W1:Y:S01]  /*0a40*/  I2F.F64.U32 R6, R16 ;  /* 0x0000001000067312 */ /* 0x000e620000201800 */
[----:B------:R-:W-:Y:S01]  /*0a50*/  BSSY.RECONVERGENT B0, `(.L_x_200) ;  /* 0x0000018000007945 */ /* 0x000fe20003800200 */
[----:B--2---:R-:W-:-:S06]  /*0a60*/  @!P5 DADD R4, R4, R2 ;  /* 0x000000000404d229 */ /* 0x004fcc0000000002 */
[----:B-1----:R-:W0:Y:S01]  /*0a70*/  MUFU.RCP64H R3, R7 ;  /* 0x0000000700037308 */ /* 0x002e220000001800 */
[----:B------:R-:W-:Y:S01]  /*0a80*/  IMAD.MOV.U32 R2, RZ, RZ, 0x1 ;  /* 0x00000001ff027424 */ /* 0x000fe200078e00ff */
[----:B-----5:R-:W-:-:S05]  /*0a90*/  @!P6 DADD R4, R4, R14 ;  /* 0x000000000404e229 */ /* 0x020fca000000000e */
[----:B0-----:R-:W-:-:S03]  /*0aa0*/  DFMA R8, -R6, R2, 1 ;  /* 0x3ff000000608742b */ /* 0x001fc60000000102 */
[----:B---3--:R-:W-:-:S05]  /*0ab0*/  @!P4 DADD R4, R4, R18 ;  /* 0x000000000404c229 */ /* 0x008fca0000000012 */
[----:B------:R-:W-:-:S03]  /*0ac0*/  DFMA R8, R8, R8, R8 ;  /* 0x000000080808722b */ /* 0x000fc60000000008 */
[----:B----4-:R-:W-:-:S05]  /*0ad0*/  @!P3 DADD R4, R4, R10 ;  /* 0x000000000404b229 */ /* 0x010fca000000000a */
[----:B------:R-:W-:-:S03]  /*0ae0*/  DFMA R8, R2, R8, R2 ;  /* 0x000000080208722b */ /* 0x000fc60000000002 */
[----:B------:R-:W-:-:S05]  /*0af0*/  @!P1 DADD R4, R4, R20 ;  /* 0x0000000004049229 */ /* 0x000fca0000000014 */
[----:B------:R-:W-:-:S03]  /*0b00*/  DFMA R2, -R6, R8, 1 ;  /* 0x3ff000000602742b */ /* 0x000fc60000000108 */
[----:B------:R-:W-:-:S05]  /*0b10*/  @!P2 DADD R4, R4, R22 ;  /* 0x000000000404a229 */ /* 0x000fca0000000016 */
[----:B------:R-:W-:-:S03]  /*0b20*/  DFMA R2, R8, R2, R8 ;  /* 0x000000020802722b */ /* 0x000fc60000000008 */
[----:B------:R-:W-:-:S08]  /*0b30*/  @!P0 DADD R4, R4, R24 ;  /* 0x0000000004048229 */ /* 0x000fd00000000018 */
[----:B------:R-:W-:-:S08]  /*0b40*/  DMUL R8, R2, R4 ;  /* 0x0000000402087228 */ /* 0x000fd00000000000 */
[----:B------:R-:W-:-:S08]  /*0b50*/  DFMA R10, -R6, R8, R4 ;  /* 0x00000008060a722b */ /* 0x000fd00000000104 */
[----:B------:R-:W-:Y:S01]  /*0b60*/  DFMA R2, R2, R10, R8 ;  /* 0x0000000a0202722b */ /* 0x000fe20000000008 */
[----:B------:R-:W-:-:S09]  /*0b70*/  FSETP.GEU.AND P1, PT, |R5|, 6.5827683646048100446e-37, PT ;  /* 0x036000000500780b */ /* 0x000fd20003f2e200 */
[----:B------:R-:W-:-:S05]  /*0b80*/  FFMA R8, RZ, R7, R3 ;  /* 0x00000007ff087223 */ /* 0x000fca0000000003 */
[----:B------:R-:W-:-:S13]  /*0b90*/  FSETP.GT.AND P0, PT, |R8|, 1.469367938527859385e-39, PT ;  /* 0x001000000800780b */ /* 0x000fda0003f04200 */
[----:B------:R-:W-:Y:S05]  /*0ba0*/  @P0 BRA P1, `(.L_x_201) ;  /* 0x0000000000080947 */ /* 0x000fea0000800000 */
[----:B------:R-:W-:-:S07]  /*0bb0*/  MOV R10, 0xbd0 ;  /* 0x00000bd0000a7802 */ /* 0x000fce0000000f00 */
[----:B------:R-:W-:Y:S05]  /*0bc0*/  CALL.REL.NOINC `($__internal_4_$__cuda_sm20_div_rn_f64_full) ;  /* 0x0000000000187944 */ /* 0x000fea0003c00000 */
.L_x_201:
[----:B------:R-:W-:Y:S05]  /*0bd0*/  BSYNC.RECONVERGENT B0 ;  /* 0x0000000000007941 */ /* 0x000fea0003800200 */
.L_x_200:
[----:B------:R-:W0:Y:S01]  /*0be0*/  LDC.64 R4, c[0x0][0x388] ;  /* 0x0000e200ff047b82 */ /* 0x000e220000000a00 */
[----:B------:R-:W-:-:S04]  /*0bf0*/  IMAD.IADD R17, R17, 0x1, R0 ;  /* 0x0000000111117824 */ /* 0x000fc800078e0200 */
[----:B0-----:R-:W-:-:S05]  /*0c00*/  IMAD.WIDE R4, R17, 0x8, R4 ;  /* 0x0000000811047825 */ /* 0x001fca00078e0204 */
[----:B------:R-:W-:Y:S01]  /*0c10*/  STG.E.64 desc[UR4][R4.64], R2 ;  /* 0x0000000204007986 */ /* 0x000fe2000c101b04 */
[----:B------:R-:W-:Y:S05]  /*0c20*/  EXIT ;  /* 0x000000000000794d */ /* 0x000fea0003800000 */
        .weak           $__internal_4_$__cuda_sm20_div_rn_f64_full
        .type           $__internal_4_$__cuda_sm20_div_rn_f64_full,@function
        .size           $__internal_4_$__cuda_sm20_div_rn_f64_full,(.L_x_505 - $__internal_4_$__cuda_sm20_div_rn_f64_full)
$__internal_4_$__cuda_sm20_div_rn_f64_full:
[C---:B------:R-:W-:Y:S01]  /*0c30*/  FSETP.GEU.AND P0, PT, |R7|.reuse, 1.469367938527859385e-39, PT ;  /* 0x001000000700780b */ /* 0x040fe20003f0e200 */
[--C-:B------:R-:W-:Y:S01]  /*0c40*/  IMAD.MOV.U32 R8, RZ, RZ, R6.reuse ;  /* 0x000000ffff087224 */ /* 0x100fe200078e0006 */
[----:B------:R-:W-:Y:S01]  /*0c50*/  LOP3.LUT R2, R7, 0x800fffff, RZ, 0xc0, !PT ;  /* 0x800fffff07027812 */ /* 0x000fe200078ec0ff */
[----:B------:R-:W-:Y:S01]  /*0c60*/  IMAD.MOV.U32 R9, RZ, RZ, R7 ;  /* 0x000000ffff097224 */ /* 0x000fe200078e0007 */
[C---:B------:R-:W-:Y:S01]  /*0c70*/  FSETP.GEU.AND P2, PT, |R5|.reuse, 1.469367938527859385e-39, PT ;  /* 0x001000000500780b */ /* 0x040fe20003f4e200 */
[----:B------:R-:W-:Y:S01]  /*0c80*/  IMAD.MOV.U32 R18, RZ, RZ, 0x1 ;  /* 0x00000001ff127424 */ /* 0x000fe200078e00ff */
[----:B------:R-:W-:Y:S01]  /*0c90*/  LOP3.LUT R3, R2, 0x3ff00000, RZ, 0xfc, !PT ;  /* 0x3ff0000002037812 */ /* 0x000fe200078efcff */
[----:B------:R-:W-:Y:S01]  /*0ca0*/  IMAD.MOV.U32 R2, RZ, RZ, R6 ;  /* 0x000000ffff027224 */ /* 0x000fe200078e0006 */
[----:B------:R-:W-:Y:S01]  /*0cb0*/  LOP3.LUT R11, R5, 0x7ff00000, RZ, 0xc0, !PT ;  /* 0x7ff00000050b7812 */ /* 0x000fe200078ec0ff */
[----:B------:R-:W-:Y:S01]  /*0cc0*/  BSSY.RECONVERGENT B1, `(.L_x_202) ;  /* 0x0000051000017945 */ /* 0x000fe20003800200 */
[----:B------:R-:W-:-:S03]  /*0cd0*/  LOP3.LUT R14, R7, 0x7ff00000, RZ, 0xc0, !PT ;  /* 0x7ff00000070e7812 */ /* 0x000fc600078ec0ff */
[----:B------:R-:W-:Y:S01]  /*0ce0*/  @!P0 DMUL R2, R8, 8.98846567431157953865e+307 ;  /* 0x7fe0000008028828 */ /* 0x000fe20000000000 */
[----:B------:R-:W-:Y:S01]  /*0cf0*/  ISETP.GE.U32.AND P1, PT, R11, R14, PT ;  /* 0x0000000e0b00720c */ /* 0x000fe20003f26070 */
[----:B------:R-:W-:Y:S02]  /*0d00*/  IMAD.MOV.U32 R16, RZ, RZ, R14 ;  /* 0x000000ffff107224 */ /* 0x000fe400078e000e */
[----:B------:R-:W-:Y:S02]  /*0d10*/  @!P2 LOP3.LUT R6, R9, 0x7ff00000, RZ, 0xc0, !PT ;  /* 0x7ff000000906a812 */ /* 0x000fe400078ec0ff */
[----:B------:R-:W0:Y:S02]  /*0d20*/  MUFU.RCP64H R19, R3 ;  /* 0x0000000300137308 */ /* 0x000e240000001800 */
[----:B------:R-:W-:Y:S01]  /*0d30*/  @!P2 ISETP.GE.U32.AND P3, PT, R11, R6, PT ;  /* 0x000000060b00a20c */ /* 0x000fe20003f66070 */
[----:B------:R-:W-:Y:S01]  /*0d40*/  IMAD.MOV.U32 R6, RZ, RZ, R4 ;  /* 0x000000ffff067224 */ /* 0x000fe200078e0004 */
[----:B------:R-:W-:Y:S01]  /*0d50*/  @!P0 LOP3.LUT R16, R3, 0x7ff00000, RZ, 0xc0, !PT ;  /* 0x7ff0000003108812 */ /* 0x000fe200078ec0ff */
[----:B0-----:R-:W-:-:S08]  /*0d60*/  DFMA R12, R18, -R2, 1 ;  /* 0x3ff00000120c742b */ /* 0x001fd00000000802 */
[----:B------:R-:W-:Y:S01]  /*0d70*/  DFMA R20, R12, R12, R12 ;  /* 0x0000000c0c14722b */ /* 0x000fe2000000000c */
[----:B------:R-:W-:-:S05]  /*0d80*/  IMAD.MOV.U32 R12, RZ, RZ, 0x1ca00000 ;  /* 0x1ca00000ff0c7424 */ /* 0x000fca00078e00ff */
[C---:B------:R-:W-:Y:S02]  /*0d90*/  @!P2 SEL R13, R12.reuse, 0x63400000, !P3 ;  /* 0x634000000c0da807 */ /* 0x040fe40005800000 */
[----:B------:R-:W-:Y:S01]  /*0da0*/  DFMA R18, R18, R20, R18 ;  /* 0x000000141212722b */ /* 0x000fe20000000012 */
[----:B------:R-:W-:Y:S01]  /*0db0*/  SEL R7, R12, 0x63400000, !P1 ;  /* 0x634000000c077807 */ /* 0x000fe20004800000 */
[----:B------:R-:W-:Y:S01]  /*0dc0*/  @!P2 IMAD.MOV.U32 R20, RZ, RZ, RZ ;  /* 0x000000ffff14a224 */ /* 0x000fe200078e00ff */
[--C-:B------:R-:W-:Y:S02]  /*0dd0*/  @!P2 LOP3.LUT R13, R13, 0x80000000, R5.reuse, 0xf8, !PT ;  /* 0x800000000d0da812 */ /* 0x100fe400078ef805 */
[----:B------:R-:W-:Y:S02]  /*0de0*/  LOP3.LUT R7, R7, 0x800fffff, R5, 0xf8, !PT ;  /* 0x800fffff07077812 */ /* 0x000fe400078ef805 */
[----:B------:R-:W-:Y:S01]  /*0df0*/  @!P2 LOP3.LUT R21, R13, 0x100000, RZ, 0xfc, !PT ;  /* 0x001000000d15a812 */ /* 0x000fe200078efcff */
[----:B------:R-:W-:-:S05]  /*0e00*/  DFMA R22, R18, -R2, 1 ;  /* 0x3ff000001216742b */ /* 0x000fca0000000802 */
[----:B------:R-:W-:-:S03]  /*0e10*/  @!P2 DFMA R6, R6, 2, -R20 ;  /* 0x400000000606a82b */ /* 0x000fc60000000814 */
[----:B------:R-:W-:Y:S01]  /*0e20*/  DFMA R18, R18, R22, R18 ;  /* 0x000000161212722b */ /* 0x000fe20000000012 */
[----:B------:R-:W-:Y:S02]  /*0e30*/  IMAD.MOV.U32 R23, RZ, RZ, R11 ;  /* 0x000000ffff177224 */ /* 0x000fe400078e000b */
[----:B------:R-:W-:-:S04]  /*0e40*/  VIADD R22, R16, 0xffffffff ;  /* 0xffffffff10167836 */ /* 0x000fc80000000000 */
[----:B------:R-:W-:Y:S01]  /*0e50*/  @!P2 LOP3.LUT R23, R7, 0x7ff00000, RZ, 0xc0, !PT ;  /* 0x7ff000000717a812 */ /* 0x000fe200078ec0ff */
[----:B------:R-:W-:-:S04]  /*0e60*/  DMUL R20, R18, R6 ;  /* 0x0000000612147228 */ /* 0x000fc80000000000 */
[----:B------:R-:W-:-:S04]  /*0e70*/  VIADD R13, R23, 0xffffffff ;  /* 0xffffffff170d7836 */ /* 0x000fc80000000000 */
[----:B------:R-:W-:Y:S01]  /*0e80*/  DFMA R14, R20, -R2, R6 ;  /* 0x80000002140e722b */ /* 0x000fe20000000006 */
[----:B------:R-:W-:-:S04]  /*0e90*/  ISETP.GT.U32.AND P0, PT, R13, 0x7feffffe, PT ;  /* 0x7feffffe0d00780c */ /* 0x000fc80003f04070 */
[----:B------:R-:W-:-:S03]  /*0ea0*/  ISETP.GT.U32.OR P0, PT, R22, 0x7feffffe, P0 ;  /* 0x7feffffe1600780c */ /* 0x000fc60000704470 */
[----:B------:R-:W-:-:S10]  /*0eb0*/  DFMA R14, R18, R14, R20 ;  /* 0x0000000e120e722b */ /* 0x000fd40000000014 */
        /* <DEDUP_REMOVED lines=28> */
.L_x_203:
        /* <DEDUP_REMOVED lines=16> */
.L_x_206:
[----:B------:R-:W-:Y:S01]  /*1180*/  LOP3.LUT R13, R9, 0x80000, RZ, 0xfc, !PT ;  /* 0x00080000090d7812 */ /* 0x000fe200078efcff */
[----:B------:R-:W-:Y:S01]  /*1190*/  IMAD.MOV.U32 R12, RZ, RZ, R8 ;  /* 0x000000ffff0c7224 */ /* 0x000fe200078e0008 */
[----:B------:R-:W-:Y:S06]  /*11a0*/  BRA `(.L_x_204) ;  /* 0x0000000000087947 */ /* 0x000fec0003800000 */
.L_x_205:
[----:B------:R-:W-:Y:S01]  /*11b0*/  LOP3.LUT R13, R5, 0x80000, RZ, 0xfc, !PT ;  /* 0x00080000050d7812 */ /* 0x000fe200078efcff */
[----:B------:R-:W-:-:S07]  /*11c0*/  IMAD.MOV.U32 R12, RZ, RZ, R4 ;  /* 0x000000ffff0c7224 */ /* 0x000fce00078e0004 */
.L_x_204:
[----:B------:R-:W-:Y:S05]  /*11d0*/  BSYNC.RECONVERGENT B1 ;  /* 0x0000000000017941 */ /* 0x000fea0003800200 */
.L_x_202:
[----:B------:R-:W-:Y:S02]  /*11e0*/  IMAD.MOV.U32 R11, RZ, RZ, 0x0 ;  /* 0x00000000ff0b7424 */ /* 0x000fe400078e00ff */
[----:B------:R-:W-:Y:S02]  /*11f0*/  IMAD.MOV.U32 R2, RZ, RZ, R12 ;  /* 0x000000ffff027224 */ /* 0x000fe400078e000c */
[----:B------:R-:W-:Y:S01]  /*1200*/  IMAD.MOV.U32 R3, RZ, RZ, R13 ;  /* 0x000000ffff037224 */ /* 0x000fe200078e000d */
[----:B------:R-:W-:Y:S06]  /*1210*/  RET.REL.NODEC R10 `(stencil2d_5x5_f64) ;  /* 0xffffffec0a787950 */ /* 0x000fec0003c3ffff */
.L_x_207:
        /* <DEDUP_REMOVED lines=14> */
.L_x_505:


//--------------------- .text.stencil2d_5x5_f32   --------------------------
	.section	.text.stencil2d_5x5_f32,"ax",@progbits
	.align	128
        .global         stencil2d_5x5_f32
        .type           stencil2d_5x5_f32,@function
        .size           stencil2d_5x5_f32,(.L_x_506 - stencil2d_5x5_f32)
        .other          stencil2d_5x5_f32,@"STO_CUDA_ENTRY STV_DEFAULT"
stencil2d_5x5_f32:
.text.stencil2d_5x5_f32:
        /* <DEDUP_REMOVED lines=17> */
[----:B------:R-:W1:Y:S01]  /*0110*/  LDCU.64 UR4, c[0x0][0x358] ;  /* 0x00006b00ff0477ac */ /* 0x000e620008000a00 */
[C---:B------:R-:W-:Y:S01]  /*0120*/  IMAD R5, R0.reuse, UR7, RZ ;  /* 0x0000000700057c24 */ /* 0x040fe2000f8e02ff */
[----:B------:R-:W-:Y:S02]  /*0130*/  ISETP.GE.AND P4, PT, R0, UR6, PT ;  /* 0x0000000600007c0c */ /* 0x000fe4000bf86270 */
        /* <DEDUP_REMOVED lines=8> */
[----:B-1----:R-:W2:Y:S01]  /*01c0*/  @P6 LDG.E R7, desc[UR4][R8.64+-0x8] ;  /* 0xfffff80408076981 */ /* 0x002ea2000c1e1900 */
[C---:B------:R-:W-:Y:S02]  /*01d0*/  ISETP.LT.OR P5, PT, R2.reuse, RZ, !P4 ;  /* 0x000000ff0200720c */ /* 0x040fe400067a1670 */
[----:B------:R-:W-:-:S04]  /*01e0*/  ISETP.GT.AND P3, PT, R2, UR7, PT ;  /* 0x0000000702007c0c */ /* 0x000fc8000bf64270 */
[----:B------:R-:W-:-:S04]  /*01f0*/  ISETP.GT.AND P3, PT, R2, RZ, !P3 ;  /* 0x000000ff0200720c */ /* 0x000fc80005f64270 */
[----:B------:R-:W-:-:S03]  /*0200*/  PLOP3.LUT P1, PT, P4, P3, PT, 0x80, 0x8 ;  /* 0x000000000008781c */ /* 0x000fc60002727070 */
[----:B------:R-:W0:Y:S01]  /*0210*/  @!P5 LDC.64 R10, c[0x0][0x380] ;  /* 0x0000e000ff0adb82 */ /* 0x000e220000000a00 */
[----:B------:R-:W-:-:S09]  /*0220*/  @!P5 IMAD.IADD R3, R2, 0x1, R5 ;  /* 0x000000010203d824 */ /* 0x000fd200078e0205 */
[----:B------:R-:W3:Y:S01]  /*0230*/  @P1 LDG.E R12, desc[UR4][R8.64+-0x4] ;  /* 0xfffffc04080c1981 */ /* 0x000ee2000c1e1900 */
[----:B0-----:R-:W-:-:S06]  /*0240*/  @!P5 IMAD.WIDE R10, R3, 0x4, R10 ;  /* 0x00000004030ad825 */ /* 0x001fcc00078e020a */
[----:B------:R-:W4:Y:S01]  /*0250*/  @!P5 LDG.E R10, desc[UR4][R10.64] ;  /* 0x000000040a0ad981 */ /* 0x000f22000c1e1900 */
[----:B------:R-:W-:-:S05]  /*0260*/  VIADD R0, R2, 0x1 ;  /* 0x0000000102007836 */ /* 0x000fca0000000000 */
[----:B------:R-:W-:Y:S01]  /*0270*/  ISETP.GE.AND P2, PT, R0, UR7, PT ;  /* 0x0000000700007c0c */ /* 0x000fe2000bf46270 */
[----:B------:R-:W-:-:S03]  /*0280*/  IMAD.MOV.U32 R3, RZ, RZ, RZ ;  /* 0x000000ffff037224 */ /* 0x000fc600078e00ff */
[----:B------:R-:W-:Y:S01]  /*0290*/  ISETP.GT.AND P2, PT, R2, -0x2, !P2 ;  /* 0xfffffffe0200780c */ /* 0x000fe20005744270 */
[----:B------:R-:W-:Y:S02]  /*02a0*/  IMAD.MOV.U32 R0, RZ, RZ, RZ ;  /* 0x000000ffff007224 */ /* 0x000fe400078e00ff */
[----:B------:R-:W-:Y:S02]  /*02b0*/  @P6 IMAD.MOV.U32 R0, RZ, RZ, 0x1 ;  /* 0x00000001ff006424 */ /* 0x000fe400078e00ff */
[----:B--2---:R-:W-:Y:S01]  /*02c0*/  @P6 FADD R3, RZ, R7 ;  /* 0x00000007ff036221 */ /* 0x004fe20000000000 */
[----:B------:R-:W-:-:S13]  /*02d0*/  PLOP3.LUT P6, PT, P4, P2, PT, 0x80, 0x8 ;  /* 0x000000000008781c */ /* 0x000fda00027c5070 */
[----:B------:R-:W2:Y:S01]  /*02e0*/  @P6 LDG.E R14, desc[UR4][R8.64+0x4] ;  /* 0x00000404080e6981 */ /* 0x000ea2000c1e1900 */
[----:B------:R-:W-:Y:S01]  /*02f0*/  VIADD R7, R2, 0x2 ;  /* 0x0000000202077836 */ /* 0x000fe20000000000 */
[----:B------:R-:W-:Y:S01]  /*0300*/  @P1 IADD3 R0, PT, PT, R0, 0x1, RZ ;  /* 0x0000000100001810 */ /* 0x000fe20007ffe0ff */
[----:B------:R-:W-:Y:S02]  /*0310*/  VIADD R5, R5, UR7 ;  /* 0x0000000705057c36 */ /* 0x000fe40008000000 */
[----:B---3--:R-:W-:Y:S01]  /*0320*/  @P1 FADD R3, R3, R12 ;  /* 0x0000000c03031221 */ /* 0x008fe20000000000 */
[----:B------:R-:W-:Y:S01]  /*0330*/  ISETP.GE.AND P1, PT, R7, UR7, PT ;  /* 0x0000000707007c0c */ /* 0x000fe2000bf26270 */
[----:B------:R-:W-:-:S03]  /*0340*/  @!P5 VIADD R0, R0, 0x1 ;  /* 0x000000010000d836 */ /* 0x000fc60000000000 */
[----:B------:R-:W-:Y:S01]  /*0350*/  ISETP.GT.AND P1, PT, R2, -0x3, !P1 ;  /* 0xfffffffd0200780c */ /* 0x000fe20004f24270 */
[----:B------:R-:W-:-:S03]  /*0360*/  VIADD R7, R6, 0xffffffff ;  /* 0xffffffff06077836 */ /* 0x000fc60000000000 */
[----:B------:R-:W-:Y:S01]  /*0370*/  PLOP3.LUT P4, PT, P4, P1, PT, 0x80, 0x8 ;  /* 0x000000000008781c */ /* 0x000fe20002783070 */
[----:B----4-:R-:W-:Y:S01]  /*0380*/  @!P5 FADD R3, R3, R10 ;  /* 0x0000000a0303d221 */ /* 0x010fe20000000000 */
[----:B------:R-:W-:-:S11]  /*0390*/  IADD3 R11, P5, PT, R2, R5, RZ ;  /* 0x00000005020b7210 */ /* 0x000fd60007fbe0ff */
[----:B------:R-:W3:Y:S01]  /*03a0*/  @P4 LDG.E R8, desc[UR4][R8.64+0x8] ;  /* 0x0000080408084981 */ /* 0x000ee2000c1e1900 */
[----:B------:R-:W-:Y:S02]  /*03b0*/  LEA.HI.X.SX32 R12, R5, R4, 0x1, P5 ;  /* 0x00000004050c7211 */ /* 0x000fe400028f0eff */
[----:B------:R-:W-:-:S04]  /*03c0*/  LEA R10, P5, R11, UR8, 0x2 ;  /* 0x000000080b0a7c11 */ /* 0x000fc8000f8a10ff */
[----:B------:R-:W-:Y:S02]  /*03d0*/  LEA.HI.X R11, R11, UR9, R12, 0x2, P5 ;  /* 0x000000090b0b7c11 */ /* 0x000fe4000a8f140c */
[----:B------:R-:W-:-:S13]  /*03e0*/  ISETP.GE.U32.OR P5, PT, R7, UR6, !P0 ;  /* 0x0000000607007c0c */ /* 0x000fda000c7a6470 */
[----:B------:R-:W4:Y:S01]  /*03f0*/  @!P5 LDG.E R12, desc[UR4][R10.64+-0x8] ;  /* 0xfffff8040a0cd981 */ /* 0x000f22000c1e1900 */
[----:B------:R-:W-:Y:S02]  /*0400*/  @P6 VIADD R0, R0, 0x1 ;  /* 0x0000000100006836 */ /* 0x000fe40000000000 */
[----:B--2---:R-:W-:Y:S01]  /*0410*/  @P6 FADD R3, R3, R14 ;  /* 0x0000000e03036221 */ /* 0x004fe20000000000 */
[----:B------:R-:W-:-:S13]  /*0420*/  ISETP.GE.U32.OR P6, PT, R7, UR6, !P3 ;  /* 0x0000000607007c0c */ /* 0x000fda000dfc6470 */
[----:B------:R-:W2:Y:S01]  /*0430*/  @!P6 LDG.E R14, desc[UR4][R10.64+-0x4] ;  /* 0xfffffc040a0ee981 */ /* 0x000ea2000c1e1900 */
[----:B------:R-:W-:-:S04]  /*0440*/  @P4 VIADD R0, R0, 0x1 ;  /* 0x0000000100004836 */ /* 0x000fc80000000000 */
[----:B------:R-:W-:Y:S02]  /*0450*/  @!P5 VIADD R0, R0, 0x1 ;  /* 0x000000010000d836 */ /* 0x000fe40000000000 */
[----:B---3--:R-:W-:Y:S01]  /*0460*/  @P4 FADD R3, R3, R8 ;  /* 0x0000000803034221 */ /* 0x008fe20000000000 */
[----:B------:R-:W-:-:S03]  /*0470*/  ISETP.GE.AND P4, PT, R2, RZ, PT ;  /* 0x000000ff0200720c */ /* 0x000fc60003f86270 */
[----:B----4-:R-:W-:Y:S01]  /*0480*/  @!P5 FADD R3, R3, R12 ;  /* 0x0000000c0303d221 */ /* 0x010fe20000000000 */
[----:B------:R-:W-:-:S13]  /*0490*/  ISETP.GE.U32.OR P5, PT, R7, UR6, !P4 ;  /* 0x0000000607007c0c */ /* 0x000fda000e7a6470 */
[----:B------:R-:W0:Y:S01]  /*04a0*/  @!P5 LDC.64 R12, c[0x0][0x380] ;  /* 0x0000e000ff0cdb82 */ /* 0x000e220000000a00 */
[----:B------:R-:W-:Y:S01]  /*04b0*/  @!P5 IMAD.IADD R9, R2, 0x1, R5 ;  /* 0x000000010209d824 */ /* 0x000fe200078e0205 */
[----:B------:R-:W-:-:S03]  /*04c0*/  @!P6 IADD3 R0, PT, PT, R0, 0x1, RZ ;  /* 0x000000010000e810 */ /* 0x000fc60007ffe0ff */
[----:B0-----:R-:W-:-:S03]  /*04d0*/  @!P5 IMAD.WIDE R12, R9, 0x4, R12 ;  /* 0x00000004090cd825 */ /* 0x001fc600078e020c */
[----:B------:R-:W0:Y:S03]  /*04e0*/  @P4 LDC.64 R8, c[0x0][0x380] ;  /* 0x0000e000ff084b82 */ /* 0x000e260000000a00 */
[----:B------:R-:W3:Y:S01]  /*04f0*/  @!P5 LDG.E R12, desc[UR4][R12.64] ;  /* 0x000000040c0cd981 */ /* 0x000ee2000c1e1900 */
[----:B--2---:R-:W-:Y:S01]  /*0500*/  @!P6 FADD R3, R3, R14 ;  /* 0x0000000e0303e221 */ /* 0x004fe20000000000 */
[----:B------:R-:W-:-:S13]  /*0510*/  ISETP.GE.U32.OR P6, PT, R7, UR6, !P2 ;  /* 0x0000000607007c0c */ /* 0x000fda000d7c6470 */
[----:B------:R-:W2:Y:S01]  /*0520*/  @!P6 LDG.E R14, desc[UR4][R10.64+0x4] ;  /* 0x000004040a0ee981 */ /* 0x000ea2000c1e1900 */
[----:B------:R-:W-:Y:S02]  /*0530*/  @!P5 VIADD R0, R0, 0x1 ;  /* 0x000000010000d836 */ /* 0x000fe40000000000 */
[----:B------:R-:W-:Y:S02]  /*0540*/  VIADD R5, R5, UR7 ;  /* 0x0000000705057c36 */ /* 0x000fe40008000000 */
[----:B------:R-:W-:Y:S02]  /*0550*/  @!P6 VIADD R0, R0, 0x1 ;  /* 0x000000010000e836 */ /* 0x000fe40000000000 */
[----:B------:R-:W-:-:S04]  /*0560*/  @P4 IMAD.IADD R17, R2, 0x1, R5 ;  /* 0x0000000102114824 */ /* 0x000fc800078e0205 */
[----:B0-----:R-:W-:-:S06]  /*0570*/  @P4 IMAD.WIDE R16, R17, 0x4, R8 ;  /* 0x0000000411104825 */ /* 0x001fcc00078e0208 */
[----:B------:R-:W4:Y:S01]  /*0580*/  @P4 LDG.E R16, desc[UR4][R16.64] ;  /* 0x0000000410104981 */ /* 0x000f22000c1e1900 */
[----:B---3--:R-:W-:Y:S01]  /*0590*/  @!P5 FADD R3, R3, R12 ;  /* 0x0000000c0303d221 */ /* 0x008fe20000000000 */
[----:B------:R-:W-:Y:S01]  /*05a0*/  ISETP.GE.U32.OR P5, PT, R7, UR6, !P1 ;  /* 0x0000000607007c0c */ /* 0x000fe2000cfa6470 */
[----:B------:R-:W-:-:S12]  /*05b0*/  VIADD R7, R5, UR7 ;  /* 0x0000000705077c36 */ /* 0x000fd80008000000 */
[----:B------:R-:W3:Y:S01]  /*05c0*/  @!P5 LDG.E R10, desc[UR4][R10.64+0x8] ;  /* 0x000008040a0ad981 */ /* 0x000ee2000c1e1900 */
[----:B--2---:R-:W-:Y:S01]  /*05d0*/  @!P6 FADD R3, R3, R14 ;  /* 0x0000000e0303e221 */ /* 0x004fe20000000000 */
[----:B------:R-:W-:-:S04]  /*05e0*/  IADD3 R14, P6, PT, R2, R5, RZ ;  /* 0x00000005020e7210 */ /* 0x000fc80007fde0ff */
[----:B------:R-:W-:Y:S02]  /*05f0*/  LEA.HI.X.SX32 R15, R5, R4, 0x1, P6 ;  /* 0x00000004050f7211 */ /* 0x000fe400030f0eff */
[----:B------:R-:W-:-:S04]  /*0600*/  LEA R12, P6, R14, UR8, 0x2 ;  /* 0x000000080e0c7c11 */ /* 0x000fc8000f8c10ff */
[----:B------:R-:W-:Y:S02]  /*0610*/  LEA.HI.X R13, R14, UR9, R15, 0x2, P6 ;  /* 0x000000090e0d7c11 */ /* 0x000fe4000b0f140f */
[----:B------:R-:W-:Y:S01]  /*0620*/  IADD3 R15, P6, PT, R2, R7, RZ ;  /* 0x00000007020f7210 */ /* 0x000fe20007fde0ff */
[----:B------:R-:W-:Y:S02]  /*0630*/  VIADD R14, R6, 0x1 ;  /* 0x00000001060e7836 */ /* 0x000fe40000000000 */
[----:B------:R-:W2:Y:S01]  /*0640*/  @P0 LDG.E R18, desc[UR4][R12.64+-0x8] ;  /* 0xfffff8040c120981 */ /* 0x000ea2000c1e1900 */
[----:B------:R-:W-:Y:S02]  /*0650*/  LEA.HI.X.SX32 R22, R7, R4, 0x1, P6 ;  /* 0x0000000407167211 */ /* 0x000fe400030f0eff */
[C---:B------:R-:W-:Y:S01]  /*0660*/  LEA R8, P6, R15.reuse, UR8, 0x2 ;  /* 0x000000080f087c11 */ /* 0x040fe2000f8c10ff */
[----:B------:R-:W5:Y:S03]  /*0670*/  @P3 LDG.E R20, desc[UR4][R12.64+-0x4] ;  /* 0xfffffc040c143981 */ /* 0x000f66000c1e1900 */
[----:B------:R-:W-:Y:S01]  /*0680*/  LEA.HI.X R9, R15, UR9, R22, 0x2, P6 ;  /* 0x000000090f097c11 */ /* 0x000fe2000b0f1416 */
[----:B------:R-:W4:Y:S01]  /*0690*/  @P1 LDG.E R24, desc[UR4][R12.64+0x8] ;  /* 0x000008040c181981 */ /* 0x000f22000c1e1900 */
[----:B------:R-:W-:-:S03]  /*06a0*/  ISETP.GE.U32.OR P6, PT, R14, UR6, !P0 ;  /* 0x000000060e007c0c */ /* 0x000fc6000c7c6470 */
[----:B------:R0:W4:Y:S10]  /*06b0*/  @P2 LDG.E R22, desc[UR4][R12.64+0x4] ;  /* 0x000004040c162981 */ /* 0x000134000c1e1900 */
[----:B------:R-:W4:Y:S01]  /*06c0*/  @!P6 LDG.E R26, desc[UR4][R8.64+-0x8] ;  /* 0xfffff804081ae981 */ /* 0x000f22000c1e1900 */
[----:B------:R-:W-:-:S05]  /*06d0*/  @!P5 IADD3 R0, PT, PT, R0, 0x1, RZ ;  /* 0x000000010000d810 */ /* 0x000fca0007ffe0ff */
[----:B------:R-:W-:-:S04]  /*06e0*/  @P0 VIADD R0, R0, 0x1 ;  /* 0x0000000100000836 */ /* 0x000fc80000000000 */
[----:B------:R-:W-:-:S04]  /*06f0*/  @P3 VIADD R0, R0, 0x1 ;  /* 0x0000000100003836 */ /* 0x000fc80000000000 */
[----:B------:R-:W-:-:S04]  /*0700*/  @P4 VIADD R0, R0, 0x1 ;  /* 0x0000000100004836 */ /* 0x000fc80000000000 */
[----:B------:R-:W-:-:S04]  /*0710*/  @P2 VIADD R0, R0, 0x1 ;  /* 0x0000000100002836 */ /* 0x000fc80000000000 */
[----:B------:R-:W-:Y:S02]  /*0720*/  @P1 VIADD R0, R0, 0x1 ;  /* 0x0000000100001836 */ /* 0x000fe40000000000 */
[----:B---3--:R-:W-:Y:S01]  /*0730*/  @!P5 FADD R3, R3, R10 ;  /* 0x0000000a0303d221 */ /* 0x008fe20000000000 */
[----:B------:R-:W-:Y:S01]  /*0740*/  ISETP.GE.U32.OR P5, PT, R14, UR6, !P4 ;  /* 0x000000060e007c0c */ /* 0x000fe2000e7a6470 */
[----:B------:R-:W-:-:S12]  /*0750*/  @!P6 VIADD R0, R0, 0x1 ;  /* 0x000000010000e836 */ /* 0x000fd80000000000 */
[----:B------:R-:W1:Y:S01]  /*0760*/  @!P5 LDC.64 R10, c[0x0][0x380] ;  /* 0x0000e000ff0adb82 */ /* 0x000e620000000a00 */
[----:B0-----:R-:W-:-:S05]  /*0770*/  @!P5 IADD3 R13, PT, PT, R2, R7, RZ ;  /* 0x00000007020dd210 */ /* 0x001fca0007ffe0ff */
[----:B-1----:R-:W-:-:S06]  /*0780*/  @!P5 IMAD.WIDE R10, R13, 0x4, R10 ;  /* 0x000000040d0ad825 */ /* 0x002fcc00078e020a */
[----:B------:R-:W3:Y:S01]  /*0790*/  @!P5 LDG.E R10, desc[UR4][R10.64] ;  /* 0x000000040a0ad981 */ /* 0x000ee2000c1e1900 */
[----:B--2---:R-:W-:-:S04]  /*07a0*/  @P0 FADD R3, R3, R18 ;  /* 0x0000001203030221 */ /* 0x004fc80000000000 */
[----:B-----5:R-:W-:-:S04]  /*07b0*/  @P3 FADD R3, R3, R20 ;  /* 0x0000001403033221 */ /* 0x020fc80000000000 */
[----:B----4-:R-:W-:-:S04]  /*07c0*/  @P4 FADD R3, R3, R16 ;  /* 0x0000001003034221 */ /* 0x010fc80000000000 */
[----:B------:R-:W-:-:S04]  /*07d0*/  @P2 FADD R3, R3, R22 ;  /* 0x0000001603032221 */ /* 0x000fc80000000000 */
[----:B------:R-:W-:-:S04]  /*07e0*/  @P1 FADD R3, R3, R24 ;  /* 0x0000001803031221 */ /* 0x000fc80000000000 */
[----:B------:R-:W-:Y:S01]  /*07f0*/  @!P6 FADD R3, R3, R26 ;  /* 0x0000001a0303e221 */ /* 0x000fe20000000000 */
[----:B------:R-:W-:-:S13]  /*0800*/  ISETP.GE.U32.OR P6, PT, R14, UR6, !P3 ;  /* 0x000000060e007c0c */ /* 0x000fda000dfc6470 */
[----:B------:R-:W2:Y:S01]  /*0810*/  @!P6 LDG.E R12, desc[UR4][R8.64+-0x4] ;  /* 0xfffffc04080ce981 */ /* 0x000ea2000c1e1900 */
[----:B------:R-:W-:Y:S02]  /*0820*/  VIADD R13, R6, 0x2 ;  /* 0x00000002060d7836 */ /* 0x000fe40000000000 */
[----:B------:R-:W-:-:S03]  /*0830*/  VIADD R15, R7, UR7 ;  /* 0x00000007070f7c36 */ /* 0x000fc60008000000 */
[----:B------:R-:W-:Y:S01]  /*0840*/  ISETP.GE.U32.OR P4, PT, R13, UR6, !P4 ;  /* 0x000000060d007c0c */ /* 0x000fe2000e786470 */
[----:B------:R-:W-:-:S04]  /*0850*/  @!P6 VIADD R0, R0, 0x1 ;  /* 0x000000010000e836 */ /* 0x000fc80000000000 */
[----:B------:R-:W-:Y:S01]  /*0860*/  @!P5 VIADD R0, R0, 0x1 ;  /* 0x000000010000d836 */ /* 0x000fe20000000000 */
[C---:B------:R-:W-:Y:S02]  /*0870*/  ISETP.GE.U32.OR P0, PT, R13.reuse, UR6, !P0 ;  /* 0x000000060d007c0c */ /* 0x040fe4000c706470 */
[----:B------:R-:W-:Y:S01]  /*0880*/  ISETP.GE.U32.OR P3, PT, R13, UR6, !P3 ;  /* 0x000000060d007c0c */ /* 0x000fe2000df66470 */
[----:B--2---:R-:W-:Y:S01]  /*0890*/  @!P6 FADD R3, R3, R12 ;  /* 0x0000000c0303e221 */ /* 0x004fe20000000000 */
[----:B------:R-:W-:-:S03]  /*08a0*/  IADD3 R7, P6, PT, R2, R15, RZ ;  /* 0x0000000f02077210 */ /* 0x000fc60007fde0ff */
[----:B---3--:R-:W-:Y:S01]  /*08b0*/  @!P5 FADD R3, R3, R10 ;  /* 0x0000000a0303d221 */ /* 0x008fe20000000000 */
[----:B------:R-:W-:Y:S01]  /*08c0*/  LEA.HI.X.SX32 R4, R15, R4, 0x1, P6 ;  /* 0x000000040f047211 */ /* 0x000fe200030f0eff */
[----:B------:R-:W0:Y:S01]  /*08d0*/  @!P4 LDC.64 R10, c[0x0][0x380] ;  /* 0x0000e000ff0acb82 */ /* 0x000e220000000a00 */
[C---:B------:R-:W-:Y:S02]  /*08e0*/  LEA R6, P6, R7.reuse, UR8, 0x2 ;  /* 0x0000000807067c11 */ /* 0x040fe4000f8c10ff */
[C---:B------:R-:W-:Y:S02]  /*08f0*/  ISETP.GE.U32.OR P5, PT, R14.reuse, UR6, !P2 ;  /* 0x000000060e007c0c */ /* 0x040fe4000d7a6470 */
[----:B------:R-:W-:Y:S02]  /*0900*/  LEA.HI.X R7, R7, UR9, R4, 0x2, P6 ;  /* 0x0000000907077c11 */ /* 0x000fe4000b0f1404 */
[----:B------:R-:W-:Y:S01]  /*0910*/  ISETP.GE.U32.OR P6, PT, R14, UR6, !P1 ;  /* 0x000000060e007c0c */ /* 0x000fe2000cfc6470 */
[----:B------:R-:W-:Y:S01]  /*0920*/  @!P4 IMAD.IADD R15, R2, 0x1, R15 ;  /* 0x00000001020fc824 */ /* 0x000fe200078e020f */
[C---:B------:R-:W-:Y:S01]  /*0930*/  ISETP.GE.U32.OR P2, PT, R13.reuse, UR6, !P2 ;  /* 0x000000060d007c0c */ /* 0x040fe2000d746470 */
[----:B------:R-:W2:Y:S06]  /*0940*/  @!P0 LDG.E R14, desc[UR4][R6.64+-0x8] ;  /* 0xfffff804060e8981 */ /* 0x000eac000c1e1900 */
[----:B------:R-:W3:Y:S04]  /*0950*/  @!P5 LDG.E R4, desc[UR4][R8.64+0x4] ;  /* 0x000004040804d981 */ /* 0x000ee8000c1e1900 */
[----:B------:R1:W4:Y:S01]  /*0960*/  @!P6 LDG.E R12, desc[UR4][R8.64+0x8] ;  /* 0x00000804080ce981 */ /* 0x000322000c1e1900 */
[----:B------:R-:W-:Y:S01]  /*0970*/  ISETP.GE.U32.OR P1, PT, R13, UR6, !P1 ;  /* 0x000000060d007c0c */ /* 0x000fe2000cf26470 */
[----:B0-----:R-:W-:-:S02]  /*0980*/  @!P4 IMAD.WIDE R10, R15, 0x4, R10 ;  /* 0x000000040f0ac825 */ /* 0x001fc400078e020a */
[----:B------:R-:W5:Y:S04]  /*0990*/  @!P3 LDG.E R16, desc[UR4][R6.64+-0x4] ;  /* 0xfffffc040610b981 */ /* 0x000f68000c1e1900 */
[----:B------:R-:W5:Y:S04]  /*09a0*/  @!P2 LDG.E R18, desc[UR4][R6.64+0x4] ;  /* 0x000004040612a981 */ /* 0x000f68000c1e1900 */
[----:B------:R-:W5:Y:S04]  /*09b0*/  @!P4 LDG.E R10, desc[UR4][R10.64] ;  /* 0x000000040a0ac981 */ /* 0x000f68000c1e1900 */
[----:B------:R0:W5:Y:S01]  /*09c0*/  @!P1 LDG.E R20, desc[UR4][R6.64+0x8] ;  /* 0x0000080406149981 */ /* 0x000162000c1e1900 */
[----:B------:R-:W-:-:S05]  /*09d0*/  @!P5 VIADD R0, R0, 0x1 ;  /* 0x000000010000d836 */ /* 0x000fca0000000000 */
[----:B------:R-:W-:-:S05]  /*09e0*/  @!P6 IADD3 R0, PT, PT, R0, 0x1, RZ ;  /* 0x000000010000e810 */ /* 0x000fca0007ffe0ff */
[----:B------:R-:W-:-:S04]  /*09f0*/  @!P0 VIADD R0, R0, 0x1 ;  /* 0x0000000100008836 */ /* 0x000fc80000000000 */
[----:B------:R-:W-:-:S04]  /*0a00*/  @!P3 VIADD R0, R0, 0x1 ;  /* 0x000000010000b836 */ /* 0x000fc80000000000 */
[----:B------:R-:W-:-:S04]  /*0a10*/  @!P4 VIADD R0, R0, 0x1 ;  /* 0x000000010000c836 */ /* 0x000fc80000000000 */
[----:B------:R-:W-:-:S04]  /*0a20*/  @!P2 VIADD R0, R0, 0x1 ;  /* 0x000000010000a836 */ /* 0x000fc80000000000 */
[----:B------:R-:W-:-:S05]  /*0a30*/  @!P1 VIADD R0, R0, 0x1 ;  /* 0x0000000100009836 */ /* 0x000fca0000000000 */
[----:B-1----:R-:W-:-:S04]  /*0a40*/  I2FP.F32.U32 R8, R0 ;  /* 0x0000000000087245 */ /* 0x002fc80000201000 */
[----:B------:R-:W0:Y:S01]  /*0a50*/  MUFU.RCP R0, R8 ;  /* 0x0000000800007308 */ /* 0x000e220000001000 */
[----:B------:R-:W-:Y:S01]  /*0a60*/  BSSY.RECONVERGENT B0, `(.L_x_208) ;  /* 0x0000012000007945 */ /* 0x000fe20003800200 */
[----:B0-----:R-:W-:-:S04]  /*0a70*/  FFMA R7, -R8, R0, 1 ;  /* 0x3f80000008077423 */ /* 0x001fc80000000100 */
[----:B------:R-:W-:Y:S01]  /*0a80*/  FFMA R0, R0, R7, R0 ;  /* 0x0000000700007223 */ /* 0x000fe20000000000 */
[----:B---3--:R-:W-:-:S04]  /*0a90*/  @!P5 FADD R3, R3, R4 ;  /* 0x000000040303d221 */ /* 0x008fc80000000000 */
[----:B----4-:R-:W-:-:S04]  /*0aa0*/  @!P6 FADD R3, R3, R12 ;  /* 0x0000000c0303e221 */ /* 0x010fc80000000000 */
[----:B--2---:R-:W-:-:S04]  /*0ab0*/  @!P0 FADD R3, R3, R14 ;  /* 0x0000000e03038221 */ /* 0x004fc80000000000 */
[----:B-----5:R-:W-:-:S04]  /*0ac0*/  @!P3 FADD R3, R3, R16 ;  /* 0x000000100303b221 */ /* 0x020fc80000000000 */
[----:B------:R-:W-:-:S04]  /*0ad0*/  @!P4 FADD R3, R3, R10 ;  /* 0x0000000a0303c221 */ /* 0x000fc80000000000 */
[----:B------:R-:W-:-:S04]  /*0ae0*/  @!P2 FADD R3, R3, R18 ;  /* 0x000000120303a221 */ /* 0x000fc80000000000 */
[----:B------:R-:W-:-:S04]  /*0af0*/  @!P1 FADD R3, R3, R20 ;  /* 0x0000001403039221 */ /* 0x000fc80000000000 */
[----:B------:R-:W0:Y:S01]  /*0b00*/  FCHK P0, R3, R8 ;  /* 0x0000000803007302 */ /* 0x000e220000000000 */
[----:B------:R-:W-:-:S04]  /*0b10*/  FFMA R4, R0, R3, RZ ;  /* 0x0000000300047223 */ /* 0x000fc800000000ff */
[----:B------:R-:W-:-:S04]  /*0b20*/  FFMA R7, -R8, R4, R3 ;  /* 0x0000000408077223 */ /* 0x000fc80000000103 */
[----:B------:R-:W-:Y:S01]  /*0b30*/  FFMA R9, R0, R7, R4 ;  /* 0x0000000700097223 */ /* 0x000fe20000000004 */
[----:B0-----:R-:W-:Y:S06]  /*0b40*/  @!P0 BRA `(.L_x_209) ;  /* 0x00000000000c8947 */ /* 0x001fec0003800000 */
[----:B------:R-:W-:-:S07]  /*0b50*/  MOV R4, 0xb70 ;  /* 0x00000b7000047802 */ /* 0x000fce0000000f00 */
[----:B------:R-:W-:Y:S05]  /*0b60*/  CALL.REL.NOINC `($__internal_5_$__cuda_sm3x_div_rn_noftz_f32_slowpath) ;  /* 0x00000000001c7944 */ /* 0x000fea0003c00000 */
[----:B------:R-:W-:-:S07]  /*0b70*/  IMAD.MOV.U32 R9, RZ, RZ, R0 ;  /* 0x000000ffff097224 */ /* 0x000fce00078e0000 */
.L_x_209:
[----:B------:R-:W-:Y:S05]  /*0b80*/  BSYNC.RECONVERGENT B0 ;  /* 0x0000000000007941 */ /* 0x000fea0003800200 */
.L_x_208:
[----:B------:R-:W0:Y:S01]  /*0b90*/  LDC.64 R6, c[0x0][0x388] ;  /* 0x0000e200ff067b82 */ /* 0x000e220000000a00 */
[----:B------:R-:W-:-:S05]  /*0ba0*/  IADD3 R3, PT, PT, R2, R5, RZ ;  /* 0x0000000502037210 */ /* 0x000fca0007ffe0ff */
[----:B0-----:R-:W-:-:S05]  /*0bb0*/  IMAD.WIDE R2, R3, 0x4, R6 ;  /* 0x0000000403027825 */ /* 0x001fca00078e0206 */
[----:B------:R-:W-:Y:S01]  /*0bc0*/  STG.E desc[UR4][R2.64], R9 ;  /* 0x0000000902007986 */ /* 0x000fe2000c101904 */
[----:B------:R-:W-:Y:S05]  /*0bd0*/  EXIT ;  /* 0x000000000000794d */ /* 0x000fea0003800000 */
        .weak           $__internal_5_$__cuda_sm3x_div_rn_noftz_f32_slowpath
        .type           $__internal_5_$__cuda_sm3x_div_rn_noftz_f32_slowpath,@function
        .size           $__internal_5_$__cuda_sm3x_div_rn_noftz_f32_slowpath,(.L_x_506 - $__internal_5_$__cuda_sm3x_div_rn_noftz_f32_slowpath)
$__internal_5_$__cuda_sm3x_div_rn_noftz_f32_slowpath:
[--C-:B------:R-:W-:Y:S01]  /*0be0*/  SHF.R.U32.HI R6, RZ, 0x17, R8.reuse ;  /* 0x00000017ff067819 */ /* 0x100fe20000011608 */
[----:B------:R-:W-:Y:S01]  /*0bf0*/  BSSY.RECONVERGENT B1, `(.L_x_210) ;  /* 0x0000064000017945 */ /* 0x000fe20003800200 */
[----:B------:R-:W-:Y:S02]  /*0c00*/  SHF.R.U32.HI R0, RZ, 0x17, R3 ;  /* 0x00000017ff007819 */ /* 0x000fe40000011603 */
[----:B------:R-:W-:Y:S01]  /*0c10*/  LOP3.LUT R15, R6, 0xff, RZ, 0xc0, !PT ;  /* 0x000000ff060f7812 */ /* 0x000fe200078ec0ff */
[----:B------:R-:W-:Y:S01]  /*0c20*/  IMAD.MOV.U32 R6, RZ, RZ, R8 ;  /* 0x000000ffff067224 */ /* 0x000fe200078e0008 */
[----:B------:R-:W-:-:S03]  /*0c30*/  LOP3.LUT R10, R0, 0xff, RZ, 0xc0, !PT ;  /* 0x000000ff000a7812 */ /* 0x000fc600078ec0ff */
[----:B------:R-:W-:Y:S02]  /*0c40*/  VIADD R11, R15, 0xffffffff ;  /* 0xffffffff0f0b7836 */ /* 0x000fe40000000000 */
[----:B------:R-:W-:-:S03]  /*0c50*/  VIADD R9, R10, 0xffffffff ;  /* 0xffffffff0a097836 */ /* 0x000fc60000000000 */
[----:B------:R-:W-:-:S04]  /*0c60*/  ISETP.GT.U32.AND P0, PT, R11, 0xfd, PT ;  /* 0x000000fd0b00780c */ /* 0x000fc80003f04070 */
[----:B------:R-:W-:-:S13]  /*0c70*/  ISETP.GT.U32.OR P0, PT, R9, 0xfd, P0 ;  /* 0x000000fd0900780c */ /* 0x000fda0000704470 */
[----:B------:R-:W-:Y:S01]  /*0c80*/  @!P0 IMAD.MOV.U32 R7, RZ, RZ, RZ ;  /* 0x000000ffff078224 */ /* 0x000fe200078e00ff */
[----:B------:R-:W-:Y:S06]  /*0c90*/  @!P0 BRA `(.L_x_211) ;  /* 0x0000000000608947 */ /* 0x000fec0003800000 */
[----:B------:R-:W-:Y:S01]  /*0ca0*/  FSETP.GTU.FTZ.AND P0, PT, |R3|, +INF , PT ;  /* 0x7f8000000300780b */ /* 0x000fe20003f1c200 */
[----:B------:R-:W-:Y:S01]  /*0cb0*/  IMAD.MOV.U32 R0, RZ, RZ, R8 ;  /* 0x000000ffff007224 */ /* 0x000fe200078e0008 */
[----:B------:R-:W-:-:S04]  /*0cc0*/  FSETP.GTU.FTZ.AND P1, PT, |R8|, +INF , PT ;  /* 0x7f8000000800780b */ /* 0x000fc80003f3c200 */
[----:B------:R-:W-:-:S13]  /*0cd0*/  PLOP3.LUT P0, PT, P0, P1, PT, 0xf8, 0x8f ;  /* 0x00000000008f781c */ /* 0x000fda0000703f70 */
[----:B------:R-:W-:Y:S05]  /*0ce0*/  @P0 BRA `(.L_x_212) ;  /* 0x00000004004c0947 */ /* 0x000fea0003800000 */
[----:B------:R-:W-:-:S13]  /*0cf0*/  LOP3.LUT P0, RZ, R6, 0x7fffffff, R3, 0xc8, !PT ;  /* 0x7fffffff06ff7812 */ /* 0x000fda000780c803 */
[----:B------:R-:W-:Y:S05]  /*0d00*/  @!P0 BRA `(.L_x_213) ;  /* 0x00000004003c8947 */ /* 0x000fea0003800000 */
[C---:B------:R-:W-:Y:S02]  /*0d10*/  FSETP.NEU.FTZ.AND P0, PT, |R3|.reuse, +INF , PT ;  /* 0x7f8000000300780b */ /* 0x040fe40003f1d200 */
[----:B------:R-:W-:Y:S02]  /*0d20*/  FSETP.NEU.FTZ.AND P2, PT, |R0|, +INF , PT ;  /* 0x7f8000000000780b */ /* 0x000fe40003f5d200 */
[----:B------:R-:W-:-:S11]  /*0d30*/  FSETP.NEU.FTZ.AND P1, PT, |R3|, +INF , PT ;  /* 0x7f8000000300780b */ /* 0x000fd60003f3d200 */
[----:B------:R-:W-:Y:S05]  /*0d40*/  @!P2 BRA !P0, `(.L_x_213) ;  /* 0x00000004002ca947 */ /* 0x000fea0004000000 */
[----:B------:R-:W-:-:S04]  /*0d50*/  LOP3.LUT P0, RZ, R3, 0x7fffffff, RZ, 0xc0, !PT ;  /* 0x7fffffff03ff7812 */ /* 0x000fc8000780c0ff */
[----:B------:R-:W-:-:S13]  /*0d60*/  PLOP3.LUT P0, PT, P2, P0, PT, 0x2f, 0xf2 ;  /* 0x0000000000f2781c */ /* 0x000fda0001700577 */
[----:B------:R-:W-:Y:S05]  /*0d70*/  @P0 BRA `(.L_x_214) ;  /* 0x0000000400180947 */ /* 0x000fea0003800000 */
[----:B------:R-:W-:-:S04]  /*0d80*/  LOP3.LUT P0, RZ, R6, 0x7fffffff, RZ, 0xc0, !PT ;  /* 0x7fffffff06ff7812 */ /* 0x000fc8000780c0ff */
[----:B------:R-:W-:-:S13]  /*0d90*/  PLOP3.LUT P0, PT, P1, P0, PT, 0x2f, 0xf2 ;  /* 0x0000000000f2781c */ /* 0x000fda0000f00577 */
[----:B------:R-:W-:Y:S05]  /*0da0*/  @P0 BRA `(.L_x_215) ;  /* 0x0000000400000947 */ /* 0x000fea0003800000 */
[----:B------:R-:W-:Y:S02]  /*0db0*/  ISETP.GE.AND P0, PT, R9, RZ, PT ;  /* 0x000000ff0900720c */ /* 0x000fe40003f06270 */
[----:B------:R-:W-:-:S11]  /*0dc0*/  ISETP.GE.AND P1, PT, R11, RZ, PT ;  /* 0x000000ff0b00720c */ /* 0x000fd60003f26270 */
[----:B------:R-:W-:Y:S01]  /*0dd0*/  @P0 IMAD.MOV.U32 R7, RZ, RZ, RZ ;  /* 0x000000ffff070224 */ /* 0x000fe200078e00ff */
[----:B------:R-:W-:Y:S01]  /*0de0*/  @!P0 MOV R7, 0xffffffc0 ;  /* 0xffffffc000078802 */ /* 0x000fe20000000f00 */
[----:B------:R-:W-:Y:S01]  /*0df0*/  @!P0 FFMA R3, R3, 1.84467440737095516160e+19, RZ ;  /* 0x5f80000003038823 */ /* 0x000fe200000000ff */
[----:B------:R-:W-:-:S03]  /*0e00*/  @!P1 FFMA R6, R0, 1.84467440737095516160e+19, RZ ;  /* 0x5f80000000069823 */ /* 0x000fc600000000ff */
[----:B------:R-:W-:-:S07]  /*0e10*/  @!P1 VIADD R7, R7, 0x40 ;  /* 0x0000004007079836 */ /* 0x000fce0000000000 */
.L_x_211:
[----:B------:R-:W-:Y:S01]  /*0e20*/  LEA R9, R15, 0xc0800000, 0x17 ;  /* 0xc08000000f097811 */ /* 0x000fe200078eb8ff */
[----:B------:R-:W-:Y:S04]  /*0e30*/  BSSY.RECONVERGENT B2, `(.L_x_216) ;  /* 0x0000036000027945 */ /* 0x000fe80003800200 */
[----:B------:R-:W-:Y:S02]  /*0e40*/  IMAD.IADD R9, R6, 0x1, -R9 ;  /* 0x0000000106097824 */ /* 0x000fe400078e0a09 */
[----:B------:R-:W-:Y:S02]  /*0e50*/  VIADD R6, R10, 0xffffff81 ;  /* 0xffffff810a067836 */ /* 0x000fe40000000000 */
[----:B------:R-:W0:Y:S01]  /*0e60*/  MUFU.RCP R8, R9 ;  /* 0x0000000900087308 */ /* 0x000e220000001000 */
[----:B------:R-:W-:Y:S01]  /*0e70*/  FADD.FTZ R11, -R9, -RZ ;  /* 0x800000ff090b7221 */ /* 0x000fe20000010100 */
[C---:B------:R-:W-:Y:S01]  /*0e80*/  IMAD R0, R6.reuse, -0x800000, R3 ;  /* 0xff80000006007824 */ /* 0x040fe200078e0203 */
[----:B------:R-:W-:-:S05]  /*0e90*/  IADD3 R6, PT, PT, R6, 0x7f, -R15 ;  /* 0x0000007f06067810 */ /* 0x000fca0007ffe80f */
[----:B------:R-:W-:Y:S02]  /*0ea0*/  IMAD.IADD R6, R6, 0x1, R7 ;  /* 0x0000000106067824 */ /* 0x000fe400078e0207 */
[----:B0-----:R-:W-:-:S04]  /*0eb0*/  FFMA R13, R8, R11, 1 ;  /* 0x3f800000080d7423 */ /* 0x001fc8000000000b */
[----:B------:R-:W-:-:S04]  /*0ec0*/  FFMA R10, R8, R13, R8 ;  /* 0x0000000d080a7223 */ /* 0x000fc80000000008 */
[----:B------:R-:W-:-:S04]  /*0ed0*/  FFMA R3, R0, R10, RZ ;  /* 0x0000000a00037223 */ /* 0x000fc800000000ff */
[----:B------:R-:W-:-:S04]  /*0ee0*/  FFMA R8, R11, R3, R0 ;  /* 0x000000030b087223 */ /* 0x000fc80000000000 */
[----:B------:R-:W-:-:S04]  /*0ef0*/  FFMA R13, R10, R8, R3 ;  /* 0x000000080a0d7223 */ /* 0x000fc80000000003 */
[----:B------:R-:W-:-:S04]  /*0f00*/  FFMA R8, R11, R13, R0 ;  /* 0x0000000d0b087223 */ /* 0x000fc80000000000 */
[----:B------:R-:W-:-:S05]  /*0f10*/  FFMA R0, R10, R8, R13 ;  /* 0x000000080a007223 */ /* 0x000fca000000000d */
[----:B------:R-:W-:-:S04]  /*0f20*/  SHF.R.U32.HI R3, RZ, 0x17, R0 ;  /* 0x00000017ff037819 */ /* 0x000fc80000011600 */
[----:B------:R-:W-:-:S05]  /*0f30*/  LOP3.LUT R3, R3, 0xff, RZ, 0xc0, !PT ;  /* 0x000000ff03037812 */ /* 0x000fca00078ec0ff */
[----:B------:R-:W-:-:S04]  /*0f40*/  IMAD.IADD R9, R3, 0x1, R6 ;  /* 0x0000000103097824 */ /* 0x000fc800078e0206 */
[----:B------:R-:W-:-:S05]  /*0f50*/  VIADD R3, R9, 0xffffffff ;  /* 0xffffffff09037836 */ /* 0x000fca0000000000 */
[----:B------:R-:W-:-:S13]  /*0f60*/  ISETP.GE.U32.AND P0, PT, R3, 0xfe, PT ;  /* 0x000000fe0300780c */ /* 0x000fda0003f06070 */
[----:B------:R-:W-:Y:S05]  /*0f70*/  @!P0 BRA `(.L_x_217) ;  /* 0x0000000000808947 */ /* 0x000fea0003800000 */
[----:B------:R-:W-:-:S13]  /*0f80*/  ISETP.GT.AND P0, PT, R9, 0xfe, PT ;  /* 0x000000fe0900780c */ /* 0x000fda0003f04270 */
[----:B------:R-:W-:Y:S05]  /*0f90*/  @P0 BRA `(.L_x_218) ;  /* 0x00000000006c0947 */ /* 0x000fea0003800000 */
[----:B------:R-:W-:-:S13]  /*0fa0*/  ISETP.GE.AND P0, PT, R9, 0x1, PT ;  /* 0x000000010900780c */ /* 0x000fda0003f06270 */
[----:B------:R-:W-:Y:S05]  /*0fb0*/  @P0 BRA `(.L_x_219) ;  /* 0x0000000000740947 */ /* 0x000fea0003800000 */
[----:B------:R-:W-:Y:S02]  /*0fc0*/  ISETP.GE.AND P0, PT, R9, -0x18, PT ;  /* 0xffffffe80900780c */ /* 0x000fe40003f06270 */
[----:B------:R-:W-:-:S11]  /*0fd0*/  LOP3.LUT R0, R0, 0x80000000, RZ, 0xc0, !PT ;  /* 0x8000000000007812 */ /* 0x000fd600078ec0ff */
[----:B------:R-:W-:Y:S05]  /*0fe0*/  @!P0 BRA `(.L_x_219) ;  /* 0x0000000000688947 */ /* 0x000fea0003800000 */
[CCC-:B------:R-:W-:Y:S01]  /*0ff0*/  FFMA.RZ R3, R10.reuse, R8.reuse, R13.reuse ;  /* 0x000000080a037223 */ /* 0x1c0fe2000000c00d */
[CCC-:B------:R-:W-:Y:S01]  /*1000*/  FFMA.RM R6, R10.reuse, R8.reuse, R13.reuse ;  /* 0x000000080a067223 */ /* 0x1c0fe2000000400d */
[C---:B------:R-:W-:Y:S02]  /*1010*/  ISETP.NE.AND P2, PT, R9.reuse, RZ, PT ;  /* 0x000000ff0900720c */ /* 0x040fe40003f45270 */
[----:B------:R-:W-:Y:S02]  /*1020*/  ISETP.NE.AND P1, PT, R9, RZ, PT ;  /* 0x000000ff0900720c */ /* 0x000fe40003f25270 */
[----:B------:R-:W-:Y:S01]  /*1030*/  LOP3.LUT R7, R3, 0x7fffff, RZ, 0xc0, !PT ;  /* 0x007fffff03077812 */ /* 0x000fe200078ec0ff */
[----:B------:R-:W-:Y:S01]  /*1040*/  FFMA.RP R3, R10, R8, R13 ;  /* 0x000000080a037223 */ /* 0x000fe2000000800d */
[----:B------:R-:W-:Y:S01]  /*1050*/  IADD3 R8, PT, PT, R9, 0x20, RZ ;  /* 0x0000002009087810 */ /* 0x000fe20007ffe0ff */
[----:B------:R-:W-:Y:S01]  /*1060*/  IMAD.MOV R9, RZ, RZ, -R9 ;  /* 0x000000ffff097224 */ /* 0x000fe200078e0a09 */
[----:B------:R-:W-:-:S02]  /*1070*/  LOP3.LUT R7, R7, 0x800000, RZ, 0xfc, !PT ;  /* 0x0080000007077812 */ /* 0x000fc400078efcff */
[----:B------:R-:W-:Y:S02]  /*1080*/  FSETP.NEU.FTZ.AND P0, PT, R3, R6, PT ;  /* 0x000000060300720b */ /* 0x000fe40003f1d000 */
[----:B------:R-:W-:Y:S02]  /*1090*/  SHF.L.U32 R8, R7, R8, RZ ;  /* 0x0000000807087219 */ /* 0x000fe400000006ff */
[----:B------:R-:W-:Y:S02]  /*10a0*/  SEL R6, R9, RZ, P2 ;  /* 0x000000ff09067207 */ /* 0x000fe40001000000 */
[----:B------:R-:W-:Y:S02]  /*10b0*/  ISETP.NE.AND P1, PT, R8, RZ, P1 ;  /* 0x000000ff0800720c */ /* 0x000fe40000f25270 */
[----:B------:R-:W-:Y:S02]  /*10c0*/  SHF.R.U32.HI R6, RZ, R6, R7 ;  /* 0x00000006ff067219 */ /* 0x000fe40000011607 */
[----:B------:R-:W-:-:S02]  /*10d0*/  PLOP3.LUT P0, PT, P0, P1, PT, 0xf8, 0x8f ;  /* 0x00000000008f781c */ /* 0x000fc40000703f70 */
[----:B------:R-:W-:Y:S02]  /*10e0*/  SHF.R.U32.HI R8, RZ, 0x1, R6 ;  /* 0x00000001ff087819 */ /* 0x000fe40000011606 */
[----:B------:R-:W-:-:S04]  /*10f0*/  SEL R3, RZ, 0x1, !P0 ;  /* 0x00000001ff037807 */ /* 0x000fc80004000000 */
[----:B------:R-:W-:-:S04]  /*1100*/  LOP3.LUT R3, R3, 0x1, R8, 0xf8, !PT ;  /* 0x0000000103037812 */ /* 0x000fc800078ef808 */
[----:B------:R-:W-:-:S05]  /*1110*/  LOP3.LUT R3, R3, R6, RZ, 0xc0, !PT ;  /* 0x0000000603037212 */ /* 0x000fca00078ec0ff */
[----:B------:R-:W-:-:S05]  /*1120*/  IMAD.IADD R3, R8, 0x1, R3 ;  /* 0x0000000108037824 */ /* 0x000fca00078e0203 */
[----:B------:R-:W-:Y:S01]  /*1130*/  LOP3.LUT R0, R3, R0, RZ, 0xfc, !PT ;  /* 0x0000000003007212 */ /* 0x000fe200078efcff */
[----:B------:R-:W-:Y:S06]  /*1140*/  BRA `(.L_x_219) ;  /* 0x0000000000107947 */ /* 0x000fec0003800000 */
.L_x_218:
[----:B------:R-:W-:-:S04]  /*1150*/  LOP3.LUT R0, R0, 0x80000000, RZ, 0xc0, !PT ;  /* 0x8000000000007812 */ /* 0x000fc800078ec0ff */
[----:B------:R-:W-:Y:S01]  /*1160*/  LOP3.LUT R0, R0, 0x7f800000, RZ, 0xfc, !PT ;  /* 0x7f80000000007812 */ /* 0x000fe200078efcff */
[----:B------:R-:W-:Y:S06]  /*1170*/  BRA `(.L_x_219) ;  /* 0x0000000000047947 */ /* 0x000fec0003800000 */
.L_x_217:
[----:B------:R-:W-:-:S07]  /*1180*/  IMAD R0, R6, 0x800000, R0 ;  /* 0x0080000006007824 */ /* 0x000fce00078e0200 */
.L_x_219:
[----:B------:R-:W-:Y:S05]  /*1190*/  BSYNC.RECONVERGENT B2 ;  /* 0x0000000000027941 */ /* 0x000fea0003800200 */
.L_x_216:
[----:B------:R-:W-:Y:S05]  /*11a0*/  BRA `(.L_x_220) ;  /* 0x0000000000207947 */ /* 0x000fea0003800000 */
.L_x_215:
[----:B------:R-:W-:-:S04]  /*11b0*/  LOP3.LUT R0, R6, 0x80000000, R3, 0x48, !PT ;  /* 0x8000000006007812 */ /* 0x000fc800078e4803 */
[----:B------:R-:W-:Y:S01]  /*11c0*/  LOP3.LUT R0, R0, 0x7f800000, RZ, 0xfc, !PT ;  /* 0x7f80000000007812 */ /* 0x000fe200078efcff */
[----:B------:R-:W-:Y:S06]  /*11d0*/  BRA `(.L_x_220) ;  /* 0x0000000000147947 */ /* 0x000fec0003800000 */
.L_x_214:
[----:B------:R-:W-:Y:S01]  /*11e0*/  LOP3.LUT R0, R6, 0x80000000, R3, 0x48, !PT ;  /* 0x8000000006007812 */ /* 0x000fe200078e4803 */
[----:B------:R-:W-:Y:S06]  /*11f0*/  BRA `(.L_x_220) ;  /* 0x00000000000c7947 */ /* 0x000fec0003800000 */
.L_x_213:
[----:B------:R-:W0:Y:S01]  /*1200*/  MUFU.RSQ R0, -QNAN ;  /* 0xffc0000000007908 */ /* 0x000e220000001400 */
[----:B------:R-:W-:Y:S05]  /*1210*/  BRA `(.L_x_220) ;  /* 0x0000000000047947 */ /* 0x000fea0003800000 */
.L_x_212:
[----:B------:R-:W-:-:S07]  /*1220*/  FADD.FTZ R0, R3, R0 ;  /* 0x0000000003007221 */ /* 0x000fce0000010000 */
.L_x_220:
[----:B------:R-:W-:Y:S05]  /*1230*/  BSYNC.RECONVERGENT B1 ;  /* 0x0000000000017941 */ /* 0x000fea0003800200 */
.L_x_210:
[----:B------:R-:W-:Y:S02]  /*1240*/  IMAD.MOV.U32 R6, RZ, RZ, R4 ;  /* 0x000000ffff067224 */ /* 0x000fe400078e0004 */
[----:B------:R-:W-:-:S04]  /*1250*/  IMAD.MOV.U32 R7, RZ, RZ, 0x0 ;  /* 0x00000000ff077424 */ /* 0x000fc800078e00ff */
[----:B0-----:R-:W-:Y:S05]  /*1260*/  RET.REL.NODEC R6 `(stencil2d_5x5_f32) ;  /* 0xffffffec06647950 */ /* 0x001fea0003c3ffff */
.L_x_221:
        /* <DEDUP_REMOVED lines=9> */
.L_x_506:


//--------------------- .text.stencil2d_3x3_f64   --------------------------
	.section	.text.stencil2d_3x3_f64,"ax",@progbits
	.align	128
        .global         stencil2d_3x3_f64
        .type           stencil2d_3x3_f64,@function
        .size           stencil2d_3x3_f64,(.L_x_507 - stencil2d_3x3_f64)
        .other          stencil2d_3x3_f64,@"STO_CUDA_ENTRY STV_DEFAULT"
stencil2d_3x3_f64:
.text.stencil2d_3x3_f64:
        /* <DEDUP_REMOVED lines=15> */
[C---:B------:R-:W-:Y:S01]  /*00f0*/  ISETP.GE.AND P5, PT, R7.reuse, RZ, PT ;  /* 0x000000ff0700720c */ /* 0x040fe20003fa6270 */
[----:B------:R-:W1:Y:S02]  /*0100*/  LDCU.64 UR4, c[0x0][0x358] ;  /* 0x00006b00ff0477ac */ /* 0x000e640008000a00 */
[----:B------:R-:W-:Y:S01]  /*0110*/  IMAD R0, R0, UR7, RZ ;  /* 0x0000000700007c24 */ /* 0x000fe2000f8e02ff */
[----:B------:R-:W-:Y:S02]  /*0120*/  ISETP.EQ.OR P4, PT, R22, RZ, !P5 ;  /* 0x000000ff1600720c */ /* 0x000fe40006f82670 */
[----:B------:R-:W-:Y:S02]  /*0130*/  ISETP.GE.AND P0, PT, R7, 0x1, PT ;  /* 0x000000010700780c */ /* 0x000fe40003f06270 */
[----:B------:R-:W-:-:S02]  /*0140*/  SHF.R.S32.HI R11, RZ, 0x1f, R7 ;  /* 0x0000001fff0b7819 */ /* 0x000fc40000011407 */
[----:B------:R-:W-:Y:S02]  /*0150*/  IADD3 R3, P1, PT, R7, R0, RZ ;  /* 0x0000000007037210 */ /* 0x000fe40007f3e0ff */
[----:B------:R-:W-:Y:S01]  /*0160*/  ISETP.EQ.OR P0, PT, R22, RZ, !P0 ;  /* 0x000000ff1600720c */ /* 0x000fe20004702670 */
[----:B------:R-:W2:Y:S01]  /*0170*/  @P5 LDC.64 R12, c[0x0][0x380] ;  /* 0x0000e000ff0c5b82 */ /* 0x000ea20000000a00 */
[----:B------:R-:W-:Y:S02]  /*0180*/  LEA.HI.X.SX32 R4, R0, R11, 0x1, P1 ;  /* 0x0000000b00047211 */ /* 0x000fe400008f0eff */
[----:B0-----:R-:W-:-:S04]  /*0190*/  LEA R2, P1, R3, UR8, 0x3 ;  /* 0x0000000803027c11 */ /* 0x001fc8000f8218ff */
[----:B------:R-:W-:Y:S01]  /*01a0*/  LEA.HI.X R3, R3, UR9, R4, 0x3, P1 ;  /* 0x0000000903037c11 */ /* 0x000fe200088f1c04 */
[----:B------:R-:W0:Y:S04]  /*01b0*/  @!P4 LDC.64 R18, c[0x0][0x380] ;  /* 0x0000e000ff12cb82 */ /* 0x000e280000000a00 */
[----:B-1----:R-:W3:Y:S01]  /*01c0*/  @!P0 LDG.E.64 R8, desc[UR4][R2.64+-0x8] ;  /* 0xfffff80402088981 */ /* 0x002ee2000c1e1b00 */
[----:B------:R-:W-:-:S04]  /*01d0*/  @!P4 IMAD.IADD R5, R7, 0x1, R0 ;  /* 0x000000010705c824 */ /* 0x000fc800078e0200 */
[----:B0-----:R-:W-:-:S06]  /*01e0*/  @!P4 IMAD.WIDE R18, R5, 0x8, R18 ;  /* 0x000000080512c825 */ /* 0x001fcc00078e0212 */
[----:B------:R-:W4:Y:S01]  /*01f0*/  @!P4 LDG.E.64 R18, desc[UR4][R18.64] ;  /* 0x000000041212c981 */ /* 0x000f22000c1e1b00 */
[C---:B------:R-:W-:Y:S01]  /*0200*/  VIADD R0, R7.reuse, 0x1 ;  /* 0x0000000107007836 */ /* 0x040fe20000000000 */
[C---:B------:R-:W-:Y:S02]  /*0210*/  ISETP.GT.AND P2, PT, R7.reuse, UR7, PT ;  /* 0x0000000707007c0c */ /* 0x040fe4000bf44270 */
[----:B------:R-:W-:Y:S02]  /*0220*/  CS2R R4, SRZ ;  /* 0x0000000000047805 */ /* 0x000fe4000001ff00 */
[----:B------:R-:W-:Y:S01]  /*0230*/  ISETP.GE.AND P1, PT, R0, UR7, PT ;  /* 0x0000000700007c0c */ /* 0x000fe2000bf26270 */
[----:B------:R-:W-:Y:S01]  /*0240*/  IMAD R0, R22, UR7, RZ ;  /* 0x0000000716007c24 */ /* 0x000fe2000f8e02ff */
[C---:B------:R-:W-:Y:S02]  /*0250*/  ISETP.GT.AND P2, PT, R7.reuse, RZ, !P2 ;  /* 0x000000ff0700720c */ /* 0x040fe40005744270 */
[----:B------:R-:W-:-:S02]  /*0260*/  ISETP.GT.AND P1, PT, R7, -0x2, !P1 ;  /* 0xfffffffe0700780c */ /* 0x000fc40004f24270 */
[----:B------:R-:W-:Y:S02]  /*0270*/  IADD3 R6, P6, PT, R7, R0, RZ ;  /* 0x0000000007067210 */ /* 0x000fe40007fde0ff */
[C---:B------:R-:W-:Y:S01]  /*0280*/  ISETP.EQ.OR P3, PT, R22.reuse, RZ, !P1 ;  /* 0x000000ff1600720c */ /* 0x040fe20004f62670 */
[----:B------:R-:W-:Y:S01]  /*0290*/  VIADD R22, R22, 0x1 ;  /* 0x0000000116167836 */ /* 0x000fe20000000000 */
[----:B------:R-:W-:Y:S02]  /*02a0*/  LEA.HI.X.SX32 R15, R0, R11, 0x1, P6 ;  /* 0x0000000b000f7211 */ /* 0x000fe400030f0eff */
[----:B------:R-:W-:-:S04]  /*02b0*/  LEA R20, P6, R6, UR8, 0x3 ;  /* 0x0000000806147c11 */ /* 0x000fc8000f8c18ff */
[----:B------:R-:W-:Y:S02]  /*02c0*/  LEA.HI.X R21, R6, UR9, R15, 0x3, P6 ;  /* 0x0000000906157c11 */ /* 0x000fe4000b0f1c0f */
[----:B------:R-:W-:-:S03]  /*02d0*/  ISETP.GE.U32.OR P6, PT, R22, UR6, !P5 ;  /* 0x0000000616007c0c */ /* 0x000fc6000efc6470 */
[----:B------:R-:W5:Y:S01]  /*02e0*/  @!P3 LDG.E.64 R2, desc[UR4][R2.64+0x8] ;  /* 0x000008040202b981 */ /* 0x000f62000c1e1b00 */
[----:B------:R-:W-:Y:S02]  /*02f0*/  VIADD R24, R0, UR7 ;  /* 0x0000000700187c36 */ /* 0x000fe40008000000 */
[----:B------:R-:W-:Y:S02]  /*0300*/  IMAD.MOV.U32 R6, RZ, RZ, RZ ;  /* 0x000000ffff067224 */ /* 0x000fe400078e00ff */
[----:B------:R-:W-:Y:S02]  /*0310*/  @P5 IMAD.IADD R27, R7, 0x1, R0 ;  /* 0x00000001071b5824 */ /* 0x000fe400078e0200 */
[----:B------:R-:W-:Y:S02]  /*0320*/  @!P0 IMAD.MOV.U32 R6, RZ, RZ, 0x1 ;  /* 0x00000001ff068424 */ /* 0x000fe400078e00ff */
[----:B--2---:R-:W-:Y:S01]  /*0330*/  @P5 IMAD.WIDE R26, R27, 0x8, R12 ;  /* 0x000000081b1a5825 */ /* 0x004fe200078e020c */
[----:B------:R-:W0:Y:S03]  /*0340*/  @!P6 LDC.64 R16, c[0x0][0x380] ;  /* 0x0000e000ff10eb82 */ /* 0x000e260000000a00 */
[----:B------:R-:W-:-:S02]  /*0350*/  @!P6 IMAD.IADD R23, R7, 0x1, R24 ;  /* 0x000000010717e824 */ /* 0x000fc400078e0218 */
[----:B------:R-:W-:Y:S01]  /*0360*/  @!P4 VIADD R6, R6, 0x1 ;  /* 0x000000010606c836 */ /* 0x000fe20000000000 */
[----:B---3--:R-:W-:Y:S01]  /*0370*/  @!P0 DADD R4, RZ, R8 ;  /* 0x00000000ff048229 */ /* 0x008fe20000000008 */
[----:B------:R-:W-:Y:S01]  /*0380*/  IADD3 R15, P0, PT, R7, R24, RZ ;  /* 0x00000018070f7210 */ /* 0x000fe20007f1e0ff */
[----:B------:R-:W2:Y:S03]  /*0390*/  @P2 LDG.E.64 R8, desc[UR4][R20.64+-0x8] ;  /* 0xfffff80414082981 */ /* 0x000ea6000c1e1b00 */
[----:B------:R-:W-:Y:S02]  /*03a0*/  LEA.HI.X.SX32 R12, R24, R11, 0x1, P0 ;  /* 0x0000000b180c7211 */ /* 0x000fe400000f0eff */
[C---:B------:R-:W-:Y:S01]  /*03b0*/  LEA R14, P0, R15.reuse, UR8, 0x3 ;  /* 0x000000080f0e7c11 */ /* 0x040fe2000f8018ff */
[----:B------:R-:W3:Y:S03]  /*03c0*/  @P5 LDG.E.64 R10, desc[UR4][R26.64] ;  /* 0x000000041a0a5981 */ /* 0x000ee6000c1e1b00 */
[----:B------:R-:W-:-:S02]  /*03d0*/  LEA.HI.X R15, R15, UR9, R12, 0x3, P0 ;  /* 0x000000090f0f7c11 */ /* 0x000fc400080f1c0c */
[C---:B------:R-:W-:Y:S01]  /*03e0*/  ISETP.GE.U32.OR P0, PT, R22.reuse, UR6, !P2 ;  /* 0x0000000616007c0c */ /* 0x040fe2000d706470 */
[----:B------:R-:W3:Y:S01]  /*03f0*/  @P1 LDG.E.64 R12, desc[UR4][R20.64+0x8] ;  /* 0x00000804140c1981 */ /* 0x000ee2000c1e1b00 */
[----:B----4-:R-:W-:Y:S01]  /*0400*/  @!P4 DADD R4, R4, R18 ;  /* 0x000000000404c229 */ /* 0x010fe20000000012 */
[----:B------:R-:W-:-:S10]  /*0410*/  ISETP.GE.U32.OR P4, PT, R22, UR6, !P1 ;  /* 0x0000000616007c0c */ /* 0x000fd4000cf86470 */
[----:B------:R-:W4:Y:S01]  /*0420*/  @!P0 LDG.E.64 R18, desc[UR4][R14.64+-0x8] ;  /* 0xfffff8040e128981 */ /* 0x000f22000c1e1b00 */
[----:B0-----:R-:W-:-:S06]  /*0430*/  @!P6 IMAD.WIDE R22, R23, 0x8, R16 ;  /* 0x000000081716e825 */ /* 0x001fcc00078e0210 */
[----:B------:R-:W4:Y:S04]  /*0440*/  @!P6 LDG.E.64 R22, desc[UR4][R22.64] ;  /* 0x000000041616e981 */ /* 0x000f28000c1e1b00 */
[----:B------:R-:W4:Y:S01]  /*0450*/  @!P4 LDG.E.64 R24, desc[UR4][R14.64+0x8] ;  /* 0x000008040e18c981 */ /* 0x000f22000c1e1b00 */
[----:B------:R-:W-:Y:S01]  /*0460*/  @!P3 VIADD R6, R6, 0x1 ;  /* 0x000000010606b836 */ /* 0x000fe20000000000 */
[----:B------:R-:W-:Y:S03]  /*0470*/  BSSY.RECONVERGENT B0, `(.L_x_222) ;  /* 0x0000021000007945 */ /* 0x000fe60003800200 */
[----:B------:R-:W-:-:S04]  /*0480*/  @P2 VIADD R6, R6, 0x1 ;  /* 0x0000000106062836 */ /* 0x000fc80000000000 */
[----:B------:R-:W-:-:S04]  /*0490*/  @P5 VIADD R6, R6, 0x1 ;  /* 0x0000000106065836 */ /* 0x000fc80000000000 */
[----:B------:R-:W-:Y:S01]  /*04a0*/  @P1 VIADD R6, R6, 0x1 ;  /* 0x0000000106061836 */ /* 0x000fe20000000000 */
[----:B-----5:R-:W-:Y:S01]  /*04b0*/  @!P3 DADD R4, R4, R2 ;  /* 0x000000000404b229 */ /* 0x020fe20000000002 */
[----:B------:R-:W-:Y:S02]  /*04c0*/  IMAD.MOV.U32 R2, RZ, RZ, 0x1 ;  /* 0x00000001ff027424 */ /* 0x000fe400078e00ff */
[----:B------:R-:W-:-:S04]  /*04d0*/  @!P0 VIADD R6, R6, 0x1 ;  /* 0x0000000106068836 */ /* 0x000fc80000000000 */
[----:B------:R-:W-:-:S04]  /*04e0*/  @!P6 VIADD R6, R6, 0x1 ;  /* 0x000000010606e836 */ /* 0x000fc80000000000 */
[----:B------:R-:W-:-:S04]  /*04f0*/  @!P4 VIADD R6, R6, 0x1 ;  /* 0x000000010606c836 */ /* 0x000fc80000000000 */
[----:B------:R-:W0:Y:S08]  /*0500*/  I2F.F64.U32 R16, R6 ;  /* 0x0000000600107312 */ /* 0x000e300000201800 */
[----:B0-----:R-:W0:Y:S01]  /*0510*/  MUFU.RCP64H R3, R17 ;  /* 0x0000001100037308 */ /* 0x001e220000001800 */
[----:B--2---:R-:W-:Y:S02]  /*0520*/  @P2 DADD R4, R4, R8 ;  /* 0x0000000004042229 */ /* 0x004fe40000000008 */
[----:B0-----:R-:W-:-:S06]  /*0530*/  DFMA R8, -R16, R2, 1 ;  /* 0x3ff000001008742b */ /* 0x001fcc0000000102 */
[----:B---3--:R-:W-:Y:S02]  /*0540*/  @P5 DADD R4, R4, R10 ;  /* 0x0000000004045229 */ /* 0x008fe4000000000a */
[----:B------:R-:W-:-:S06]  /*0550*/  DFMA R8, R8, R8, R8 ;  /* 0x000000080808722b */ /* 0x000fcc0000000008 */
[----:B------:R-:W-:Y:S02]  /*0560*/  @P1 DADD R4, R4, R12 ;  /* 0x0000000004041229 */ /* 0x000fe4000000000c */
[----:B------:R-:W-:-:S06]  /*0570*/  DFMA R8, R2, R8, R2 ;  /* 0x000000080208722b */ /* 0x000fcc0000000002 */
[----:B----4-:R-:W-:Y:S02]  /*0580*/  @!P0 DADD R4, R4, R18 ;  /* 0x0000000004048229 */ /* 0x010fe40000000012 */
[----:B------:R-:W-:-:S06]  /*0590*/  DFMA R2, -R16, R8, 1 ;  /* 0x3ff000001002742b */ /* 0x000fcc0000000108 */
[----:B------:R-:W-:Y:S02]  /*05a0*/  @!P6 DADD R4, R4, R22 ;  /* 0x000000000404e229 */ /* 0x000fe40000000016 */
[----:B------:R-:W-:-:S06]  /*05b0*/  DFMA R2, R8, R2, R8 ;  /* 0x000000020802722b */ /* 0x000fcc0000000008 */
[----:B------:R-:W-:-:S08]  /*05c0*/  @!P4 DADD R4, R4, R24 ;  /* 0x000000000404c229 */ /* 0x000fd00000000018 */
        /* <DEDUP_REMOVED lines=8> */
[----:B------:R-:W-:Y:S05]  /*0650*/  CALL.REL.NOINC `($__internal_6_$__cuda_sm20_div_rn_f64_full) ;  /* 0x0000000000207944 */ /* 0x000fea0003c00000 */
[----:B------:R-:W-:Y:S02]  /*0660*/  IMAD.MOV.U32 R2, RZ, RZ, R12 ;  /* 0x000000ffff027224 */ /* 0x000fe400078e000c */
[----:B------:R-:W-:-:S07]  /*0670*/  IMAD.MOV.U32 R3, RZ, RZ, R13 ;  /* 0x000000ffff037224 */ /* 0x000fce00078e000d */
.L_x_223:
[----:B------:R-:W-:Y:S05]  /*0680*/  BSYNC.RECONVERGENT B0 ;  /* 0x0000000000007941 */ /* 0x000fea0003800200 */
.L_x_222:
[----:B------:R-:W0:Y:S01]  /*0690*/  LDC.64 R4, c[0x0][0x388] ;  /* 0x0000e200ff047b82 */ /* 0x000e220000000a00 */
[----:B------:R-:W-:-:S04]  /*06a0*/  IMAD.IADD R7, R7, 0x1, R0 ;  /* 0x0000000107077824 */ /* 0x000fc800078e0200 */
[----:B0-----:R-:W-:-:S05]  /*06b0*/  IMAD.WIDE R4, R7, 0x8, R4 ;  /* 0x0000000807047825 */ /* 0x001fca00078e0204 */
[----:B------:R-:W-:Y:S01]  /*06c0*/  STG.E.64 desc[UR4][R4.64], R2 ;  /* 0x0000000204007986 */ /* 0x000fe2000c101b04 */
[----:B------:R-:W-:Y:S05]  /*06d0*/  EXIT ;  /* 0x000000000000794d */ /* 0x000fea0003800000 */
        .weak           $__internal_6_$__cuda_sm20_div_rn_f64_full
        .type           $__internal_6_$__cuda_sm20_div_rn_f64_full,@function
        .size           $__internal_6_$__cuda_sm20_div_rn_f64_full,(.L_x_507 - $__internal_6_$__cuda_sm20_div_rn_f64_full)
$__internal_6_$__cuda_sm20_div_rn_f64_full:
        /* <DEDUP_REMOVED lines=21> */
[----:B0-----:R-:W-:-:S08]  /*0830*/  DFMA R8, R14, -R2, 1 ;  /* 0x3ff000000e08742b */ /* 0x001fd00000000802 */
        /* <DEDUP_REMOVED lines=8> */
[----:B------:R-:W-:Y:S02]  /*08c0*/  IMAD.MOV.U32 R21, RZ, RZ, R12 ;  /* 0x000000ffff157224 */ /* 0x000fe400078e000c */
[----:B------:R-:W-:Y:S01]  /*08d0*/  IMAD.MOV.U32 R20, RZ, RZ, R17 ;  /* 0x000000ffff147224 */ /* 0x000fe200078e0011 */
[----:B------:R-:W-:Y:S02]  /*08e0*/  @!P0 LOP3.LUT R20, R3, 0x7ff00000, RZ, 0xc0, !PT ;  /* 0x7ff0000003148812 */ /* 0x000fe400078ec0ff */
[----:B------:R-:W-:Y:S02]  /*08f0*/  @!P2 LOP3.LUT R21, R9, 0x7ff00000, RZ, 0xc0, !PT ;  /* 0x7ff000000915a812 */ /* 0x000fe400078ec0ff */
[----:B------:R-:W-:Y:S01]  /*0900*/  DMUL R18, R14, R8 ;  /* 0x000000080e127228 */ /* 0x000fe20000000000 */
[----:B------:R-:W-:Y:S02]  /*0910*/  VIADD R23, R20, 0xffffffff ;  /* 0xffffffff14177836 */ /* 0x000fe40000000000 */
[----:B------:R-:W-:-:S05]  /*0920*/  VIADD R22, R21, 0xffffffff ;  /* 0xffffffff15167836 */ /* 0x000fca0000000000 */
        /* <DEDUP_REMOVED lines=32> */
.L_x_225:
        /* <DEDUP_REMOVED lines=16> */
.L_x_228:
[----:B------:R-:W-:Y:S01]  /*0c30*/  LOP3.LUT R13, R11, 0x80000, RZ, 0xfc, !PT ;  /* 0x000800000b0d7812 */ /* 0x000fe200078efcff */
[----:B------:R-:W-:Y:S01]  /*0c40*/  IMAD.MOV.U32 R12, RZ, RZ, R10 ;  /* 0x000000ffff0c7224 */ /* 0x000fe200078e000a */
[----:B------:R-:W-:Y:S06]  /*0c50*/  BRA `(.L_x_226) ;  /* 0x0000000000087947 */ /* 0x000fec0003800000 */
.L_x_227:
[----:B------:R-:W-:Y:S01]  /*0c60*/  LOP3.LUT R13, R5, 0x80000, RZ, 0xfc, !PT ;  /* 0x00080000050d7812 */ /* 0x000fe200078efcff */
[----:B------:R-:W-:-:S07]  /*0c70*/  IMAD.MOV.U32 R12, RZ, RZ, R4 ;  /* 0x000000ffff0c7224 */ /* 0x000fce00078e0004 */
.L_x_226:
[----:B------:R-:W-:Y:S05]  /*0c80*/  BSYNC.RECONVERGENT B1 ;  /* 0x0000000000017941 */ /* 0x000fea0003800200 */
.L_x_224:
[----:B------:R-:W-:Y:S02]  /*0c90*/  IMAD.MOV.U32 R2, RZ, RZ, R6 ;  /* 0x000000ffff027224 */ /* 0x000fe400078e0006 */
[----:B------:R-:W-:-:S04]  /*0ca0*/  IMAD.MOV.U32 R3, RZ, RZ, 0x0 ;  /* 0x00000000ff037424 */ /* 0x000fc800078e00ff */
[----:B------:R-:W-:Y:S05]  /*0cb0*/  RET.REL.NODEC R2 `(stencil2d_3x3_f64) ;  /* 0xfffffff002d07950 */ /* 0x000fea0003c3ffff */
.L_x_229:
        /* <DEDUP_REMOVED lines=12> */
.L_x_507:


//--------------------- .text.stencil2d_3x3_f32   --------------------------
	.section	.text.stencil2d_3x3_f32,"ax",@progbits
	.align	128
        .global         stencil2d_3x3_f32
        .type           stencil2d_3x3_f32,@function
        .size           stencil2d_3x3_f32,(.L_x_508 - stencil2d_3x3_f32)
        .other          stencil2d_3x3_f32,@"STO_CUDA_ENTRY STV_DEFAULT"
stencil2d_3x3_f32:
.text.stencil2d_3x3_f32:
        /* <DEDUP_REMOVED lines=13> */
[----:B------:R-:W-:Y:S01]  /*00d0*/  ISETP.GE.AND P5, PT, R2, RZ, PT ;  /* 0x000000ff0200720c */ /* 0x000fe20003fa6270 */
[----:B------:R-:W0:Y:S01]  /*00e0*/  LDCU.64 UR8, c[0x0][0x380] ;  /* 0x00007000ff0877ac */ /* 0x000e220008000a00 */
[----:B------:R-:W-:Y:S01]  /*00f0*/  VIADD R0, R10, 0xffffffff ;  /* 0xffffffff0a007836 */ /* 0x000fe20000000000 */
[----:B------:R-:W-:Y:S02]  /*0100*/  ISETP.GE.AND P2, PT, R2, 0x1, PT ;  /* 0x000000010200780c */ /* 0x000fe40003f46270 */
[----:B------:R-:W-:Y:S01]  /*0110*/  ISETP.EQ.OR P6, PT, R10, RZ, !P5 ;  /* 0x000000ff0a00720c */ /* 0x000fe20006fc2670 */
[----:B------:R-:W-:Y:S01]  /*0120*/  IMAD R3, R0, UR7, RZ ;  /* 0x0000000700037c24 */ /* 0x000fe2000f8e02ff */
[----:B------:R-:W1:Y:S01]  /*0130*/  LDCU.64 UR4, c[0x0][0x358] ;  /* 0x00006b00ff0477ac */ /* 0x000e620008000a00 */
[----:B------:R-:W-:Y:S02]  /*0140*/  SHF.R.S32.HI R4, RZ, 0x1f, R2 ;  /* 0x0000001fff047819 */ /* 0x000fe40000011402 */
[----:B------:R-:W-:-:S02]  /*0150*/  ISETP.EQ.OR P2, PT, R10, RZ, !P2 ;  /* 0x000000ff0a00720c */ /* 0x000fc40005742670 */
[----:B------:R-:W-:Y:S01]  /*0160*/  IADD3 R0, P0, PT, R2, R3, RZ ;  /* 0x0000000302007210 */ /* 0x000fe20007f1e0ff */
[----:B------:R-:W-:Y:S01]  /*0170*/  VIADD R16, R10, 0x1 ;  /* 0x000000010a107836 */ /* 0x000fe20000000000 */
[----:B------:R-:W2:Y:S02]  /*0180*/  @P5 LDC.64 R12, c[0x0][0x380] ;  /* 0x0000e000ff0c5b82 */ /* 0x000ea40000000a00 */
[----:B------:R-:W-:Y:S02]  /*0190*/  LEA.HI.X.SX32 R5, R3, R4, 0x1, P0 ;  /* 0x0000000403057211 */ /* 0x000fe400000f0eff */
[----:B0-----:R-:W-:-:S04]  /*01a0*/  LEA R6, P0, R0, UR8, 0x2 ;  /* 0x0000000800067c11 */ /* 0x001fc8000f8010ff */
[----:B------:R-:W0:Y:S01]  /*01b0*/  @!P6 LDC.64 R8, c[0x0][0x380] ;  /* 0x0000e000ff08eb82 */ /* 0x000e220000000a00 */
[----:B------:R-:W-:Y:S01]  /*01c0*/  LEA.HI.X R7, R0, UR9, R5, 0x2, P0 ;  /* 0x0000000900077c11 */ /* 0x000fe200080f1405 */
[----:B------:R-:W-:-:S04]  /*01d0*/  @!P6 IMAD.IADD R3, R2, 0x1, R3 ;  /* 0x000000010203e824 */ /* 0x000fc800078e0203 */
[----:B-1----:R-:W3:Y:S01]  /*01e0*/  @!P2 LDG.E R11, desc[UR4][R6.64+-0x4] ;  /* 0xfffffc04060ba981 */ /* 0x002ee2000c1e1900 */
[----:B0-----:R-:W-:-:S05]  /*01f0*/  @!P6 IMAD.WIDE R8, R3, 0x4, R8 ;  /* 0x000000040308e825 */ /* 0x001fca00078e0208 */
[----:B------:R0:W4:Y:S01]  /*0200*/  @!P6 LDG.E R14, desc[UR4][R8.64] ;  /* 0x00000004080ee981 */ /* 0x000122000c1e1900 */
[----:B------:R-:W-:Y:S01]  /*0210*/  VIADD R0, R2, 0x1 ;  /* 0x0000000102007836 */ /* 0x000fe20000000000 */
[----:B------:R-:W-:Y:S01]  /*0220*/  ISETP.GE.U32.OR P4, PT, R16, UR6, !P5 ;  /* 0x0000000610007c0c */ /* 0x000fe2000ef86470 */
[----:B------:R-:W-:Y:S01]  /*0230*/  IMAD R5, R10, UR7, RZ ;  /* 0x000000070a057c24 */ /* 0x000fe2000f8e02ff */
[----:B------:R-:W-:Y:S01]  /*0240*/  ISETP.GT.AND P1, PT, R2, UR7, PT ;  /* 0x0000000702007c0c */ /* 0x000fe2000bf24270 */
[----:B------:R-:W-:Y:S01]  /*0250*/  IMAD.MOV.U32 R3, RZ, RZ, RZ ;  /* 0x000000ffff037224 */ /* 0x000fe200078e00ff */
[----:B------:R-:W-:Y:S01]  /*0260*/  ISETP.GE.AND P0, PT, R0, UR7, PT ;  /* 0x0000000700007c0c */ /* 0x000fe2000bf06270 */
[----:B------:R-:W-:Y:S01]  /*0270*/  IMAD.MOV.U32 R0, RZ, RZ, RZ ;  /* 0x000000ffff007224 */ /* 0x000fe200078e00ff */
[C---:B------:R-:W-:Y:S01]  /*0280*/  ISETP.GT.AND P1, PT, R2.reuse, RZ, !P1 ;  /* 0x000000ff0200720c */ /* 0x040fe20004f24270 */
[----:B------:R-:W-:Y:S01]  /*0290*/  @!P2 IMAD.MOV.U32 R0, RZ, RZ, 0x1 ;  /* 0x00000001ff00a424 */ /* 0x000fe200078e00ff */
[C---:B------:R-:W-:Y:S01]  /*02a0*/  ISETP.GT.AND P0, PT, R2.reuse, -0x2, !P0 ;  /* 0xfffffffe0200780c */ /* 0x040fe20004704270 */
[----:B------:R-:W-:-:S03]  /*02b0*/  @P5 IMAD.IADD R15, R2, 0x1, R5 ;  /* 0x00000001020f5824 */ /* 0x000fc600078e0205 */
[----:B------:R-:W-:Y:S01]  /*02c0*/  ISETP.EQ.OR P3, PT, R10, RZ, !P0 ;  /* 0x000000ff0a00720c */ /* 0x000fe20004762670 */
[----:B0-----:R-:W0:Y:S01]  /*02d0*/  @!P4 LDC.64 R8, c[0x0][0x380] ;  /* 0x0000e000ff08cb82 */ /* 0x001e220000000a00 */
[----:B------:R-:W-:Y:S02]  /*02e0*/  VIADD R17, R5, UR7 ;  /* 0x0000000705117c36 */ /* 0x000fe40008000000 */
[----:B------:R-:W-:-:S09]  /*02f0*/  @!P6 VIADD R0, R0, 0x1 ;  /* 0x000000010000e836 */ /* 0x000fd20000000000 */
[----:B------:R-:W5:Y:S01]  /*0300*/  @!P3 LDG.E R6, desc[UR4][R6.64+0x4] ;  /* 0x000004040606b981 */ /* 0x000f62000c1e1900 */
[----:B---3--:R-:W-:Y:S01]  /*0310*/  @!P2 FADD R3, RZ, R11 ;  /* 0x0000000bff03a221 */ /* 0x008fe20000000000 */
[----:B------:R-:W-:-:S04]  /*0320*/  IADD3 R11, P2, PT, R2, R5, RZ ;  /* 0x00000005020b7210 */ /* 0x000fc80007f5e0ff */
[----:B------:R-:W-:Y:S02]  /*0330*/  LEA.HI.X.SX32 R18, R5, R4, 0x1, P2 ;  /* 0x0000000405127211 */ /* 0x000fe400010f0eff */
[----:B------:R-:W-:-:S04]  /*0340*/  LEA R10, P2, R11, UR8, 0x2 ;  /* 0x000000080b0a7c11 */ /* 0x000fc8000f8410ff */
[----:B------:R-:W-:Y:S02]  /*0350*/  LEA.HI.X R11, R11, UR9, R18, 0x2, P2 ;  /* 0x000000090b0b7c11 */ /* 0x000fe400090f1412 */
[----:B------:R-:W-:-:S03]  /*0360*/  ISETP.GE.U32.OR P2, PT, R16, UR6, !P1 ;  /* 0x0000000610007c0c */ /* 0x000fc6000cf46470 */
[----:B------:R-:W3:Y:S01]  /*0370*/  @P1 LDG.E R18, desc[UR4][R10.64+-0x4] ;  /* 0xfffffc040a121981 */ /* 0x000ee2000c1e1900 */
[----:B----4-:R-:W-:Y:S01]  /*0380*/  @!P6 FADD R3, R3, R14 ;  /* 0x0000000e0303e221 */ /* 0x010fe20000000000 */
[----:B--2---:R-:W-:Y:S01]  /*0390*/  @P5 IMAD.WIDE R14, R15, 0x4, R12 ;  /* 0x000000040f0e5825 */ /* 0x004fe200078e020c */
[----:B------:R-:W-:-:S04]  /*03a0*/  IADD3 R13, P6, PT, R2, R17, RZ ;  /* 0x00000011020d7210 */ /* 0x000fc80007fde0ff */
[----:B------:R-:W-:Y:S01]  /*03b0*/  LEA.HI.X.SX32 R4, R17, R4, 0x1, P6 ;  /* 0x0000000411047211 */ /* 0x000fe200030f0eff */
[----:B------:R-:W2:Y:S01]  /*03c0*/  @P5 LDG.E R14, desc[UR4][R14.64] ;  /* 0x000000040e0e5981 */ /* 0x000ea2000c1e1900 */
[----:B------:R-:W-:Y:S01]  /*03d0*/  LEA R12, P6, R13, UR8, 0x2 ;  /* 0x000000080d0c7c11 */ /* 0x000fe2000f8c10ff */
[----:B------:R-:W-:-:S03]  /*03e0*/  @!P4 IMAD.IADD R17, R2, 0x1, R17 ;  /* 0x000000010211c824 */ /* 0x000fc600078e0211 */
[----:B------:R-:W-:Y:S02]  /*03f0*/  LEA.HI.X R13, R13, UR9, R4, 0x2, P6 ;  /* 0x000000090d0d7c11 */ /* 0x000fe4000b0f1404 */
[----:B------:R-:W-:Y:S01]  /*0400*/  ISETP.GE.U32.OR P6, PT, R16, UR6, !P0 ;  /* 0x0000000610007c0c */ /* 0x000fe2000c7c6470 */
[----:B------:R1:W4:Y:S01]  /*0410*/  @P0 LDG.E R4, desc[UR4][R10.64+0x4] ;  /* 0x000004040a040981 */ /* 0x000322000c1e1900 */
[----:B0-----:R-:W-:-:S03]  /*0420*/  @!P4 IMAD.WIDE R8, R17, 0x4, R8 ;  /* 0x000000041108c825 */ /* 0x001fc600078e0208 */
[----:B------:R-:W4:Y:S04]  /*0430*/  @!P2 LDG.E R16, desc[UR4][R12.64+-0x4] ;  /* 0xfffffc040c10a981 */ /* 0x000f28000c1e1900 */
[----:B------:R-:W4:Y:S04]  /*0440*/  @!P4 LDG.E R8, desc[UR4][R8.64] ;  /* 0x000000040808c981 */ /* 0x000f28000c1e1900 */
[----:B------:R-:W4:Y:S01]  /*0450*/  @!P6 LDG.E R20, desc[UR4][R12.64+0x4] ;  /* 0x000004040c14e981 */ /* 0x000f22000c1e1900 */
[----:B------:R-:W-:-:S04]  /*0460*/  @!P3 VIADD R0, R0, 0x1 ;  /* 0x000000010000b836 */ /* 0x000fc80000000000 */
[----:B------:R-:W-:-:S04]  /*0470*/  @P1 VIADD R0, R0, 0x1 ;  /* 0x0000000100001836 */ /* 0x000fc80000000000 */
[----:B------:R-:W-:-:S04]  /*0480*/  @P5 VIADD R0, R0, 0x1 ;  /* 0x0000000100005836 */ /* 0x000fc80000000000 */
[----:B------:R-:W-:-:S04]  /*0490*/  @P0 VIADD R0, R0, 0x1 ;  /* 0x0000000100000836 */ /* 0x000fc80000000000 */
[----:B------:R-:W-:Y:S02]  /*04a0*/  @!P2 VIADD R0, R0, 0x1 ;  /* 0x000000010000a836 */ /* 0x000fe40000000000 */
[----:B-----5:R-:W-:Y:S02]  /*04b0*/  @!P3 FADD R3, R3, R6 ;  /* 0x000000060303b221 */ /* 0x020fe40000000000 */
[----:B------:R-:W-:-:S04]  /*04c0*/  @!P4 VIADD R0, R0, 0x1 ;  /* 0x000000010000c836 */ /* 0x000fc80000000000 */
[----:B------:R-:W-:-:S05]  /*04d0*/  @!P6 VIADD R0, R0, 0x1 ;  /* 0x000000010000e836 */ /* 0x000fca0000000000 */
[----:B-1----:R-:W-:-:S04]  /*04e0*/  I2FP.F32.U32 R10, R0 ;  /* 0x00000000000a7245 */ /* 0x002fc80000201000 */
[----:B------:R-:W0:Y:S01]  /*04f0*/  MUFU.RCP R0, R10 ;  /* 0x0000000a00007308 */ /* 0x000e220000001000 */
[----:B------:R-:W-:Y:S01]  /*0500*/  BSSY.RECONVERGENT B0, `(.L_x_230) ;  /* 0x0000011000007945 */ /* 0x000fe20003800200 */
[----:B0-----:R-:W-:-:S04]  /*0510*/  FFMA R7, -R10, R0, 1 ;  /* 0x3f8000000a077423 */ /* 0x001fc80000000100 */
[----:B------:R-:W-:Y:S01]  /*0520*/  FFMA R0, R0, R7, R0 ;  /* 0x0000000700007223 */ /* 0x000fe20000000000 */
[----:B---3--:R-:W-:-:S04]  /*0530*/  @P1 FADD R3, R3, R18 ;  /* 0x0000001203031221 */ /* 0x008fc80000000000 */
[----:B--2---:R-:W-:-:S04]  /*0540*/  @P5 FADD R3, R3, R14 ;  /* 0x0000000e03035221 */ /* 0x004fc80000000000 */
[----:B----4-:R-:W-:-:S04]  /*0550*/  @P0 FADD R3, R3, R4 ;  /* 0x0000000403030221 */ /* 0x010fc80000000000 */
        /* <DEDUP_REMOVED lines=9> */
[----:B------:R-:W-:Y:S05]  /*05f0*/  CALL.REL.NOINC `($__internal_7_$__cuda_sm3x_div_rn_noftz_f32_slowpath) ;  /* 0x00000000001c7944 */ /* 0x000fea0003c00000 */
[----:B------:R-:W-:-:S07]  /*0600*/  IMAD.MOV.U32 R9, RZ, RZ, R0 ;  /* 0x000000ffff097224 */ /* 0x000fce00078e0000 */
.L_x_231:
[----:B------:R-:W-:Y:S05]  /*0610*/  BSYNC.RECONVERGENT B0 ;  /* 0x0000000000007941 */ /* 0x000fea0003800200 */
.L_x_230:
[----:B------:R-:W0:Y:S01]  /*0620*/  LDC.64 R6, c[0x0][0x388] ;  /* 0x0000e200ff067b82 */ /* 0x000e220000000a00 */
[----:B------:R-:W-:-:S04]  /*0630*/  IMAD.IADD R3, R2, 0x1, R5 ;  /* 0x0000000102037824 */ /* 0x000fc800078e0205 */
[----:B0-----:R-:W-:-:S05]  /*0640*/  IMAD.WIDE R2, R3, 0x4, R6 ;  /* 0x0000000403027825 */ /* 0x001fca00078e0206 */
[----:B------:R-:W-:Y:S01]  /*0650*/  STG.E desc[UR4][R2.64], R9 ;  /* 0x0000000902007986 */ /* 0x000fe2000c101904 */
[----:B------:R-:W-:Y:S05]  /*0660*/  EXIT ;  /* 0x000000000000794d */ /* 0x000fea0003800000 */
        .weak           $__internal_7_$__cuda_sm3x_div_rn_noftz_f32_slowpath
        .type           $__internal_7_$__cuda_sm3x_div_rn_noftz_f32_slowpath,@function
        .size           $__internal_7_$__cuda_sm3x_div_rn_noftz_f32_slowpath,(.L_x_508 - $__internal_7_$__cuda_sm3x_div_rn_noftz_f32_slowpath)
$__internal_7_$__cuda_sm3x_div_rn_noftz_f32_slowpath:
        /* <DEDUP_REMOVED lines=31> */
[----:B------:R-:W-:Y:S02]  /*0860*/  @P0 IMAD.MOV.U32 R7, RZ, RZ, RZ ;  /* 0x000000ffff070224 */ /* 0x000fe400078e00ff */
[----:B------:R-:W-:Y:S01]  /*0870*/  @!P0 FFMA R3, R3, 1.84467440737095516160e+19, RZ ;  /* 0x5f80000003038823 */ /* 0x000fe200000000ff */
[----:B------:R-:W-:Y:S02]  /*0880*/  @!P0 IMAD.MOV.U32 R7, RZ, RZ, -0x40 ;  /* 0xffffffc0ff078424 */ /* 0x000fe400078e00ff */
[----:B------:R-:W-:Y:S02]  /*0890*/  @!P1 FFMA R6, R0, 1.84467440737095516160e+19, RZ ;  /* 0x5f80000000069823 */ /* 0x000fe400000000ff */
[----:B------:R-:W-:-:S07]  /*08a0*/  @!P1 VIADD R7, R7, 0x40 ;  /* 0x0000004007079836 */ /* 0x000fce0000000000 */
.L_x_233:
        /* <DEDUP_REMOVED lines=35> */
[----:B------:R-:W-:Y:S02]  /*0ae0*/  VIADD R8, R9, 0x20 ;  /* 0x0000002009087836 */ /* 0x000fe40000000000 */
[----:B------:R-:W-:Y:S01]  /*0af0*/  LOP3.LUT R7, R7, 0x800000, RZ, 0xfc, !PT ;  /* 0x0080000007077812 */ /* 0x000fe200078efcff */
[----:B------:R-:W-:Y:S01]  /*0b00*/  IMAD.MOV R9, RZ, RZ, -R9 ;  /* 0x000000ffff097224 */ /* 0x000fe200078e0a09 */
[----:B------:R-:W-:-:S02]  /*0b10*/  FSETP.NEU.FTZ.AND P0, PT, R3, R6, PT ;  /* 0x000000060300720b */ /* 0x000fc40003f1d000 */
[----:B------:R-:W-:Y:S02]  /*0b20*/  SHF.L.U32 R8, R7, R8, RZ ;  /* 0x0000000807087219 */ /* 0x000fe400000006ff */
[----:B------:R-:W-:Y:S02]  /*0b30*/  SEL R6, R9, RZ, P2 ;  /* 0x000000ff09067207 */ /* 0x000fe40001000000 */
[----:B------:R-:W-:Y:S02]  /*0b40*/  ISETP.NE.AND P1, PT, R8, RZ, P1 ;  /* 0x000000ff0800720c */ /* 0x000fe40000f25270 */
[----:B------:R-:W-:Y:S02]  /*0b50*/  SHF.R.U32.HI R6, RZ, R6, R7 ;  /* 0x00000006ff067219 */ /* 0x000fe40000011607 */
[----:B------:R-:W-:Y:S02]  /*0b60*/  PLOP3.LUT P0, PT, P0, P1, PT, 0xf8, 0x8f ;  /* 0x00000000008f781c */ /* 0x000fe40000703f70 */
[----:B------:R-:W-:-:S02]  /*0b70*/  SHF.R.U32.HI R8, RZ, 0x1, R6 ;  /* 0x00000001ff087819 */ /* 0x000fc40000011606 */
[----:B------:R-:W-:-:S04]  /*0b80*/  SEL R3, RZ, 0x1, !P0 ;  /* 0x00000001ff037807 */ /* 0x000fc80004000000 */
[----:B------:R-:W-:-:S04]  /*0b90*/  LOP3.LUT R3, R3, 0x1, R8, 0xf8, !PT ;  /* 0x0000000103037812 */ /* 0x000fc800078ef808 */
[----:B------:R-:W-:-:S05]  /*0ba0*/  LOP3.LUT R3, R3, R6, RZ, 0xc0, !PT ;  /* 0x0000000603037212 */ /* 0x000fca00078ec0ff */
[----:B------:R-:W-:-:S05]  /*0bb0*/  IMAD.IADD R3, R8, 0x1, R3 ;  /* 0x0000000108037824 */ /* 0x000fca00078e0203 */
[----:B------:R-:W-:Y:S01]  /*0bc0*/  LOP3.LUT R0, R3, R0, RZ, 0xfc, !PT ;  /* 0x0000000003007212 */ /* 0x000fe200078efcff */
[----:B------:R-:W-:Y:S06]  /*0bd0*/  BRA `(.L_x_241) ;  /* 0x0000000000107947 */ /* 0x000fec0003800000 */
.L_x_240:
[----:B------:R-:W-:-:S04]  /*0be0*/  LOP3.LUT R0, R0, 0x80000000, RZ, 0xc0, !PT ;  /* 0x8000000000007812 */ /* 0x000fc800078ec0ff */
[----:B------:R-:W-:Y:S01]  /*0bf0*/  LOP3.LUT R0, R0, 0x7f800000, RZ, 0xfc, !PT ;  /* 0x7f80000000007812 */ /* 0x000fe200078efcff */
[----:B------:R-:W-:Y:S06]  /*0c00*/  BRA `(.L_x_241) ;  /* 0x0000000000047947 */ /* 0x000fec0003800000 */
.L_x_239:
[----:B------:R-:W-:-:S07]  /*0c10*/  IMAD R0, R6, 0x800000, R0 ;  /* 0x0080000006007824 */ /* 0x000fce00078e0200 */
.L_x_241:
[----:B------:R-:W-:Y:S05]  /*0c20*/  BSYNC.RECONVERGENT B2 ;  /* 0x0000000000027941 */ /* 0x000fea0003800200 */
.L_x_238:
[----:B------:R-:W-:Y:S05]  /*0c30*/  BRA `(.L_x_242) ;  /* 0x0000000000207947 */ /* 0x000fea0003800000 */
.L_x_237:
[----:B------:R-:W-:-:S04]  /*0c40*/  LOP3.LUT R0, R6, 0x80000000, R3, 0x48, !PT ;  /* 0x8000000006007812 */ /* 0x000fc800078e4803 */
[----:B------:R-:W-:Y:S01]  /*0c50*/  LOP3.LUT R0, R0, 0x7f800000, RZ, 0xfc, !PT ;  /* 0x7f80000000007812 */ /* 0x000fe200078efcff */
[----:B------:R-:W-:Y:S06]  /*0c60*/  BRA `(.L_x_242) ;  /* 0x0000000000147947 */ /* 0x000fec0003800000 */
.L_x_236:
[----:B------:R-:W-:Y:S01]  /*0c70*/  LOP3.LUT R0, R6, 0x80000000, R3, 0x48, !PT ;  /* 0x8000000006007812 */ /* 0x000fe200078e4803 */
[----:B------:R-:W-:Y:S06]  /*0c80*/  BRA `(.L_x_242) ;  /* 0x00000000000c7947 */ /* 0x000fec0003800000 */
.L_x_235:
[----:B------:R-:W0:Y:S01]  /*0c90*/  MUFU.RSQ R0, -QNAN ;  /* 0xffc0000000007908 */ /* 0x000e220000001400 */
[----:B------:R-:W-:Y:S05]  /*0ca0*/  BRA `(.L_x_242) ;  /* 0x0000000000047947 */ /* 0x000fea0003800000 */
.L_x_234:
[----:B------:R-:W-:-:S07]  /*0cb0*/  FADD.FTZ R0, R3, R0 ;  /* 0x0000000003007221 */ /* 0x000fce0000010000 */
.L_x_242:
[----:B------:R-:W-:Y:S05]  /*0cc0*/  BSYNC.RECONVERGENT B1 ;  /* 0x0000000000017941 */ /* 0x000fea0003800200 */
.L_x_232:
[----:B------:R-:W-:Y:S02]  /*0cd0*/  IMAD.MOV.U32 R6, RZ, RZ, R4 ;  /* 0x000000ffff067224 */ /* 0x000fe400078e0004 */
[----:B------:R-:W-:-:S04]  /*0ce0*/  IMAD.MOV.U32 R7, RZ, RZ, 0x0 ;  /* 0x00000000ff077424 */ /* 0x000fc800078e00ff */
[----:B0-----:R-:W-:Y:S05]  /*0cf0*/  RET.REL.NODEC R6 `(stencil2d_3x3_f32) ;  /* 0xfffffff006c07950 */ /* 0x001fea0003c3ffff */
.L_x_243:
        /* <DEDUP_REMOVED lines=16> */
.L_x_508:


//--------------------- .text.activation_gelu_f64 --------------------------
	.section	.text.activation_gelu_f64,"ax",@progbits
	.align	128
        .global         activation_gelu_f64
        .type           activation_gelu_f64,@function
        .size           activation_gelu_f64,(.L_x_537 - activation_gelu_f64)
        .other          activation_gelu_f64,@"STO_CUDA_ENTRY STV_DEFAULT"
activation_gelu_f64:
.text.activation_gelu_f64:
[----:B------:R-:W-:Y:S01]  /*0000*/  LDC R1, c[0x0][0x37c] ;  /* 0x0000df00ff017b82 */ /* 0x000fe20000000800 */
[----:B------:R-:W0:Y:S07]  /*0010*/  S2R R3, SR_TID.X ;  /* 0x0000000000037919 */ /* 0x000e2e0000002100 */
[----:B------:R-:W0:Y:S01]  /*0020*/  S2UR UR4, SR_CTAID.X ;  /* 0x00000000000479c3 */ /* 0x000e220000002500 */
[----:B------:R-:W1:Y:S07]  /*0030*/  LDCU UR5, c[0x0][0x390] ;  /* 0x00007200ff0577ac */ /* 0x000e6e0008000800 */
[----:B------:R-:W0:Y:S02]  /*0040*/  LDC R0, c[0x0][0x360] ;  /* 0x0000d800ff007b82 */ /* 0x000e240000000800 */
[----:B0-----:R-:W-:-:S05]  /*0050*/  IMAD R0, R0, UR4, R3 ;  /* 0x0000000400007c24 */ /* 0x001fca000f8e0203 */
[----:B-1----:R-:W-:-:S13]  /*0060*/  ISETP.GE.AND P0, PT, R0, UR5, PT ;  /* 0x0000000500007c0c */ /* 0x002fda000bf06270 */
[----:B------:R-:W-:Y:S05]  /*0070*/  @P0 EXIT ;  /* 0x000000000000094d */ /* 0x000fea0003800000 */
[----:B------:R-:W0:Y:S01]  /*0080*/  LDC.64 R2, c[0x0][0x380] ;  /* 0x0000e000ff027b82 */ /* 0x000e220000000a00 */
[----:B------:R-:W1:Y:S01]  /*0090*/  LDCU.64 UR4, c[0x0][0x358] ;  /* 0x00006b00ff0477ac */ /* 0x000e620008000a00 */
[----:B0-----:R-:W-:-:S06]  /*00a0*/  IMAD.WIDE R2, R0, 0x8, R2 ;  /* 0x0000000800027825 */ /* 0x001fcc00078e0202 */
[----:B-1----:R-:W2:Y:S01]  /*00b0*/  LDG.E.64 R2, desc[UR4][R2.64] ;  /* 0x0000000402027981 */ /* 0x002ea2000c1e1b00 */
[----:B------:R-:W-:Y:S01]  /*00c0*/  UMOV UR6, 0x667f3bcd ;  /* 0x667f3bcd00067882 */ /* 0x000fe20000000000 */
[----:B------:R-:W-:Y:S01]  /*00d0*/  UMOV UR7, 0x3fe6a09e ;  /* 0x3fe6a09e00077882 */ /* 0x000fe20000000000 */
[----:B------:R-:W-:Y:S02]  /*00e0*/  IMAD.MOV.U32 R6, RZ, RZ, -0x24b905a1 ;  /* 0xdb46fa5fff067424 */ /* 0x000fe400078e00ff */
[----:B------:R-:W-:Y:S02]  /*00f0*/  HFMA2 R15, -RZ, RZ, 1.642578125, -0.00018775463104248046875 ;  /* 0x3e928a27ff0f7431 */ /* 0x000fe400000001ff */
[----:B------:R-:W-:Y:S01]  /*0100*/  IMAD.MOV.U32 R7, RZ, RZ, 0x3d47088f ;  /* 0x3d47088fff077424 */ /* 0x000fe200078e00ff */
[----:B------:R-:W-:Y:S01]  /*0110*/  MOV R14, 0xf89b6999 ;  /* 0xf89b6999000e7802 */ /* 0x000fe20000000f00 */
[C---:B--2---:R-:W-:Y:S01]  /*0120*/  DMUL R4, R2.reuse, UR6 ;  /* 0x0000000602047c28 */ /* 0x044fe20008000000 */
[----:B------:R-:W-:Y:S01]  /*0130*/  UMOV UR6, 0xfba6f279 ;  /* 0xfba6f27900067882 */ /* 0x000fe20000000000 */
[----:B------:R-:W-:Y:S01]  /*0140*/  UMOV UR7, 0x3cf0679a ;  /* 0x3cf0679a00077882 */ /* 0x000fe20000000000 */
[----:B------:R-:W-:-:S05]  /*0150*/  DMUL R2, R2, 0.5 ;  /* 0x3fe0000002027828 */ /* 0x000fca0000000000 */
[----:B------:R-:W-:Y:S01]  /*0160*/  DFMA R6, |R4|, -UR6, R6 ;  /* 0x8000000604067c2b */ /* 0x000fe20008000206 */
[----:B------:R-:W-:Y:S01]  /*0170*/  UMOV UR6, 0xb976a9b2 ;  /* 0xb976a9b200067882 */ /* 0x000fe20000000000 */
[----:B------:R-:W-:-:S06]  /*0180*/  UMOV UR7, 0x3d8df9f9 ;  /* 0x3d8df9f900077882 */ /* 0x000fcc0000000000 */
[----:B------:R-:W-:Y:S01]  /*0190*/  DFMA R6, |R4|, R6, -UR6 ;  /* 0x8000000604067e2b */ /* 0x000fe20008000206 */
[----:B------:R-:W-:Y:S01]  /*01a0*/  UMOV UR6, 0x590cc332 ;  /* 0x590cc33200067882 */ /* 0x000fe20000000000 */
[----:B------:R-:W-:-:S06]  /*01b0*/  UMOV UR7, 0x3dc7f1f5 ;  /* 0x3dc7f1f500077882 */ /* 0x000fcc0000000000 */
[----:B------:R-:W-:Y:S01]  /*01c0*/  DFMA R6, |R4|, R6, UR6 ;  /* 0x0000000604067e2b */ /* 0x000fe20008000206 */
        /* <DEDUP_REMOVED lines=62> */
[----:B------:R-:W-:-:S06]  /*05b0*/  DFMA R10, |R4|, R8, |R4| ;  /* 0x00000008040a722b */ /* 0x000fcc0000000604 */
[----:B------:R-:W0:Y:S02]  /*05c0*/  F2F.F32.F64 R6, R10 ;  /* 0x0000000a00067310 */ /* 0x000e240000301000 */
[----:B0-----:R-:W-:-:S06]  /*05d0*/  FMUL R12, R6, -1.4426950216293334961 ;  /* 0xbfb8aa3b060c7820 */ /* 0x001fcc0000400000 */
[----:B------:R-:W0:Y:S08]  /*05e0*/  FRND R12, R12 ;  /* 0x0000000c000c7307 */ /* 0x000e300000201000 */
[----:B0-----:R0:W1:Y:S08]  /*05f0*/  F2F.F64.F32 R6, R12 ;  /* 0x0000000c00067310 */ /* 0x0010700000201800 */
[----:B0-----:R-:W0:Y:S01]  /*0600*/  MUFU.EX2 R12, R12 ;  /* 0x0000000c000c7308 */ /* 0x001e220000000800 */
[--C-:B-1----:R-:W-:Y:S01]  /*0610*/  DFMA R6, R6, -UR6, -R10.reuse ;  /* 0x8000000606067c2b */ /* 0x102fe2000800080a */
[----:B------:R-:W-:Y:S01]  /*0620*/  UMOV UR6, 0xa4741b81 ;  /* 0xa4741b8100067882 */ /* 0x000fe20000000000 */
[----:B------:R-:W-:Y:S01]  /*0630*/  UMOV UR7, 0x3e5ae904 ;  /* 0x3e5ae90400077882 */ /* 0x000fe20000000000 */
[----:B------:R-:W-:-:S05]  /*0640*/  DADD R10, |R4|, -R10 ;  /* 0x00000000040a7229 */ /* 0x000fca0000000a0a */
[----:B------:R-:W-:Y:S01]  /*0650*/  DFMA R14, R6, UR6, R14 ;  /* 0x00000006060e7c2b */ /* 0x000fe2000800000e */
[----:B------:R-:W-:Y:S01]  /*0660*/  UMOV UR6, 0x15ff7e07 ;  /* 0x15ff7e0700067882 */ /* 0x000fe20000000000 */
[----:B------:R-:W-:Y:S01]  /*0670*/  UMOV UR7, 0x3ec71de7 ;  /* 0x3ec71de700077882 */ /* 0x000fe20000000000 */
[----:B------:R-:W-:Y:S01]  /*0680*/  DFMA R10, |R4|, R8, R10 ;  /* 0x00000008040a722b */ /* 0x000fe2000000020a */
[----:B0-----:R-:W0:Y:S04]  /*0690*/  F2F.F64.F32 R8, R12 ;  /* 0x0000000c00087310 */ /* 0x001e280000201800 */
[----:B------:R-:W-:Y:S01]  /*06a0*/  DFMA R14, R6, R14, UR6 ;  /* 0x00000006060e7e2b */ /* 0x000fe2000800000e */
[----:B------:R-:W-:Y:S01]  /*06b0*/  UMOV UR6, 0x6b0ac45a ;  /* 0x6b0ac45a00067882 */ /* 0x000fe20000000000 */
[----:B------:R-:W-:-:S06]  /*06c0*/  UMOV UR7, 0x3efa019a ;  /* 0x3efa019a00077882 */ /* 0x000fcc0000000000 */
        /* <DEDUP_REMOVED lines=20> */
[----:B------:R-:W-:Y:S02]  /*0810*/  UMOV UR7, 0x4017afb4 ;  /* 0x4017afb400077882 */ /* 0x000fe40000000000 */
[----:B------:R-:W-:-:S04]  /*0820*/  DSETP.GE.AND P0, PT, |R4|, UR6, PT ;  /* 0x0000000604007e2a */ /* 0x000fc8000bf06200 */
[----:B------:R-:W-:-:S08]  /*0830*/  DMUL R14, R6, R14 ;  /* 0x0000000e060e7228 */ /* 0x000fd00000000000 */
[----:B------:R-:W-:Y:S02]  /*0840*/  DFMA R10, R6, R14, -R10 ;  /* 0x0000000e060a722b */ /* 0x000fe4000000080a */
[----:B0-----:R-:W-:-:S06]  /*0850*/  DADD R14, -R8, 1 ;  /* 0x3ff00000080e7429 */ /* 0x001fcc0000000100 */
[----:B------:R-:W-:Y:S01]  /*0860*/  DADD R10, R6, R10 ;  /* 0x00000000060a7229 */ /* 0x000fe2000000000a */
[----:B------:R-:W0:Y:S07]  /*0870*/  LDC.64 R6, c[0x0][0x388] ;  /* 0x0000e200ff067b82 */ /* 0x000e2e0000000a00 */
[----:B------:R-:W-:-:S10]  /*0880*/  DFMA R10, -R10, R8, R14 ;  /* 0x000000080a0a722b */ /* 0x000fd4000000010e */
[----:B------:R-:W-:Y:S02]  /*0890*/  FSEL R4, R11, 1.875, !P0 ;  /* 0x3ff000000b047808 */ /* 0x000fe40004000000 */
[----:B------:R-:W-:Y:S02]  /*08a0*/  FSEL R10, R10, RZ, !P0 ;  /* 0x000000ff0a0a7208 */ /* 0x000fe40004000000 */
[----:B------:R-:W-:Y:S01]  /*08b0*/  LOP3.LUT R11, R4, 0x80000000, R5, 0xb8, !PT ;  /* 0x80000000040b7812 */ /* 0x000fe200078eb805 */
[----:B0-----:R-:W-:-:S05]  /*08c0*/  IMAD.WIDE R4, R0, 0x8, R6 ;  /* 0x0000000800047825 */ /* 0x001fca00078e0206 */
[----:B------:R-:W-:-:S08]  /*08d0*/  DADD R10, R10, 1 ;  /* 0x3ff000000a0a7429 */ /* 0x000fd00000000000 */
[----:B------:R-:W-:-:S07]  /*08e0*/  DMUL R2, R2, R10 ;  /* 0x0000000a02027228 */ /* 0x000fce0000000000 */
[----:B------:R-:W-:Y:S01]  /*08f0*/  STG.E.64 desc[UR4][R4.64], R2 ;  /* 0x0000000204007986 */ /* 0x000fe2000c101b04 */
[----:B------:R-:W-:Y:S05]  /*0900*/  EXIT ;  /* 0x000000000000794d */ /* 0x000fea0003800000 */
.L_x_244:
        /* <DEDUP_REMOVED lines=15> */
.L_x_537:


//--------------------- .text.activation_gelu_f32 --------------------------
	.section	.text.activation_gelu_f32,"ax",@progbits
	.align	128
        .global         activation_gelu_f32
        .type           activation_gelu_f32,@function
        .size           activation_gelu_f32,(.L_x_538 - activation_gelu_f32)
        .other          activation_gelu_f32,@"STO_CUDA_ENTRY STV_DEFAULT"
activation_gelu_f32:
.text.activation_gelu_f32:
        /* <DEDUP_REMOVED lines=10> */
[----:B0-----:R-:W-:-:S05]  /*00a0*/  IMAD.WIDE R4, R0, 0x4, R4 ;  /* 0x0000000400047825 */ /* 0x001fca00078e0204 */
[----:B-1----:R0:W2:Y:S01]  /*00b0*/  LDG.E R2, desc[UR4][R4.64] ;  /* 0x0000000404027981 */ /* 0x0020a2000c1e1900 */
[----:B------:R-:W-:Y:S01]  /*00c0*/  HFMA2 R7, -RZ, RZ, 0.61474609375, 16.90625 ;  /* 0x38eb4c3aff077431 */ /* 0x000fe200000001ff */
[----:B------:R-:W-:Y:S01]  /*00d0*/  MOV R9, 0x3aae005b ;  /* 0x3aae005b00097802 */ /* 0x000fe20000000f00 */
[----:B------:R-:W-:Y:S01]  /*00e0*/  HFMA2 R8, -RZ, RZ, 1.0087890625, -0.000686168670654296875 ;  /* 0x3c09919fff087431 */ /* 0x000fe200000001ff */
[----:B------:R-:W-:Y:S01]  /*00f0*/  MOV R10, 0x3d24d99a ;  /* 0x3d24d99a000a7802 */ /* 0x000fe20000000f00 */
[----:B0-----:R-:W-:Y:S02]  /*0100*/  HFMA2 R5, -RZ, RZ, 1.5341796875, 81.5625 ;  /* 0x3e235519ff057431 */ /* 0x001fe400000001ff */
[----:B--2---:R-:W-:-:S04]  /*0110*/  FMUL R3, R2, 0.70710676908493041992 ;  /* 0x3f3504f302037820 */ /* 0x004fc80000400000 */
[C---:B------:R-:W-:Y:S01]  /*0120*/  FMUL R6, R3.reuse, R3 ;  /* 0x0000000303067220 */ /* 0x040fe20000400000 */
[----:B------:R-:W-:-:S04]  /*0130*/  FSETP.GE.AND P0, PT, |R3|, 1.0029599666595458984, PT ;  /* 0x3f8060fe0300780b */ /* 0x000fc80003f06200 */
[----:B------:R-:W-:Y:S02]  /*0140*/  FSEL R6, |R3|, R6, P0 ;  /* 0x0000000603067208 */ /* 0x000fe40000000200 */
[----:B------:R-:W-:Y:S02]  /*0150*/  FSEL R7, R7, 8.4834944573231041431e-05, P0 ;  /* 0x38b1e96a07077808 */ /* 0x000fe40000000000 */
[----:B------:R-:W-:Y:S02]  /*0160*/  FSEL R9, -R9, -0.00082130916416645050049, P0 ;  /* 0xba574d2009097808 */ /* 0x000fe40000000100 */
[----:B------:R-:W-:Y:S02]  /*0170*/  FSEL R4, R8, 0.0052134888246655464172, P0 ;  /* 0x3baad5ea08047808 */ /* 0x000fe40000000000 */
[----:B------:R-:W-:Y:S01]  /*0180*/  FSEL R8, -R10, -0.026868773624300956726, P0 ;  /* 0xbcdc1be70a087808 */ /* 0x000fe20000000100 */
[----:B------:R-:W-:Y:S01]  /*0190*/  FFMA R7, R6, R7, R9 ;  /* 0x0000000706077223 */ /* 0x000fe20000000009 */
[----:B------:R-:W-:-:S03]  /*01a0*/  MOV R9, 0x3f69b4f9 ;  /* 0x3f69b4f900097802 */ /* 0x000fc60000000f00 */
[C---:B------:R-:W-:Y:S01]  /*01b0*/  FFMA R7, R6.reuse, R7, R4 ;  /* 0x0000000706077223 */ /* 0x040fe20000000004 */
[----:B------:R-:W-:Y:S01]  /*01c0*/  FSEL R4, R5, 0.11284004896879196167, P0 ;  /* 0x3de718af05047808 */ /* 0x000fe20000000000 */
[----:B------:R-:W-:Y:S02]  /*01d0*/  HFMA2 R5, -RZ, RZ, 1.7822265625, 0.000185489654541015625 ;  /* 0x3f210a14ff057431 */ /* 0x000fe400000001ff */
[----:B------:R-:W-:Y:S01]  /*01e0*/  FFMA R7, R6, R7, R8 ;  /* 0x0000000706077223 */ /* 0x000fe20000000008 */
[----:B------:R-:W-:-:S03]  /*01f0*/  FSEL R8, R9, -0.37612664699554443359, P0 ;  /* 0xbec093ac09087808 */ /* 0x000fc60000000000 */
[----:B------:R-:W-:Y:S01]  /*0200*/  FFMA R7, R6, R7, R4 ;  /* 0x0000000706077223 */ /* 0x000fe20000000004 */
[----:B------:R-:W-:-:S03]  /*0210*/  FSEL R4, R5, 0.12837915122509002686, P0 ;  /* 0x3e0375d305047808 */ /* 0x000fc60000000000 */
[C---:B------:R-:W-:Y:S01]  /*0220*/  FFMA R7, R6.reuse, R7, R8 ;  /* 0x0000000706077223 */ /* 0x040fe20000000008 */
[----:B------:R-:W-:-:S03]  /*0230*/  FSEL R5, -R6, R3, P0 ;  /* 0x0000000306057208 */ /* 0x000fc60000000100 */
[----:B------:R-:W-:-:S04]  /*0240*/  FFMA R4, R6, R7, R4 ;  /* 0x0000000706047223 */ /* 0x000fc80000000004 */
[----:B------:R-:W-:Y:S02]  /*0250*/  FFMA R6, R4, R5, R5 ;  /* 0x0000000504067223 */ /* 0x000fe40000000005 */
[----:B------:R-:W0:Y:S02]  /*0260*/  LDC.64 R4, c[0x0][0x388] ;  /* 0x0000e200ff047b82 */ /* 0x000e240000000a00 */
[----:B------:R-:W1:Y:S02]  /*0270*/  @P0 MUFU.EX2 R7, R6 ;  /* 0x0000000600070308 */ /* 0x000e640000000800 */
[----:B-1----:R-:W-:-:S05]  /*0280*/  @P0 FADD R8, -R7, 1 ;  /* 0x3f80000007080421 */ /* 0x002fca0000000100 */
[----:B------:R-:W-:Y:S01]  /*0290*/  @P0 LOP3.LUT R6, R8, 0x80000000, R3, 0xb8, !PT ;  /* 0x8000000008060812 */ /* 0x000fe200078eb803 */
[----:B------:R-:W-:Y:S01]  /*02a0*/  FMUL R8, R2, 0.5 ;  /* 0x3f00000002087820 */ /* 0x000fe20000400000 */
[----:B0-----:R-:W-:-:S04]  /*02b0*/  IMAD.WIDE R2, R0, 0x4, R4 ;  /* 0x0000000400027825 */ /* 0x001fc800078e0204 */
[----:B------:R-:W-:-:S04]  /*02c0*/  FADD R7, R6, 1 ;  /* 0x3f80000006077421 */ /* 0x000fc80000000000 */
[----:B------:R-:W-:-:S05]  /*02d0*/  FMUL R7, R7, R8 ;  /* 0x0000000807077220 */ /* 0x000fca0000400000 */
[----:B------:R-:W-:Y:S01]  /*02e0*/  STG.E desc[UR4][R2.64], R7 ;  /* 0x0000000702007986 */ /* 0x000fe2000c101904 */
[----:B------:R-:W-:Y:S05]  /*02f0*/  EXIT ;  /* 0x000000000000794d */ /* 0x000fea0003800000 */
.L_x_245:
        /* <DEDUP_REMOVED lines=16> */
.L_x_538:


//--------------------- .text.activation_relu_f64 --------------------------
	.section	.text.activation_relu_f64,"ax",@progbits
	.align	128
        .global         activation_relu_f64
        .type           activation_relu_f64,@function
        .size           activation_relu_f64,(.L_x_539 - activation_relu_f64)
        .other          activation_relu_f64,@"STO_CUDA_ENTRY STV_DEFAULT"
activation_relu_f64:
.text.activation_relu_f64:
        /* <DEDUP_REMOVED lines=9> */
[----:B------:R-:W1:Y:S07]  /*0090*/  LDCU.64 UR4, c[0x0][0x358] ;  /* 0x00006b00ff0477ac */ /* 0x000e6e0008000a00 */
[----:B------:R-:W2:Y:S01]  /*00a0*/  LDC.64 R6, c[0x0][0x388] ;  /* 0x0000e200ff067b82 */ /* 0x000ea20000000a00 */
[----:B0-----:R-:W-:-:S06]  /*00b0*/  IMAD.WIDE R2, R5, 0x8, R2 ;  /* 0x0000000805027825 */ /* 0x001fcc00078e0202 */
[----:B-1----:R-:W3:Y:S01]  /*00c0*/  LDG.E.64 R2, desc[UR4][R2.64] ;  /* 0x0000000402027981 */ /* 0x002ee2000c1e1b00 */
[----:B------:R-:W-:Y:S02]  /*00d0*/  IMAD.MOV.U32 R0, RZ, RZ, RZ ;  /* 0x000000ffff007224 */ /* 0x000fe400078e00ff */
[----:B------:R-:W-:Y:S02]  /*00e0*/  HFMA2 R4, -RZ, RZ, 0, 0 ;  /* 0x00000000ff047431 */ /* 0x000fe400000001ff */
[----:B--2---:R-:W-:Y:S01]  /*00f0*/  IMAD.WIDE R6, R5, 0x8, R6 ;  /* 0x0000000805067825 */ /* 0x004fe200078e0206 */
[----:B---3--:R-:W-:Y:S01]  /*0100*/  DSETP.MAX.AND P0, P1, RZ, R2, PT ;  /* 0x00000002ff00722a */ /* 0x008fe2000390f000 */
[----:B------:R-:W-:Y:S02]  /*0110*/  MOV R11, R3 ;  /* 0x00000003000b7202 */ /* 0x000fe40000000f00 */
[----:B------:R-:W-:-:S03]  /*0120*/  IMAD.MOV.U32 R9, RZ, RZ, R2 ;  /* 0x000000ffff097224 */ /* 0x000fc600078e0002 */
[----:B------:R-:W-:Y:S02]  /*0130*/  FSEL R13, R0, R11, P0 ;  /* 0x0000000b000d7208 */ /* 0x000fe40000000000 */
[----:B------:R-:W-:-:S06]  /*0140*/  SEL R4, R4, R9, P0 ;  /* 0x0000000904047207 */ /* 0x000fcc0000000000 */
[----:B------:R-:W-:-:S05]  /*0150*/  @P1 LOP3.LUT R13, R11, 0x80000, RZ, 0xfc, !PT ;  /* 0x000800000b0d1812 */ /* 0x000fca00078efcff */
[----:B------:R-:W-:-:S05]  /*0160*/  IMAD.MOV.U32 R5, RZ, RZ, R13 ;  /* 0x000000ffff057224 */ /* 0x000fca00078e000d */
[----:B------:R-:W-:Y:S01]  /*0170*/  STG.E.64 desc[UR4][R6.64], R4 ;  /* 0x0000000406007986 */ /* 0x000fe2000c101b04 */
[----:B------:R-:W-:Y:S05]  /*0180*/  EXIT ;  /* 0x000000000000794d */ /* 0x000fea0003800000 */
.L_x_246:
        /* <DEDUP_REMOVED lines=15> */
.L_x_539:


//--------------------- .text.activation_relu_f32 --------------------------
	.section	.text.activation_relu_f32,"ax",@progbits
	.align	128
        .global         activation_relu_f32
        .type           activation_relu_f32,@function
        .size           activation_relu_f32,(.L_x_540 - activation_relu_f32)
        .other          activation_relu_f32,@"STO_CUDA_ENTRY STV_DEFAULT"
activation_relu_f32:
.text.activation_relu_f32:
        /* <DEDUP_REMOVED lines=12> */
[----:B-1----:R-:W3:Y:S01]  /*00c0*/  LDG.E R2, desc[UR4][R2.64] ;  /* 0x0000000402027981 */ /* 0x002ee2000c1e1900 */
[----:B--2---:R-:W-:Y:S01]  /*00d0*/  IMAD.WIDE R4, R7, 0x4, R4 ;  /* 0x0000000407047825 */ /* 0x004fe200078e0204 */
[----:B---3--:R-:W-:-:S05]  /*00e0*/  FMNMX R7, RZ, R2, !PT ;  /* 0x00000002ff077209 */ /* 0x008fca0007800000 */
[----:B------:R-:W-:Y:S01]  /*00f0*/  STG.E desc[UR4][R4.64], R7 ;  /* 0x0000000704007986 */ /* 0x000fe2000c101904 */
[----:B------:R-:W-:Y:S05]  /*0100*/  EXIT ;  /* 0x000000000000794d */ /* 0x000fea0003800000 */
.L_x_247:
        /* <DEDUP_REMOVED lines=15> */
.L_x_540:


//--------------------- .text.layernorm_basic_f64 --------------------------
	.section	.text.layernorm_basic_f64,"ax",@progbits
	.align	128
        .global         layernorm_basic_f64
        .type           layernorm_basic_f64,@function
        .size           layernorm_basic_f64,(.L_x_511 - layernorm_basic_f64)
        .other          layernorm_basic_f64,@"STO_CUDA_ENTRY STV_DEFAULT"
layernorm_basic_f64:
.text.layernorm_basic_f64:
[----:B------:R-:W-:Y:S01]  /*0000*/  LDC R1, c[0x0][0x37c] ;  /* 0x0000df00ff017b82 */ /* 0x000fe20000000800 */
[----:B------:R-:W0:Y:S01]  /*0010*/  S2R R28, SR_TID.X ;  /* 0x00000000001c7919 */ /* 0x000e220000002100 */
[----:B------:R-:W0:Y:S06]  /*0020*/  LDCU UR4, c[0x0][0x390] ;  /* 0x00007200ff0477ac */ /* 0x000e2c0008000800 */
[----:B------:R-:W1:Y:S01]  /*0030*/  LDC.64 R14, c[0x0][0x380] ;  /* 0x0000e000ff0e7b82 */ /* 0x000e620000000a00 */
[----:B------:R-:W-:Y:S01]  /*0040*/  CS2R R16, SRZ ;  /* 0x0000000000107805 */ /* 0x000fe2000001ff00 */
[----:B------:R-:W2:Y:S01]  /*0050*/  LDCU.64 UR8, c[0x0][0x358] ;  /* 0x00006b00ff0877ac */ /* 0x000ea20008000a00 */
[----:B------:R-:W3:Y:S01]  /*0060*/  LDCU UR10, c[0x0][0x390] ;  /* 0x00007200ff0a77ac */ /* 0x000ee20008000800 */
[C---:B0-----:R-:W-:Y:S01]  /*0070*/  ISETP.GE.AND P0, PT, R28.reuse, UR4, PT ;  /* 0x000000041c007c0c */ /* 0x041fe2000bf06270 */
[----:B-1----:R-:W-:-:S12]  /*0080*/  IMAD.WIDE.U32 R14, R28, 0x8, R14 ;  /* 0x000000081c0e7825 */ /* 0x002fd800078e000e */
[----:B--2---:R-:W2:Y:S01]  /*0090*/  @!P0 LDG.E.64 R16, desc[UR8][R14.64] ;  /* 0x000000080e108981 */ /* 0x004ea2000c1e1b00 */
[----:B------:R-:W0:Y:S01]  /*00a0*/  S2UR UR5, SR_CgaCtaId ;  /* 0x00000000000579c3 */ /* 0x000e220000008800 */
[----:B---3--:R-:W1:Y:S01]  /*00b0*/  I2F.F64 R12, UR10 ;  /* 0x0000000a000c7d12 */ /* 0x008e620008201c00 */
[----:B------:R-:W-:Y:S01]  /*00c0*/  UMOV UR4, 0x400 ;  /* 0x0000040000047882 */ /* 0x000fe20000000000 */
[----:B------:R-:W3:Y:S01]  /*00d0*/  LDCU UR7, c[0x0][0x360] ;  /* 0x00006c00ff0777ac */ /* 0x000ee20008000800 */
[----:B------:R-:W-:-:S04]  /*00e0*/  IMAD.MOV.U32 R2, RZ, RZ, 0x1 ;  /* 0x00000001ff027424 */ /* 0x000fc800078e00ff */
[----:B------:R-:W4:Y:S01]  /*00f0*/  S2UR UR6, SR_CgaCtaId ;  /* 0x00000000000679c3 */ /* 0x000f220000008800 */
[----:B-1----:R-:W1:Y:S01]  /*0100*/  MUFU.RCP64H R3, R13 ;  /* 0x0000000d00037308 */ /* 0x002e620000001800 */
[----:B---3--:R-:W-:Y:S02]  /*0110*/  UISETP.GE.U32.AND UP0, UPT, UR7, 0x2, UPT ;  /* 0x000000020700788c */ /* 0x008fe4000bf06070 */
[----:B------:R-:W-:Y:S01]  /*0120*/  IMAD.U32 R27, RZ, RZ, UR7 ;  /* 0x00000007ff1b7e24 */ /* 0x000fe2000f8e00ff */
[----:B0-----:R-:W-:-:S03]  /*0130*/  ULEA UR4, UR5, UR4, 0x18 ;  /* 0x0000000405047291 */ /* 0x001fc6000f8ec0ff */
[----:B------:R-:W-:-:S03]  /*0140*/  UMOV UR5, 0x400 ;  /* 0x0000040000057882 */ /* 0x000fc60000000000 */
[----:B------:R-:W-:Y:S01]  /*0150*/  LEA R11, R28, UR4, 0x3 ;  /* 0x000000041c0b7c11 */ /* 0x000fe2000f8e18ff */
[----:B----4-:R-:W-:Y:S01]  /*0160*/  ULEA UR5, UR6, UR5, 0x18 ;  /* 0x0000000506057291 */ /* 0x010fe2000f8ec0ff */
[----:B-1----:R-:W-:-:S03]  /*0170*/  DFMA R6, -R12, R2, 1 ;  /* 0x3ff000000c06742b */ /* 0x002fc60000000102 */
[----:B--2---:R0:W-:Y:S01]  /*0180*/  STS.64 [R11], R16 ;  /* 0x000000100b007388 */ /* 0x0041e20000000a00 */
[----:B------:R-:W-:Y:S06]  /*0190*/  BAR.SYNC.DEFER_BLOCKING 0x0 ;  /* 0x0000000000007b1d */ /* 0x000fec0000010000 */
[----:B------:R-:W-:Y:S05]  /*01a0*/  BRA.U !UP0, `(.L_x_248) ;  /* 0x0000000108307547 */ /* 0x000fea000b800000 */
[----:B------:R-:W-:-:S07]  /*01b0*/  IMAD.MOV.U32 R0, RZ, RZ, R27 ;  /* 0x000000ffff007224 */ /* 0x000fce00078e001b */
.L_x_249:
[----:B------:R-:W-:-:S04]  /*01c0*/  SHF.R.U32.HI R18, RZ, 0x1, R0 ;  /* 0x00000001ff127819 */ /* 0x000fc80000011600 */
[----:B------:R-:W-:-:S13]  /*01d0*/  ISETP.GE.U32.AND P0, PT, R28, R18, PT ;  /* 0x000000121c00720c */ /* 0x000fda0003f06070 */
[----:B------:R-:W-:Y:S01]  /*01e0*/  @!P0 IMAD R10, R18, 0x8, R11 ;  /* 0x00000008120a8824 */ /* 0x000fe200078e020b */
[----:B------:R-:W-:Y:S04]  /*01f0*/  @!P0 LDS.64 R8, [R11] ;  /* 0x000000000b088984 */ /* 0x000fe80000000a00 */
[----:B------:R-:W1:Y:S02]  /*0200*/  @!P0 LDS.64 R4, [R10] ;  /* 0x000000000a048984 */ /* 0x000e640000000a00 */
[----:B-1----:R-:W-:-:S07]  /*0210*/  @!P0 DADD R4, R4, R8 ;  /* 0x0000000004048229 */ /* 0x002fce0000000008 */
[----:B------:R1:W-:Y:S01]  /*0220*/  @!P0 STS.64 [R11], R4 ;  /* 0x000000040b008388 */ /* 0x0003e20000000a00 */
[----:B------:R-:W-:Y:S01]  /*0230*/  BAR.SYNC.DEFER_BLOCKING 0x0 ;  /* 0x0000000000007b1d */ /* 0x000fe20000010000 */
[----:B------:R-:W-:Y:S01]  /*0240*/  ISETP.GT.U32.AND P0, PT, R0, 0x3, PT ;  /* 0x000000030000780c */ /* 0x000fe20003f04070 */
[----:B------:R-:W-:-:S12]  /*0250*/  IMAD.MOV.U32 R0, RZ, RZ, R18 ;  /* 0x000000ffff007224 */ /* 0x000fd800078e0012 */
[----:B-1----:R-:W-:Y:S05]  /*0260*/  @P0 BRA `(.L_x_249) ;  /* 0xfffffffc00d40947 */ /* 0x002fea000383ffff */
.L_x_248:
[----:B------:R-:W1:Y:S01]  /*0270*/  LDS.64 R4, [UR5] ;  /* 0x00000005ff047984 */ /* 0x000e620008000a00 */
[----:B------:R-:W-:Y:S01]  /*0280*/  DFMA R6, R6, R6, R6 ;  /* 0x000000060606722b */ /* 0x000fe20000000006 */
[----:B------:R-:W-:Y:S02]  /*0290*/  ISETP.GE.AND P1, PT, R28, UR10, PT ;  /* 0x0000000a1c007c0c */ /* 0x000fe4000bf26270 */
[----:B------:R-:W-:-:S05]  /*02a0*/  ISETP.GE.U32.AND P2, PT, R27, 0x2, PT ;  /* 0x000000021b00780c */ /* 0x000fca0003f46070 */
[----:B------:R-:W-:-:S08]  /*02b0*/  DFMA R6, R2, R6, R2 ;  /* 0x000000060206722b */ /* 0x000fd00000000002 */
[----:B------:R-:W-:-:S08]  /*02c0*/  DFMA R2, -R12, R6, 1 ;  /* 0x3ff000000c02742b */ /* 0x000fd00000000106 */
[----:B------:R-:W-:-:S08]  /*02d0*/  DFMA R2, R6, R2, R6 ;  /* 0x000000020602722b */ /* 0x000fd00000000006 */
[----:B-1----:R-:W-:Y:S01]  /*02e0*/  DMUL R6, R4, R2 ;  /* 0x0000000204067228 */ /* 0x002fe20000000000 */
[----:B------:R-:W-:-:S07]  /*02f0*/  FSETP.GEU.AND P3, PT, |R5|, 6.5827683646048100446e-37, PT ;  /* 0x036000000500780b */ /* 0x000fce0003f6e200 */
[----:B------:R-:W-:-:S08]  /*0300*/  DFMA R8, -R12, R6, R4 ;  /* 0x000000060c08722b */ /* 0x000fd00000000104 */
[----:B------:R-:W-:-:S10]  /*0310*/  DFMA R2, R2, R8, R6 ;  /* 0x000000080202722b */ /* 0x000fd40000000006 */
[----:B------:R-:W-:-:S05]  /*0320*/  FFMA R0, RZ, R13, R3 ;  /* 0x0000000dff007223 */ /* 0x000fca0000000003 */
[----:B------:R-:W-:-:S13]  /*0330*/  FSETP.GT.AND P0, PT, |R0|, 1.469367938527859385e-39, PT ;  /* 0x001000000000780b */ /* 0x000fda0003f04200 */
[----:B------:R-:W-:Y:S05]  /*0340*/  @P0 BRA P3, `(.L_x_250) ;  /* 0x0000000000200947 */ /* 0x000fea0001800000 */
[----:B------:R-:W-:Y:S01]  /*0350*/  IMAD.MOV.U32 R6, RZ, RZ, R4 ;  /* 0x000000ffff067224 */ /* 0x000fe200078e0004 */
[----:B------:R-:W-:Y:S01]  /*0360*/  MOV R29, 0x3b0 ;  /* 0x000003b0001d7802 */ /* 0x000fe20000000f00 */
[----:B------:R-:W-:Y:S02]  /*0370*/  IMAD.MOV.U32 R7, RZ, RZ, R5 ;  /* 0x000000ffff077224 */ /* 0x000fe400078e0005 */
[----:B------:R-:W-:Y:S02]  /*0380*/  IMAD.MOV.U32 R8, RZ, RZ, R12 ;  /* 0x000000ffff087224 */ /* 0x000fe400078e000c */
[----:B------:R-:W-:-:S07]  /*0390*/  IMAD.MOV.U32 R9, RZ, RZ, R13 ;  /* 0x000000ffff097224 */ /* 0x000fce00078e000d */
[----:B0-----:R-:W-:Y:S05]  /*03a0*/  CALL.REL.NOINC `($__internal_9_$__cuda_sm20_div_rn_f64_full) ;  /* 0x0000000800107944 */ /* 0x001fea0003c00000 */
[----:B------:R-:W-:Y:S02]  /*03b0*/  IMAD.MOV.U32 R2, RZ, RZ, R0 ;  /* 0x000000ffff027224 */ /* 0x000fe400078e0000 */
[----:B------:R-:W-:-:S07]  /*03c0*/  IMAD.MOV.U32 R3, RZ, RZ, R7 ;  /* 0x000000ffff037224 */ /* 0x000fce00078e0007 */
.L_x_250:
[----:B------:R-:W1:Y:S01]  /*03d0*/  S2UR UR5, SR_CgaCtaId ;  /* 0x00000000000579c3 */ /* 0x000e620000008800 */
[----:B0-----:R-:W-:Y:S01]  /*03e0*/  DADD R16, -R2, R16 ;  /* 0x0000000002107229 */ /* 0x001fe20000000110 */
[----:B------:R-:W-:Y:S01]  /*03f0*/  UMOV UR4, 0x400 ;  /* 0x0000040000047882 */ /* 0x000fe20000000000 */
[----:B------:R-:W0:Y:S01]  /*0400*/  MUFU.RCP64H R5, R13 ;  /* 0x0000000d00057308 */ /* 0x000e220000001800 */
[----:B------:R-:W-:Y:S01]  /*0410*/  UIADD3 UR4, UPT, UPT, UR4, 0x800, URZ ;  /* 0x0000080004047890 */ /* 0x000fe2000fffe0ff */
[----:B------:R-:W-:-:S03]  /*0420*/  IMAD.MOV.U32 R4, RZ, RZ, 0x1 ;  /* 0x00000001ff047424 */ /* 0x000fc600078e00ff */
[----:B------:R-:W2:Y:S01]  /*0430*/  S2UR UR6, SR_CgaCtaId ;  /* 0x00000000000679c3 */ /* 0x000ea20000008800 */
[----:B------:R-:W-:-:S10]  /*0440*/  DMUL R16, R16, R16 ;  /* 0x0000001010107228 */ /* 0x000fd40000000000 */
[----:B------:R-:W-:Y:S01]  /*0450*/  FSEL R7, R17, RZ, !P1 ;  /* 0x000000ff11077208 */ /* 0x000fe20004800000 */
[----:B0-----:R-:W-:Y:S01]  /*0460*/  DFMA R8, -R12, R4, 1 ;  /* 0x3ff000000c08742b */ /* 0x001fe20000000104 */
[----:B------:R-:W-:Y:S01]  /*0470*/  FSEL R6, R16, RZ, !P1 ;  /* 0x000000ff10067208 */ /* 0x000fe20004800000 */
[----:B-1----:R-:W-:-:S03]  /*0480*/  ULEA UR4, UR5, UR4, 0x18 ;  /* 0x0000000405047291 */ /* 0x002fc6000f8ec0ff */
[----:B------:R-:W-:-:S03]  /*0490*/  UMOV UR5, 0x400 ;  /* 0x0000040000057882 */ /* 0x000fc60000000000 */
[----:B------:R-:W-:Y:S01]  /*04a0*/  LEA R17, R28, UR4, 0x3 ;  /* 0x000000041c117c11 */ /* 0x000fe2000f8e18ff */
[----:B--2---:R-:W-:-:S04]  /*04b0*/  ULEA UR5, UR6, UR5, 0x18 ;  /* 0x0000000506057291 */ /* 0x004fc8000f8ec0ff */
[----:B------:R0:W-:Y:S01]  /*04c0*/  STS.64 [R17], R6 ;  /* 0x0000000611007388 */ /* 0x0001e20000000a00 */
[----:B------:R-:W-:Y:S06]  /*04d0*/  BAR.SYNC.DEFER_BLOCKING 0x0 ;  /* 0x0000000000007b1d */ /* 0x000fec0000010000 */
[----:B------:R-:W-:Y:S05]  /*04e0*/  @!P2 BRA `(.L_x_251) ;  /* 0x00000000002ca947 */ /* 0x000fea0003800000 */
.L_x_252:
[----:B------:R-:W-:-:S04]  /*04f0*/  SHF.R.U32.HI R16, RZ, 0x1, R27 ;  /* 0x00000001ff107819 */ /* 0x000fc8000001161b */
[----:B------:R-:W-:-:S13]  /*0500*/  ISETP.GE.U32.AND P0, PT, R28, R16, PT ;  /* 0x000000101c00720c */ /* 0x000fda0003f06070 */
[----:B------:R-:W-:Y:S01]  /*0510*/  @!P0 IMAD R0, R16, 0x8, R17 ;  /* 0x0000000810008824 */ /* 0x000fe200078e0211 */
[----:B------:R-:W-:Y:S04]  /*0520*/  @!P0 LDS.64 R10, [R17] ;  /* 0x00000000110a8984 */ /* 0x000fe80000000a00 */
[----:B0-----:R-:W0:Y:S02]  /*0530*/  @!P0 LDS.64 R6, [R0] ;  /* 0x0000000000068984 */ /* 0x001e240000000a00 */
[----:B0-----:R-:W-:-:S07]  /*0540*/  @!P0 DADD R6, R6, R10 ;  /* 0x0000000006068229 */ /* 0x001fce000000000a */
[----:B------:R1:W-:Y:S01]  /*0550*/  @!P0 STS.64 [R17], R6 ;  /* 0x0000000611008388 */ /* 0x0003e20000000a00 */
[----:B------:R-:W-:Y:S01]  /*0560*/  BAR.SYNC.DEFER_BLOCKING 0x0 ;  /* 0x0000000000007b1d */ /* 0x000fe20000010000 */
[----:B------:R-:W-:Y:S01]  /*0570*/  ISETP.GT.U32.AND P0, PT, R27, 0x3, PT ;  /* 0x000000031b00780c */ /* 0x000fe20003f04070 */
[----:B------:R-:W-:-:S12]  /*0580*/  IMAD.MOV.U32 R27, RZ, RZ, R16 ;  /* 0x000000ffff1b7224 */ /* 0x000fd800078e0010 */
[----:B-1----:R-:W-:Y:S05]  /*0590*/  @P0 BRA `(.L_x_252) ;  /* 0xfffffffc00d40947 */ /* 0x002fea000383ffff */
.L_x_251:
[----:B0-----:R-:W0:Y:S01]  /*05a0*/  LDS.64 R6, [UR5+0x800] ;  /* 0x00080005ff067984 */ /* 0x001e220008000a00 */
[----:B------:R-:W-:Y:S01]  /*05b0*/  DFMA R8, R8, R8, R8 ;  /* 0x000000080808722b */ /* 0x000fe20000000008 */
[----:B------:R-:W1:Y:S07]  /*05c0*/  LDCU UR4, c[0x0][0x390] ;  /* 0x00007200ff0477ac */ /* 0x000e6e0008000800 */
[----:B------:R-:W-:-:S08]  /*05d0*/  DFMA R8, R4, R8, R4 ;  /* 0x000000080408722b */ /* 0x000fd00000000004 */
[----:B------:R-:W-:Y:S01]  /*05e0*/  DFMA R4, -R12, R8, 1 ;  /* 0x3ff000000c04742b */ /* 0x000fe20000000108 */
[----:B-1----:R-:W-:-:S07]  /*05f0*/  ISETP.GE.AND P1, PT, R28, UR4, PT ;  /* 0x000000041c007c0c */ /* 0x002fce000bf26270 */
[----:B------:R-:W-:-:S08]  /*0600*/  DFMA R10, R8, R4, R8 ;  /* 0x00000004080a722b */ /* 0x000fd00000000008 */
[----:B0-----:R-:W-:Y:S01]  /*0610*/  DMUL R4, R10, R6 ;  /* 0x000000060a047228 */ /* 0x001fe20000000000 */
        /* <DEDUP_REMOVED lines=8> */
[----:B------:R-:W-:-:S07]  /*06a0*/  IMAD.MOV.U32 R9, RZ, RZ, R13 ;  /* 0x000000ffff097224 */ /* 0x000fce00078e000d */
[----:B------:R-:W-:Y:S05]  /*06b0*/  CALL.REL.NOINC `($__internal_9_$__cuda_sm20_div_rn_f64_full) ;  /* 0x00000004004c7944 */ /* 0x000fea0003c00000 */
[----:B------:R-:W-:Y:S02]  /*06c0*/  IMAD.MOV.U32 R4, RZ, RZ, R0 ;  /* 0x000000ffff047224 */ /* 0x000fe400078e0000 */
[----:B------:R-:W-:-:S07]  /*06d0*/  IMAD.MOV.U32 R5, RZ, RZ, R7 ;  /* 0x000000ffff057224 */ /* 0x000fce00078e0007 */
.L_x_253:
[----:B------:R-:W0:Y:S02]  /*06e0*/  LDCU.64 UR4, c[0x0][0x398] ;  /* 0x00007300ff0477ac */ /* 0x000e240008000a00 */
[----:B0-----:R-:W-:Y:S01]  /*06f0*/  DADD R6, R4, UR4 ;  /* 0x0000000404067e29 */ /* 0x001fe20008000000 */
[----:B------:R-:W-:Y:S10]  /*0700*/  @P1 EXIT ;  /* 0x000000000000194d */ /* 0x000ff40003800000 */
[----:B------:R-:W0:Y:S01]  /*0710*/  MUFU.RSQ64H R5, R7 ;  /* 0x0000000700057308 */ /* 0x000e220000001c00 */
[----:B------:R-:W-:Y:S02]  /*0720*/  VIADD R4, R7, 0xfcb00000 ;  /* 0xfcb0000007047836 */ /* 0x000fe40000000000 */
[----:B------:R-:W-:Y:S02]  /*0730*/  IMAD.MOV.U32 R10, RZ, RZ, 0x0 ;  /* 0x00000000ff0a7424 */ /* 0x000fe400078e00ff */
[----:B------:R-:W-:Y:S01]  /*0740*/  IMAD.MOV.U32 R11, RZ, RZ, 0x3fd80000 ;  /* 0x3fd80000ff0b7424 */ /* 0x000fe200078e00ff */
[----:B------:R-:W-:Y:S01]  /*0750*/  ISETP.GE.U32.AND P0, PT, R4, 0x7ca00000, PT ;  /* 0x7ca000000400780c */ /* 0x000fe20003f06070 */
[----:B0-----:R-:W-:-:S08]  /*0760*/  DMUL R8, R4, R4 ;  /* 0x0000000404087228 */ /* 0x001fd00000000000 */
[----:B------:R-:W-:-:S08]  /*0770*/  DFMA R8, R6, -R8, 1 ;  /* 0x3ff000000608742b */ /* 0x000fd00000000808 */
[----:B------:R-:W-:Y:S02]  /*0780*/  DFMA R10, R8, R10, 0.5 ;  /* 0x3fe00000080a742b */ /* 0x000fe4000000000a */
[----:B------:R-:W-:-:S08]  /*0790*/  DMUL R8, R4, R8 ;  /* 0x0000000804087228 */ /* 0x000fd00000000000 */
[----:B------:R-:W-:-:S08]  /*07a0*/  DFMA R12, R10, R8, R4 ;  /* 0x000000080a0c722b */ /* 0x000fd00000000004 */
[----:B------:R-:W-:Y:S02]  /*07b0*/  DMUL R16, R6, R12 ;  /* 0x0000000c06107228 */ /* 0x000fe40000000000 */
[----:B------:R-:W-:Y:S02]  /*07c0*/  VIADD R11, R13, 0xfff00000 ;  /* 0xfff000000d0b7836 */ /* 0x000fe40000000000 */
[----:B------:R-:W-:-:S04]  /*07d0*/  IMAD.MOV.U32 R10, RZ, RZ, R12 ;  /* 0x000000ffff0a7224 */ /* 0x000fc800078e000c */
[----:B------:R-:W-:-:S08]  /*07e0*/  DFMA R18, R16, -R16, R6 ;  /* 0x800000101012722b */ /* 0x000fd00000000006 */
[----:B------:R-:W-:Y:S01]  /*07f0*/  DFMA R8, R18, R10, R16 ;  /* 0x0000000a1208722b */ /* 0x000fe20000000010 */
[----:B------:R-:W-:Y:S10]  /*0800*/  @!P0 BRA `(.L_x_254) ;  /* 0x0000000000088947 */ /* 0x000ff40003800000 */
[----:B------:R-:W-:-:S07]  /*0810*/  MOV R0, 0x830 ;  /* 0x0000083000007802 */ /* 0x000fce0000000f00 */
[----:B------:R-:W-:Y:S05]  /*0820*/  CALL.REL.NOINC `($__internal_10_$__cuda_sm20_dsqrt_rn_f64_mediumpath_v1) ;  /* 0x0000000800607944 */ /* 0x000fea0003c00000 */
.L_x_254:
[----:B------:R-:W0:Y:S01]  /*0830*/  MUFU.RCP64H R5, R9 ;  /* 0x0000000900057308 */ /* 0x000e220000001800 */
[----:B------:R-:W-:-:S05]  /*0840*/  VIADD R4, R9, 0x300402 ;  /* 0x0030040209047836 */ /* 0x000fca0000000000 */
[----:B------:R-:W-:Y:S01]  /*0850*/  FSETP.GEU.AND P0, PT, |R4|, 5.8789094863358348022e-39, PT ;  /* 0x004004020400780b */ /* 0x000fe20003f0e200 */
[----:B0-----:R-:W-:-:S08]  /*0860*/  DFMA R6, R4, -R8, 1 ;  /* 0x3ff000000406742b */ /* 0x001fd00000000808 */
[----:B------:R-:W-:-:S08]  /*0870*/  DFMA R6, R6, R6, R6 ;  /* 0x000000060606722b */ /* 0x000fd00000000006 */
[----:B------:R-:W-:-:S08]  /*0880*/  DFMA R6, R4, R6, R4 ;  /* 0x000000060406722b */ /* 0x000fd00000000004 */
[----:B------:R-:W-:-:S08]  /*0890*/  DFMA R10, R6, -R8, 1 ;  /* 0x3ff00000060a742b */ /* 0x000fd00000000808 */
[----:B------:R-:W-:Y:S01]  /*08a0*/  DFMA R6, R6, R10, R6 ;  /* 0x0000000a0606722b */ /* 0x000fe20000000006 */
[----:B------:R-:W-:Y:S10]  /*08b0*/  @P0 BRA `(.L_x_255) ;  /* 0x0000000000180947 */ /* 0x000ff40003800000 */
[----:B------:R-:W-:Y:S01]  /*08c0*/  LOP3.LUT R0, R9, 0x7fffffff, RZ, 0xc0, !PT ;  /* 0x7fffffff09007812 */ /* 0x000fe200078ec0ff */
[----:B------:R-:W-:Y:S01]  /*08d0*/  IMAD.MOV.U32 R4, RZ, RZ, R8 ;  /* 0x000000ffff047224 */ /* 0x000fe200078e0008 */
[----:B------:R-:W-:-:S03]  /*08e0*/  MOV R5, R9 ;  /* 0x0000000900057202 */ /* 0x000fc60000000f00 */
[----:B------:R-:W-:Y:S01]  /*08f0*/  VIADD R8, R0, 0xfff00000 ;  /* 0xfff0000000087836 */ /* 0x000fe20000000000 */
[----:B------:R-:W-:-:S07]  /*0900*/  MOV R0, 0x920 ;  /* 0x0000092000007802 */ /* 0x000fce0000000f00 */
[----:B------:R-:W-:Y:S05]  /*0910*/  CALL.REL.NOINC `($__internal_8_$__cuda_sm20_dblrcp_rn_slowpath_v3) ;  /* 0x00000000001c7944 */ /* 0x000fea0003c00000 */
.L_x_255:
[----:B------:R-:W2:Y:S01]  /*0920*/  LDG.E.64 R14, desc[UR8][R14.64] ;  /* 0x000000080e0e7981 */ /* 0x000ea2000c1e1b00 */
[----:B------:R-:W0:Y:S02]  /*0930*/  LDC.64 R4, c[0x0][0x388] ;  /* 0x0000e200ff047b82 */ /* 0x000e240000000a00 */
[----:B0-----:R-:W-:Y:S01]  /*0940*/  IMAD.WIDE.U32 R28, R28, 0x8, R4 ;  /* 0x000000081c1c7825 */ /* 0x001fe200078e0004 */
[----:B--2---:R-:W-:-:S08]  /*0950*/  DADD R2, R14, -R2 ;  /* 0x000000000e027229 */ /* 0x004fd00000000802 */
[----:B------:R-:W-:-:S07]  /*0960*/  DMUL R2, R2, R6 ;  /* 0x0000000602027228 */ /* 0x000fce0000000000 */
[----:B------:R-:W-:Y:S01]  /*0970*/  STG.E.64 desc[UR8][R28.64], R2 ;  /* 0x000000021c007986 */ /* 0x000fe2000c101b08 */
[----:B------:R-:W-:Y:S05]  /*0980*/  EXIT ;  /* 0x000000000000794d */ /* 0x000fea0003800000 */
        .weak           $__internal_8_$__cuda_sm20_dblrcp_rn_slowpath_v3
        .type           $__internal_8_$__cuda_sm20_dblrcp_rn_slowpath_v3,@function
        .size           $__internal_8_$__cuda_sm20_dblrcp_rn_slowpath_v3,($__internal_9_$__cuda_sm20_div_rn_f64_full - $__internal_8_$__cuda_sm20_dblrcp_rn_slowpath_v3)
$__internal_8_$__cuda_sm20_dblrcp_rn_slowpath_v3:
[----:B------:R-:W-:-:S14]  /*0990*/  DSETP.GTU.AND P0, PT, |R4|, +INF , PT ;  /* 0x7ff000000400742a */ /* 0x000fdc0003f0c200 */
[----:B------:R-:W-:Y:S05]  /*09a0*/  @P0 BRA `(.L_x_256) ;  /* 0x00000000007c0947 */ /* 0x000fea0003800000 */
[----:B------:R-:W-:-:S05]  /*09b0*/  LOP3.LUT R9, R5, 0x7fffffff, RZ, 0xc0, !PT ;  /* 0x7fffffff05097812 */ /* 0x000fca00078ec0ff */
[----:B------:R-:W-:-:S05]  /*09c0*/  VIADD R6, R9, 0xffffffff ;  /* 0xffffffff09067836 */ /* 0x000fca0000000000 */
[----:B------:R-:W-:-:S13]  /*09d0*/  ISETP.GE.U32.AND P0, PT, R6, 0x7fefffff, PT ;  /* 0x7fefffff0600780c */ /* 0x000fda0003f06070 */
[----:B------:R-:W-:Y:S01]  /*09e0*/  @P0 LOP3.LUT R7, R5, 0x7ff00000, RZ, 0x3c, !PT ;  /* 0x7ff0000005070812 */ /* 0x000fe200078e3cff */
[----:B------:R-:W-:Y:S01]  /*09f0*/  @P0 IMAD.MOV.U32 R6, RZ, RZ, RZ ;  /* 0x000000ffff060224 */ /* 0x000fe200078e00ff */
[----:B------:R-:W-:Y:S06]  /*0a00*/  @P0 BRA `(.L_x_257) ;  /* 0x00000000006c0947 */ /* 0x000fec0003800000 */
[----:B------:R-:W-:-:S13]  /*0a10*/  ISETP.GE.U32.AND P0, PT, R9, 0x1000001, PT ;  /* 0x010000010900780c */ /* 0x000fda0003f06070 */
[----:B------:R-:W-:Y:S05]  /*0a20*/  @!P0 BRA `(.L_x_258) ;  /* 0x0000000000348947 */ /* 0x000fea0003800000 */
[----:B------:R-:W-:Y:S02]  /*0a30*/  VIADD R7, R5, 0xc0200000 ;  /* 0xc020000005077836 */ /* 0x000fe40000000000 */
[----:B------:R-:W-:Y:S02]  /*0a40*/  IMAD.MOV.U32 R6, RZ, RZ, R4 ;  /* 0x000000ffff067224 */ /* 0x000fe400078e0004 */
[----:B------:R-:W0:Y:S04]  /*0a50*/  MUFU.RCP64H R9, R7 ;  /* 0x0000000700097308 */ /* 0x000e280000001800 */
[----:B0-----:R-:W-:-:S08]  /*0a60*/  DFMA R10, -R6, R8, 1 ;  /* 0x3ff00000060a742b */ /* 0x001fd00000000108 */
[----:B------:R-:W-:-:S08]  /*0a70*/  DFMA R10, R10, R10, R10 ;  /* 0x0000000a0a0a722b */ /* 0x000fd0000000000a */
[----:B------:R-:W-:-:S08]  /*0a80*/  DFMA R10, R8, R10, R8 ;  /* 0x0000000a080a722b */ /* 0x000fd00000000008 */
[----:B------:R-:W-:-:S08]  /*0a90*/  DFMA R8, -R6, R10, 1 ;  /* 0x3ff000000608742b */ /* 0x000fd0000000010a */
[----:B------:R-:W-:-:S08]  /*0aa0*/  DFMA R8, R10, R8, R10 ;  /* 0x000000080a08722b */ /* 0x000fd0000000000a */
[----:B------:R-:W-:-:S08]  /*0ab0*/  DMUL R8, R8, 2.2250738585072013831e-308 ;  /* 0x0010000008087828 */ /* 0x000fd00000000000 */
[----:B------:R-:W-:-:S08]  /*0ac0*/  DFMA R4, -R4, R8, 1 ;  /* 0x3ff000000404742b */ /* 0x000fd00000000108 */
[----:B------:R-:W-:-:S08]  /*0ad0*/  DFMA R4, R4, R4, R4 ;  /* 0x000000040404722b */ /* 0x000fd00000000004 */
[----:B------:R-:W-:Y:S01]  /*0ae0*/  DFMA R6, R8, R4, R8 ;  /* 0x000000040806722b */ /* 0x000fe20000000008 */
[----:B------:R-:W-:Y:S10]  /*0af0*/  BRA `(.L_x_257) ;  /* 0x0000000000307947 */ /* 0x000ff40003800000 */
.L_x_258:
[----:B------:R-:W-:Y:S01]  /*0b00*/  DMUL R4, R4, 8.11296384146066816958e+31 ;  /* 0x4690000004047828 */ /* 0x000fe20000000000 */
[----:B------:R-:W-:-:S05]  /*0b10*/  IMAD.MOV.U32 R6, RZ, RZ, R8 ;  /* 0x000000ffff067224 */ /* 0x000fca00078e0008 */
[----:B------:R-:W0:Y:S02]  /*0b20*/  MUFU.RCP64H R7, R5 ;  /* 0x0000000500077308 */ /* 0x000e240000001800 */
[----:B0-----:R-:W-:-:S08]  /*0b30*/  DFMA R8, -R4, R6, 1 ;  /* 0x3ff000000408742b */ /* 0x001fd00000000106 */
[----:B------:R-:W-:-:S08]  /*0b40*/  DFMA R8, R8, R8, R8 ;  /* 0x000000080808722b */ /* 0x000fd00000000008 */
[----:B------:R-:W-:-:S08]  /*0b50*/  DFMA R8, R6, R8, R6 ;  /* 0x000000080608722b */ /* 0x000fd00000000006 */
[----:B------:R-:W-:-:S08]  /*0b60*/  DFMA R6, -R4, R8, 1 ;  /* 0x3ff000000406742b */ /* 0x000fd00000000108 */
[----:B------:R-:W-:-:S08]  /*0b70*/  DFMA R6, R8, R6, R8 ;  /* 0x000000060806722b */ /* 0x000fd00000000008 */
[----:B------:R-:W-:Y:S01]  /*0b80*/  DMUL R6, R6, 8.11296384146066816958e+31 ;  /* 0x4690000006067828 */ /* 0x000fe20000000000 */
[----:B------:R-:W-:Y:S10]  /*0b90*/  BRA `(.L_x_257) ;  /* 0x0000000000087947 */ /* 0x000ff40003800000 */
.L_x_256:
[----:B------:R-:W-:Y:S01]  /*0ba0*/  LOP3.LUT R7, R5, 0x80000, RZ, 0xfc, !PT ;  /* 0x0008000005077812 */ /* 0x000fe200078efcff */
[----:B------:R-:W-:-:S07]  /*0bb0*/  IMAD.MOV.U32 R6, RZ, RZ, R4 ;  /* 0x000000ffff067224 */ /* 0x000fce00078e0004 */
.L_x_257:
[----:B------:R-:W-:Y:S02]  /*0bc0*/  IMAD.MOV.U32 R4, RZ, RZ, R0 ;  /* 0x000000ffff047224 */ /* 0x000fe400078e0000 */
[----:B------:R-:W-:-:S04]  /*0bd0*/  IMAD.MOV.U32 R5, RZ, RZ, 0x0 ;  /* 0x00000000ff057424 */ /* 0x000fc800078e00ff */
[----:B------:R-:W-:Y:S05]  /*0be0*/  RET.REL.NODEC R4 `(layernorm_basic_f64) ;  /* 0xfffffff404047950 */ /* 0x000fea0003c3ffff */
        .weak           $__internal_9_$__cuda_sm20_div_rn_f64_full
        .type           $__internal_9_$__cuda_sm20_div_rn_f64_full,@function
        .size           $__internal_9_$__cuda_sm20_div_rn_f64_full,($__internal_10_$__cuda_sm20_dsqrt_rn_f64_mediumpath_v1 - $__internal_9_$__cuda_sm20_div_rn_f64_full)
$__internal_9_$__cuda_sm20_div_rn_f64_full:
[C---:B------:R-:W-:Y:S01]  /*0bf0*/  FSETP.GEU.AND P0, PT, |R9|.reuse, 1.469367938527859385e-39, PT ;  /* 0x001000000900780b */ /* 0x040fe20003f0e200 */
[----:B------:R-:W-:Y:S01]  /*0c00*/  IMAD.MOV.U32 R22, RZ, RZ, 0x1 ;  /* 0x00000001ff167424 */ /* 0x000fe200078e00ff */
[C---:B------:R-:W-:Y:S01]  /*0c10*/  LOP3.LUT R10, R9.reuse, 0x800fffff, RZ, 0xc0, !PT ;  /* 0x800fffff090a7812 */ /* 0x040fe200078ec0ff */
[----:B------:R-:W-:Y:S01]  /*0c20*/  IMAD.MOV.U32 R18, RZ, RZ, R6 ;  /* 0x000000ffff127224 */ /* 0x000fe200078e0006 */
[----:B------:R-:W-:Y:S02]  /*0c30*/  LOP3.LUT R26, R9, 0x7ff00000, RZ, 0xc0, !PT ;  /* 0x7ff00000091a7812 */ /* 0x000fe400078ec0ff */
[----:B------:R-:W-:Y:S01]  /*0c40*/  LOP3.LUT R11, R10, 0x3ff00000, RZ, 0xfc, !PT ;  /* 0x3ff000000a0b7812 */ /* 0x000fe200078efcff */
[----:B------:R-:W-:-:S06]  /*0c50*/  IMAD.MOV.U32 R10, RZ, RZ, R8 ;  /* 0x000000ffff0a7224 */ /* 0x000fcc00078e0008 */
[----:B------:R-:W-:-:S06]  /*0c60*/  @!P0 DMUL R10, R8, 8.98846567431157953865e+307 ;  /* 0x7fe00000080a8828 */ /* 0x000fcc0000000000 */
[----:B------:R-:W0:Y:S02]  /*0c70*/  MUFU.RCP64H R23, R11 ;  /* 0x0000000b00177308 */ /* 0x000e240000001800 */
[----:B0-----:R-:W-:-:S08]  /*0c80*/  DFMA R4, R22, -R10, 1 ;  /* 0x3ff000001604742b */ /* 0x001fd0000000080a */
[----:B------:R-:W-:-:S08]  /*0c90*/  DFMA R4, R4, R4, R4 ;  /* 0x000000040404722b */ /* 0x000fd00000000004 */
[----:B------:R-:W-:Y:S01]  /*0ca0*/  DFMA R22, R22, R4, R22 ;  /* 0x000000041616722b */ /* 0x000fe20000000016 */
[----:B------:R-:W-:Y:S01]  /*0cb0*/  LOP3.LUT R5, R7, 0x7ff00000, RZ, 0xc0, !PT ;  /* 0x7ff0000007057812 */ /* 0x000fe200078ec0ff */
[----:B------:R-:W-:-:S03]  /*0cc0*/  IMAD.MOV.U32 R4, RZ, RZ, 0x1ca00000 ;  /* 0x1ca00000ff047424 */ /* 0x000fc600078e00ff */
[----:B------:R-:W-:Y:S01]  /*0cd0*/  ISETP.GE.U32.AND P3, PT, R5, R26, PT ;  /* 0x0000001a0500720c */ /* 0x000fe20003f66070 */
[----:B------:R-:W-:Y:S02]  /*0ce0*/  IMAD.MOV.U32 R0, RZ, RZ, R5 ;  /* 0x000000ffff007224 */ /* 0x000fe400078e0005 */
[----:B------:R-:W-:Y:S01]  /*0cf0*/  DFMA R20, R22, -R10, 1 ;  /* 0x3ff000001614742b */ /* 0x000fe2000000080a */
[----:B------:R-:W-:Y:S02]  /*0d00*/  SEL R19, R4, 0x63400000, !P3 ;  /* 0x6340000004137807 */ /* 0x000fe40005800000 */
[----:B------:R-:W-:Y:S02]  /*0d10*/  FSETP.GEU.AND P3, PT, |R7|, 1.469367938527859385e-39, PT ;  /* 0x001000000700780b */ /* 0x000fe40003f6e200 */
[----:B------:R-:W-:-:S03]  /*0d20*/  LOP3.LUT R19, R19, 0x800fffff, R7, 0xf8, !PT ;  /* 0x800fffff13137812 */ /* 0x000fc600078ef807 */
[----:B------:R-:W-:-:S08]  /*0d30*/  DFMA R20, R22, R20, R22 ;  /* 0x000000141614722b */ /* 0x000fd00000000016 */
[----:B------:R-:W-:Y:S05]  /*0d40*/  @P3 BRA `(.L_x_259) ;  /* 0x0000000000203947 */ /* 0x000fea0003800000 */
[----:B------:R-:W-:Y:S01]  /*0d50*/  LOP3.LUT R0, R9, 0x7ff00000, RZ, 0xc0, !PT ;  /* 0x7ff0000009007812 */ /* 0x000fe200078ec0ff */
[----:B------:R-:W-:-:S03]  /*0d60*/  IMAD.MOV.U32 R22, RZ, RZ, RZ ;  /* 0x000000ffff167224 */ /* 0x000fc600078e00ff */
[----:B------:R-:W-:-:S04]  /*0d70*/  ISETP.GE.U32.AND P3, PT, R5, R0, PT ;  /* 0x000000000500720c */ /* 0x000fc80003f66070 */
[----:B------:R-:W-:-:S04]  /*0d80*/  SEL R23, R4, 0x63400000, !P3 ;  /* 0x6340000004177807 */ /* 0x000fc80005800000 */
[----:B------:R-:W-:-:S04]  /*0d90*/  LOP3.LUT R23, R23, 0x80000000, R7, 0xf8, !PT ;  /* 0x8000000017177812 */ /* 0x000fc800078ef807 */
[----:B------:R-:W-:-:S06]  /*0da0*/  LOP3.LUT R23, R23, 0x100000, RZ, 0xfc, !PT ;  /* 0x0010000017177812 */ /* 0x000fcc00078efcff */
[----:B------:R-:W-:-:S10]  /*0db0*/  DFMA R18, R18, 2, -R22 ;  /* 0x400000001212782b */ /* 0x000fd40000000816 */
[----:B------:R-:W-:-:S07]  /*0dc0*/  LOP3.LUT R0, R19, 0x7ff00000, RZ, 0xc0, !PT ;  /* 0x7ff0000013007812 */ /* 0x000fce00078ec0ff */
.L_x_259:
[----:B------:R-:W-:Y:S01]  /*0dd0*/  DMUL R22, R20, R18 ;  /* 0x0000001214167228 */ /* 0x000fe20000000000 */
[----:B------:R-:W-:-:S07]  /*0de0*/  @!P0 LOP3.LUT R26, R11, 0x7ff00000, RZ, 0xc0, !PT ;  /* 0x7ff000000b1a8812 */ /* 0x000fce00078ec0ff */
[----:B------:R-:W-:-:S08]  /*0df0*/  DFMA R24, R22, -R10, R18 ;  /* 0x8000000a1618722b */ /* 0x000fd00000000012 */
[----:B------:R-:W-:Y:S01]  /*0e00*/  DFMA R24, R20, R24, R22 ;  /* 0x000000181418722b */ /* 0x000fe20000000016 */
[----:B------:R-:W-:Y:S01]  /*0e10*/  VIADD R20, R0, 0xffffffff ;  /* 0xffffffff00147836 */ /* 0x000fe20000000000 */
[----:B------:R-:W-:-:S04]  /*0e20*/  IADD3 R21, PT, PT, R26, -0x1, RZ ;  /* 0xffffffff1a157810 */ /* 0x000fc80007ffe0ff */
[----:B------:R-:W-:-:S04]  /*0e30*/  ISETP.GT.U32.AND P0, PT, R20, 0x7feffffe, PT ;  /* 0x7feffffe1400780c */ /* 0x000fc80003f04070 */
[----:B------:R-:W-:-:S13]  /*0e40*/  ISETP.GT.U32.OR P0, PT, R21, 0x7feffffe, P0 ;  /* 0x7feffffe1500780c */ /* 0x000fda0000704470 */
[----:B------:R-:W-:Y:S05]  /*0e50*/  @P0 BRA `(.L_x_260) ;  /* 0x00000000006c0947 */ /* 0x000fea0003800000 */
[----:B------:R-:W-:-:S04]  /*0e60*/  LOP3.LUT R6, R9, 0x7ff00000, RZ, 0xc0, !PT ;  /* 0x7ff0000009067812 */ /* 0x000fc800078ec0ff */
[CC--:B------:R-:W-:Y:S02]  /*0e70*/  VIADDMNMX R0, R5.reuse, -R6.reuse, 0xb9600000, !PT ;  /* 0xb960000005007446 */ /* 0x0c0fe40007800906 */
[----:B------:R-:W-:Y:S01]  /*0e80*/  ISETP.GE.U32.AND P0, PT, R5, R6, PT ;  /* 0x000000060500720c */ /* 0x000fe20003f06070 */
[----:B------:R-:W-:Y:S01]  /*0e90*/  IMAD.MOV.U32 R6, RZ, RZ, RZ ;  /* 0x000000ffff067224 */ /* 0x000fe200078e00ff */
[----:B------:R-:W-:Y:S02]  /*0ea0*/  VIMNMX R0, PT, PT, R0, 0x46a00000, PT ;  /* 0x46a0000000007848 */ /* 0x000fe40003fe0100 */
[----:B------:R-:W-:-:S05]  /*0eb0*/  SEL R5, R4, 0x63400000, !P0 ;  /* 0x6340000004057807 */ /* 0x000fca0004000000 */
[----:B------:R-:W-:-:S04]  /*0ec0*/  IMAD.IADD R0, R0, 0x1, -R5 ;  /* 0x0000000100007824 */ /* 0x000fc800078e0a05 */
[----:B------:R-:W-:-:S06]  /*0ed0*/  VIADD R7, R0, 0x7fe00000 ;  /* 0x7fe0000000077836 */ /* 0x000fcc0000000000 */
[----:B------:R-:W-:-:S10]  /*0ee0*/  DMUL R4, R24, R6 ;  /* 0x0000000618047228 */ /* 0x000fd40000000000 */
[----:B------:R-:W-:-:S13]  /*0ef0*/  FSETP.GTU.AND P0, PT, |R5|, 1.469367938527859385e-39, PT ;  /* 0x001000000500780b */ /* 0x000fda0003f0c200 */
[----:B------:R-:W-:Y:S05]  /*0f00*/  @P0 BRA `(.L_x_261) ;  /* 0x0000000000940947 */ /* 0x000fea0003800000 */
[----:B------:R-:W-:-:S06]  /*0f10*/  DFMA R10, R24, -R10, R18 ;  /* 0x8000000a180a722b */ /* 0x000fcc0000000012 */
[----:B------:R-:W-:-:S04]  /*0f20*/  IMAD.MOV.U32 R10, RZ, RZ, RZ ;  /* 0x000000ffff0a7224 */ /* 0x000fc800078e00ff */
        /* <DEDUP_REMOVED lines=14> */
.L_x_260:
        /* <DEDUP_REMOVED lines=16> */
.L_x_263:
[----:B------:R-:W-:Y:S01]  /*1110*/  LOP3.LUT R5, R9, 0x80000, RZ, 0xfc, !PT ;  /* 0x0008000009057812 */ /* 0x000fe200078efcff */
[----:B------:R-:W-:Y:S01]  /*1120*/  IMAD.MOV.U32 R4, RZ, RZ, R8 ;  /* 0x000000ffff047224 */ /* 0x000fe200078e0008 */
[----:B------:R-:W-:Y:S06]  /*1130*/  BRA `(.L_x_261) ;  /* 0x0000000000087947 */ /* 0x000fec0003800000 */
.L_x_262:
[----:B------:R-:W-:Y:S01]  /*1140*/  LOP3.LUT R5, R7, 0x80000, RZ, 0xfc, !PT ;  /* 0x0008000007057812 */ /* 0x000fe200078efcff */
[----:B------:R-:W-:-:S07]  /*1150*/  IMAD.MOV.U32 R4, RZ, RZ, R6 ;  /* 0x000000ffff047224 */ /* 0x000fce00078e0006 */
.L_x_261:
[----:B------:R-:W-:Y:S02]  /*1160*/  IMAD.MOV.U32 R0, RZ, RZ, R4 ;  /* 0x000000ffff007224 */ /* 0x000fe400078e0004 */
[----:B------:R-:W-:Y:S01]  /*1170*/  IMAD.MOV.U32 R7, RZ, RZ, R5 ;  /* 0x000000ffff077224 */ /* 0x000fe200078e0005 */
[----:B------:R-:W-:Y:S01]  /*1180*/  MOV R5, 0x0 ;  /* 0x0000000000057802 */ /* 0x000fe20000000f00 */
[----:B------:R-:W-:-:S04]  /*1190*/  IMAD.MOV.U32 R4, RZ, RZ, R29 ;  /* 0x000000ffff047224 */ /* 0x000fc800078e001d */
[----:B------:R-:W-:Y:S05]  /*11a0*/  RET.REL.NODEC R4 `(layernorm_basic_f64) ;  /* 0xffffffec04947950 */ /* 0x000fea0003c3ffff */
        .weak           $__internal_10_$__cuda_sm20_dsqrt_rn_f64_mediumpath_v1
        .type           $__internal_10_$__cuda_sm20_dsqrt_rn_f64_mediumpath_v1,@function
        .size           $__internal_10_$__cuda_sm20_dsqrt_rn_f64_mediumpath_v1,(.L_x_511 - $__internal_10_$__cuda_sm20_dsqrt_rn_f64_mediumpath_v1)
$__internal_10_$__cuda_sm20_dsqrt_rn_f64_mediumpath_v1:
[----:B------:R-:W-:Y:S01]  /*11b0*/  ISETP.GE.U32.AND P0, PT, R4, -0x3400000, PT ;  /* 0xfcc000000400780c */ /* 0x000fe20003f06070 */
[----:B------:R-:W-:Y:S02]  /*11c0*/  IMAD.MOV.U32 R10, RZ, RZ, R12 ;  /* 0x000000ffff0a7224 */ /* 0x000fe400078e000c */
[----:B------:R-:W-:Y:S02]  /*11d0*/  IMAD.MOV.U32 R4, RZ, RZ, R18 ;  /* 0x000000ffff047224 */ /* 0x000fe400078e0012 */
[----:B------:R-:W-:-:S08]  /*11e0*/  IMAD.MOV.U32 R5, RZ, RZ, R19 ;  /* 0x000000ffff057224 */ /* 0x000fd000078e0013 */
[----:B------:R-:W-:Y:S05]  /*11f0*/  @!P0 BRA `(.L_x_264) ;  /* 0x0000000000208947 */ /* 0x000fea0003800000 */
[----:B------:R-:W-:-:S10]  /*1200*/  DFMA.RM R4, R4, R10, R16 ;  /* 0x0000000a0404722b */ /* 0x000fd40000004010 */
[----:B------:R-:W-:-:S05]  /*1210*/  IADD3 R8, P0, PT, R4, 0x1, RZ ;  /* 0x0000000104087810 */ /* 0x000fca0007f1e0ff */
[----:B------:R-:W-:-:S06]  /*1220*/  IMAD.X R9, RZ, RZ, R5, P0 ;  /* 0x000000ffff097224 */ /* 0x000fcc00000e0605 */
[----:B------:R-:W-:-:S08]  /*1230*/  DFMA.RP R6, -R4, R8, R6 ;  /* 0x000000080406722b */ /* 0x000fd00000008106 */
[----:B------:R-:W-:-:S06]  /*1240*/  DSETP.GT.AND P0, PT, R6, RZ, PT ;  /* 0x000000ff0600722a */ /* 0x000fcc0003f04000 */
[----:B------:R-:W-:Y:S02]  /*1250*/  FSEL R4, R8, R4, P0 ;  /* 0x0000000408047208 */ /* 0x000fe40000000000 */
[----:B------:R-:W-:Y:S01]  /*1260*/  FSEL R5, R9, R5, P0 ;  /* 0x0000000509057208 */ /* 0x000fe20000000000 */
[----:B------:R-:W-:Y:S06]  /*1270*/  BRA `(.L_x_265) ;  /* 0x0000000000647947 */ /* 0x000fec0003800000 */
.L_x_264:
[----:B------:R-:W-:-:S14]  /*1280*/  DSETP.NE.AND P0, PT, R6, RZ, PT ;  /* 0x000000ff0600722a */ /* 0x000fdc0003f05000 */
[----:B------:R-:W-:Y:S05]  /*1290*/  @!P0 BRA `(.L_x_266) ;  /* 0x0000000000588947 */ /* 0x000fea0003800000 */
[----:B------:R-:W-:-:S13]  /*12a0*/  ISETP.GE.AND P0, PT, R7, RZ, PT ;  /* 0x000000ff0700720c */ /* 0x000fda0003f06270 */
[----:B------:R-:W-:Y:S02]  /*12b0*/  @!P0 IMAD.MOV.U32 R4, RZ, RZ, 0x0 ;  /* 0x00000000ff048424 */ /* 0x000fe400078e00ff */
[----:B------:R-:W-:Y:S01]  /*12c0*/  @!P0 IMAD.MOV.U32 R5, RZ, RZ, -0x80000 ;  /* 0xfff80000ff058424 */ /* 0x000fe200078e00ff */
[----:B------:R-:W-:Y:S06]  /*12d0*/  @!P0 BRA `(.L_x_265) ;  /* 0x00000000004c8947 */ /* 0x000fec0003800000 */
[----:B------:R-:W-:-:S13]  /*12e0*/  ISETP.GT.AND P0, PT, R7, 0x7fefffff, PT ;  /* 0x7fefffff0700780c */ /* 0x000fda0003f04270 */
[----:B------:R-:W-:Y:S05]  /*12f0*/  @P0 BRA `(.L_x_266) ;  /* 0x0000000000400947 */ /* 0x000fea0003800000 */
[----:B------:R-:W-:Y:S01]  /*1300*/  DMUL R4, R6, 8.11296384146066816958e+31 ;  /* 0x4690000006047828 */ /* 0x000fe20000000000 */
[----:B------:R-:W-:Y:S02]  /*1310*/  IMAD.MOV.U32 R10, RZ, RZ, 0x0 ;  /* 0x00000000ff0a7424 */ /* 0x000fe400078e00ff */
[----:B------:R-:W-:Y:S02]  /*1320*/  IMAD.MOV.U32 R6, RZ, RZ, RZ ;  /* 0x000000ffff067224 */ /* 0x000fe400078e00ff */
[----:B------:R-:W-:Y:S01]  /*1330*/  IMAD.MOV.U32 R11, RZ, RZ, 0x3fd80000 ;  /* 0x3fd80000ff0b7424 */ /* 0x000fe200078e00ff */
[----:B------:R-:W0:Y:S03]  /*1340*/  MUFU.RSQ64H R7, R5 ;  /* 0x0000000500077308 */ /* 0x000e260000001c00 */
[----:B0-----:R-:W-:-:S08]  /*1350*/  DMUL R8, R6, R6 ;  /* 0x0000000606087228 */ /* 0x001fd00000000000 */
[----:B------:R-:W-:-:S08]  /*1360*/  DFMA R8, R4, -R8, 1 ;  /* 0x3ff000000408742b */ /* 0x000fd00000000808 */
[----:B------:R-:W-:Y:S02]  /*1370*/  DFMA R10, R8, R10, 0.5 ;  /* 0x3fe00000080a742b */ /* 0x000fe4000000000a */
[----:B------:R-:W-:-:S08]  /*1380*/  DMUL R8, R6, R8 ;  /* 0x0000000806087228 */ /* 0x000fd00000000000 */
[----:B------:R-:W-:-:S08]  /*1390*/  DFMA R8, R10, R8, R6 ;  /* 0x000000080a08722b */ /* 0x000fd00000000006 */
[----:B------:R-:W-:Y:S02]  /*13a0*/  DMUL R6, R4, R8 ;  /* 0x0000000804067228 */ /* 0x000fe40000000000 */
[----:B------:R-:W-:-:S06]  /*13b0*/  VIADD R9, R9, 0xfff00000 ;  /* 0xfff0000009097836 */ /* 0x000fcc0000000000 */
[----:B------:R-:W-:-:S08]  /*13c0*/  DFMA R10, R6, -R6, R4 ;  /* 0x80000006060a722b */ /* 0x000fd00000000004 */
[----:B------:R-:W-:-:S10]  /*13d0*/  DFMA R4, R8, R10, R6 ;  /* 0x0000000a0804722b */ /* 0x000fd40000000006 */
[----:B------:R-:W-:Y:S01]  /*13e0*/  VIADD R5, R5, 0xfcb00000 ;  /* 0xfcb0000005057836 */ /* 0x000fe20000000000 */
[----:B------:R-:W-:Y:S06]  /*13f0*/  BRA `(.L_x_265) ;  /* 0x0000000000047947 */ /* 0x000fec0003800000 */
.L_x_266:
[----:B------:R-:W-:-:S11]  /*1400*/  DADD R4, R6, R6 ;  /* 0x0000000006047229 */ /* 0x000fd60000000006 */
.L_x_265:
[----:B------:R-:W-:Y:S02]  /*1410*/  IMAD.MOV.U32 R8, RZ, RZ, R4 ;  /* 0x000000ffff087224 */ /* 0x000fe400078e0004 */
[----:B------:R-:W-:Y:S02]  /*1420*/  IMAD.MOV.U32 R9, RZ, RZ, R5 ;  /* 0x000000ffff097224 */ /* 0x000fe400078e0005 */
[----:B------:R-:W-:Y:S02]  /*1430*/  IMAD.MOV.U32 R4, RZ, RZ, R0 ;  /* 0x000000ffff047224 */ /* 0x000fe400078e0000 */
[----:B------:R-:W-:-:S04]  /*1440*/  IMAD.MOV.U32 R5, RZ, RZ, 0x0 ;  /* 0x00000000ff057424 */ /* 0x000fc800078e00ff */
[----:B------:R-:W-:Y:S05]  /*1450*/  RET.REL.NODEC R4 `(layernorm_basic_f64) ;  /* 0xffffffe804e87950 */ /* 0x000fea0003c3ffff */
.L_x_267:
        /* <DEDUP_REMOVED lines=10> */
.L_x_511:


//--------------------- .text.layernorm_basic_f32 --------------------------
	.section	.text.layernorm_basic_f32,"ax",@progbits
	.align	128
        .global         layernorm_basic_f32
        .type           layernorm_basic_f32,@function
        .size           layernorm_basic_f32,(.L_x_512 - layernorm_basic_f32)
        .other          layernorm_basic_f32,@"STO_CUDA_ENTRY STV_DEFAULT"
layernorm_basic_f32:
.text.layernorm_basic_f32:
[----:B------:R-:W-:Y:S01]  /*0000*/  LDC R1, c[0x0][0x37c] ;  /* 0x0000df00ff017b82 */ /* 0x000fe20000000800 */
[----:B------:R-:W0:Y:S01]  /*0010*/  S2R R2, SR_TID.X ;  /* 0x0000000000027919 */ /* 0x000e220000002100 */
[----:B------:R-:W0:Y:S06]  /*0020*/  LDCU UR4, c[0x0][0x390] ;  /* 0x00007200ff0477ac */ /* 0x000e2c0008000800 */
[----:B------:R-:W1:Y:S01]  /*0030*/  LDC.64 R4, c[0x0][0x380] ;  /* 0x0000e000ff047b82 */ /* 0x000e620000000a00 */
[----:B------:R-:W-:Y:S01]  /*0040*/  IMAD.MOV.U32 R6, RZ, RZ, RZ ;  /* 0x000000ffff067224 */ /* 0x000fe200078e00ff */
[----:B------:R-:W2:Y:S06]  /*0050*/  LDCU.64 UR8, c[0x0][0x358] ;  /* 0x00006b00ff0877ac */ /* 0x000eac0008000a00 */
[----:B------:R-:W3:Y:S01]  /*0060*/  S2UR UR5, SR_CgaCtaId ;  /* 0x00000000000579c3 */ /* 0x000ee20000008800 */
[----:B------:R-:W4:Y:S01]  /*0070*/  LDCU UR7, c[0x0][0x360] ;  /* 0x00006c00ff0777ac */ /* 0x000f220008000800 */
[----:B------:R-:W1:Y:S01]  /*0080*/  LDCU UR10, c[0x0][0x390] ;  /* 0x00007200ff0a77ac */ /* 0x000e620008000800 */
[C---:B0-----:R-:W-:Y:S01]  /*0090*/  ISETP.GE.AND P0, PT, R2.reuse, UR4, PT ;  /* 0x0000000402007c0c */ /* 0x041fe2000bf06270 */
[----:B-1----:R-:W-:-:S12]  /*00a0*/  IMAD.WIDE.U32 R4, R2, 0x4, R4 ;  /* 0x0000000402047825 */ /* 0x002fd800078e0004 */
[----:B--2---:R-:W2:Y:S01]  /*00b0*/  @!P0 LDG.E R6, desc[UR8][R4.64] ;  /* 0x0000000804068981 */ /* 0x004ea2000c1e1900 */
[----:B------:R-:W-:Y:S01]  /*00c0*/  UMOV UR4, 0x400 ;  /* 0x0000040000047882 */ /* 0x000fe20000000000 */
[----:B------:R-:W0:Y:S01]  /*00d0*/  S2UR UR6, SR_CgaCtaId ;  /* 0x00000000000679c3 */ /* 0x000e220000008800 */
[----:B---3--:R-:W-:Y:S01]  /*00e0*/  ULEA UR4, UR5, UR4, 0x18 ;  /* 0x0000000405047291 */ /* 0x008fe2000f8ec0ff */
[----:B----4-:R-:W-:Y:S01]  /*00f0*/  IMAD.U32 R7, RZ, RZ, UR7 ;  /* 0x00000007ff077e24 */ /* 0x010fe2000f8e00ff */
[----:B------:R-:W-:Y:S01]  /*0100*/  UISETP.GE.U32.AND UP0, UPT, UR7, 0x2, UPT ;  /* 0x000000020700788c */ /* 0x000fe2000bf06070 */
[----:B------:R-:W-:-:S03]  /*0110*/  UMOV UR5, 0x400 ;  /* 0x0000040000057882 */ /* 0x000fc60000000000 */
[----:B------:R-:W-:Y:S01]  /*0120*/  LEA R3, R2, UR4, 0x2 ;  /* 0x0000000402037c11 */ /* 0x000fe2000f8e10ff */
[----:B0-----:R-:W-:-:S04]  /*0130*/  ULEA UR5, UR6, UR5, 0x18 ;  /* 0x0000000506057291 */ /* 0x001fc8000f8ec0ff */
[----:B--2---:R0:W-:Y:S01]  /*0140*/  STS [R3], R6 ;  /* 0x0000000603007388 */ /* 0x0041e20000000800 */
[----:B------:R-:W-:Y:S06]  /*0150*/  BAR.SYNC.DEFER_BLOCKING 0x0 ;  /* 0x0000000000007b1d */ /* 0x000fec0000010000 */
[----:B------:R-:W-:Y:S05]  /*0160*/  BRA.U !UP0, `(.L_x_268) ;  /* 0x0000000108307547 */ /* 0x000fea000b800000 */
[----:B------:R-:W-:-:S07]  /*0170*/  IMAD.MOV.U32 R0, RZ, RZ, R7 ;  /* 0x000000ffff007224 */ /* 0x000fce00078e0007 */
.L_x_269:
[----:B------:R-:W-:-:S04]  /*0180*/  SHF.R.U32.HI R11, RZ, 0x1, R0 ;  /* 0x00000001ff0b7819 */ /* 0x000fc80000011600 */
[----:B------:R-:W-:-:S13]  /*0190*/  ISETP.GE.U32.AND P0, PT, R2, R11, PT ;  /* 0x0000000b0200720c */ /* 0x000fda0003f06070 */
[----:B------:R-:W-:Y:S01]  /*01a0*/  @!P0 IMAD R8, R11, 0x4, R3 ;  /* 0x000000040b088824 */ /* 0x000fe200078e0203 */
[----:B------:R-:W-:Y:S05]  /*01b0*/  @!P0 LDS R9, [R3] ;  /* 0x0000000003098984 */ /* 0x000fea0000000800 */
[----:B------:R-:W1:Y:S02]  /*01c0*/  @!P0 LDS R8, [R8] ;  /* 0x0000000008088984 */ /* 0x000e640000000800 */
[----:B-1----:R-:W-:-:S05]  /*01d0*/  @!P0 FADD R10, R8, R9 ;  /* 0x00000009080a8221 */ /* 0x002fca0000000000 */
[----:B------:R1:W-:Y:S01]  /*01e0*/  @!P0 STS [R3], R10 ;  /* 0x0000000a03008388 */ /* 0x0003e20000000800 */
[----:B------:R-:W-:Y:S01]  /*01f0*/  BAR.SYNC.DEFER_BLOCKING 0x0 ;  /* 0x0000000000007b1d */ /* 0x000fe20000010000 */
[----:B------:R-:W-:Y:S01]  /*0200*/  ISETP.GT.U32.AND P0, PT, R0, 0x3, PT ;  /* 0x000000030000780c */ /* 0x000fe20003f04070 */
[----:B------:R-:W-:-:S12]  /*0210*/  IMAD.MOV.U32 R0, RZ, RZ, R11 ;  /* 0x000000ffff007224 */ /* 0x000fd800078e000b */
[----:B-1----:R-:W-:Y:S05]  /*0220*/  @P0 BRA `(.L_x_269) ;  /* 0xfffffffc00d40947 */ /* 0x002fea000383ffff */
.L_x_268:
[----:B------:R-:W1:Y:S01]  /*0230*/  LDS R0, [UR5] ;  /* 0x00000005ff007984 */ /* 0x000e620008000800 */
[----:B0-----:R-:W-:Y:S02]  /*0240*/  I2FP.F32.S32 R3, UR10 ;  /* 0x0000000a00037c45 */ /* 0x001fe40008201400 */
[----:B------:R-:W-:Y:S02]  /*0250*/  ISETP.GE.AND P2, PT, R2, UR10, PT ;  /* 0x0000000a02007c0c */ /* 0x000fe4000bf46270 */
[----:B------:R-:W0:Y:S01]  /*0260*/  MUFU.RCP R8, R3 ;  /* 0x0000000300087308 */ /* 0x000e220000001000 */
[----:B------:R-:W-:Y:S01]  /*0270*/  ISETP.GE.U32.AND P3, PT, R7, 0x2, PT ;  /* 0x000000020700780c */ /* 0x000fe20003f66070 */
[----:B0-----:R-:W-:-:S04]  /*0280*/  FFMA R9, -R3, R8, 1 ;  /* 0x3f80000003097423 */ /* 0x001fc80000000108 */
[----:B------:R-:W-:Y:S02]  /*0290*/  FFMA R9, R8, R9, R8 ;  /* 0x0000000908097223 */ /* 0x000fe40000000008 */
[----:B-1----:R-:W0:Y:S02]  /*02a0*/  FCHK P0, R0, R3 ;  /* 0x0000000300007302 */ /* 0x002e240000000000 */
[----:B------:R-:W-:-:S04]  /*02b0*/  FFMA R8, R0, R9, RZ ;  /* 0x0000000900087223 */ /* 0x000fc800000000ff */
[----:B------:R-:W-:-:S04]  /*02c0*/  FFMA R10, -R3, R8, R0 ;  /* 0x00000008030a7223 */ /* 0x000fc80000000100 */
[----:B------:R-:W-:Y:S01]  /*02d0*/  FFMA R9, R9, R10, R8 ;  /* 0x0000000a09097223 */ /* 0x000fe20000000008 */
[----:B0-----:R-:W-:Y:S06]  /*02e0*/  @!P0 BRA `(.L_x_270) ;  /* 0x00000000000c8947 */ /* 0x001fec0003800000 */
[----:B------:R-:W-:-:S07]  /*02f0*/  MOV R8, 0x310 ;  /* 0x0000031000087802 */ /* 0x000fce0000000f00 */
[----:B------:R-:W-:Y:S05]  /*0300*/  CALL.REL.NOINC `($__internal_11_$__cuda_sm3x_div_rn_noftz_f32_slowpath) ;  /* 0x0000000000d87944 */ /* 0x000fea0003c00000 */
[----:B------:R-:W-:-:S07]  /*0310*/  IMAD.MOV.U32 R9, RZ, RZ, R0 ;  /* 0x000000ffff097224 */ /* 0x000fce00078e0000 */
.L_x_270:
[----:B------:R-:W0:Y:S01]  /*0320*/  S2UR UR5, SR_CgaCtaId ;  /* 0x00000000000579c3 */ /* 0x000e220000008800 */
[----:B------:R-:W-:Y:S01]  /*0330*/  UMOV UR4, 0x400 ;  /* 0x0000040000047882 */ /* 0x000fe20000000000 */
[----:B------:R-:W-:Y:S01]  /*0340*/  FADD R6, -R9, R6 ;  /* 0x0000000609067221 */ /* 0x000fe20000000100 */
[----:B------:R-:W-:-:S03]  /*0350*/  UIADD3 UR4, UPT, UPT, UR4, 0x400, URZ ;  /* 0x0000040004047890 */ /* 0x000fc6000fffe0ff */
[----:B------:R-:W-:Y:S02]  /*0360*/  FMUL R6, R6, R6 ;  /* 0x0000000606067220 */ /* 0x000fe40000400000 */
[----:B------:R-:W1:Y:S03]  /*0370*/  S2UR UR6, SR_CgaCtaId ;  /* 0x00000000000679c3 */ /* 0x000e660000008800 */
[----:B------:R-:W-:Y:S01]  /*0380*/  FSEL R6, R6, RZ, !P2 ;  /* 0x000000ff06067208 */ /* 0x000fe20005000000 */
[----:B0-----:R-:W-:-:S03]  /*0390*/  ULEA UR4, UR5, UR4, 0x18 ;  /* 0x0000000405047291 */ /* 0x001fc6000f8ec0ff */
[----:B------:R-:W-:-:S03]  /*03a0*/  UMOV UR5, 0x400 ;  /* 0x0000040000057882 */ /* 0x000fc60000000000 */
[----:B------:R-:W-:Y:S01]  /*03b0*/  LEA R11, R2, UR4, 0x2 ;  /* 0x00000004020b7c11 */ /* 0x000fe2000f8e10ff */
[----:B-1----:R-:W-:-:S04]  /*03c0*/  ULEA UR5, UR6, UR5, 0x18 ;  /* 0x0000000506057291 */ /* 0x002fc8000f8ec0ff */
[----:B------:R0:W-:Y:S01]  /*03d0*/  STS [R11], R6 ;  /* 0x000000060b007388 */ /* 0x0001e20000000800 */
[----:B------:R-:W-:Y:S06]  /*03e0*/  BAR.SYNC.DEFER_BLOCKING 0x0 ;  /* 0x0000000000007b1d */ /* 0x000fec0000010000 */
[----:B------:R-:W-:Y:S05]  /*03f0*/  @!P3 BRA `(.L_x_271) ;  /* 0x00000000002cb947 */ /* 0x000fea0003800000 */
.L_x_272:
[----:B------:R-:W-:-:S04]  /*0400*/  SHF.R.U32.HI R8, RZ, 0x1, R7 ;  /* 0x00000001ff087819 */ /* 0x000fc80000011607 */
[----:B------:R-:W-:-:S13]  /*0410*/  ISETP.GE.U32.AND P0, PT, R2, R8, PT ;  /* 0x000000080200720c */ /* 0x000fda0003f06070 */
[----:B------:R-:W-:Y:S01]  /*0420*/  @!P0 IMAD R0, R8, 0x4, R11 ;  /* 0x0000000408008824 */ /* 0x000fe200078e020b */
[----:B------:R-:W-:Y:S05]  /*0430*/  @!P0 LDS R13, [R11] ;  /* 0x000000000b0d8984 */ /* 0x000fea0000000800 */
[----:B------:R-:W0:Y:S02]  /*0440*/  @!P0 LDS R0, [R0] ;  /* 0x0000000000008984 */ /* 0x000e240000000800 */
[----:B0-----:R-:W-:-:S05]  /*0450*/  @!P0 FADD R6, R0, R13 ;  /* 0x0000000d00068221 */ /* 0x001fca0000000000 */
[----:B------:R1:W-:Y:S01]  /*0460*/  @!P0 STS [R11], R6 ;  /* 0x000000060b008388 */ /* 0x0003e20000000800 */
[----:B------:R-:W-:Y:S01]  /*0470*/  BAR.SYNC.DEFER_BLOCKING 0x0 ;  /* 0x0000000000007b1d */ /* 0x000fe20000010000 */
[----:B------:R-:W-:Y:S01]  /*0480*/  ISETP.GT.U32.AND P0, PT, R7, 0x3, PT ;  /* 0x000000030700780c */ /* 0x000fe20003f04070 */
[----:B------:R-:W-:-:S12]  /*0490*/  IMAD.MOV.U32 R7, RZ, RZ, R8 ;  /* 0x000000ffff077224 */ /* 0x000fd800078e0008 */
[----:B-1----:R-:W-:Y:S05]  /*04a0*/  @P0 BRA `(.L_x_272) ;  /* 0xfffffffc00d40947 */ /* 0x002fea000383ffff */
.L_x_271:
[----:B0-----:R-:W0:Y:S01]  /*04b0*/  LDS R6, [UR5+0x400] ;  /* 0x00040005ff067984 */ /* 0x001e220008000800 */
[----:B------:R-:W1:Y:S01]  /*04c0*/  MUFU.RCP R0, R3 ;  /* 0x0000000300007308 */ /* 0x000e620000001000 */
[----:B------:R-:W2:Y:S01]  /*04d0*/  LDCU UR4, c[0x0][0x390] ;  /* 0x00007200ff0477ac */ /* 0x000ea20008000800 */
[----:B-1----:R-:W-:Y:S01]  /*04e0*/  FFMA R7, -R3, R0, 1 ;  /* 0x3f80000003077423 */ /* 0x002fe20000000100 */
[----:B--2---:R-:W-:-:S03]  /*04f0*/  ISETP.GE.AND P2, PT, R2, UR4, PT ;  /* 0x0000000402007c0c */ /* 0x004fc6000bf46270 */
[----:B------:R-:W-:Y:S02]  /*0500*/  FFMA R0, R0, R7, R0 ;  /* 0x0000000700007223 */ /* 0x000fe40000000000 */
[----:B0-----:R-:W0:Y:S02]  /*0510*/  FCHK P0, R6, R3 ;  /* 0x0000000306007302 */ /* 0x001e240000000000 */
[----:B------:R-:W-:-:S04]  /*0520*/  FFMA R7, R0, R6, RZ ;  /* 0x0000000600077223 */ /* 0x000fc800000000ff */
[----:B------:R-:W-:-:S04]  /*0530*/  FFMA R8, -R3, R7, R6 ;  /* 0x0000000703087223 */ /* 0x000fc80000000106 */
[----:B------:R-:W-:Y:S01]  /*0540*/  FFMA R0, R0, R8, R7 ;  /* 0x0000000800007223 */ /* 0x000fe20000000007 */
[----:B0-----:R-:W-:Y:S06]  /*0550*/  @!P0 BRA `(.L_x_273) ;  /* 0x00000000000c8947 */ /* 0x001fec0003800000 */
[----:B------:R-:W-:Y:S01]  /*0560*/  IMAD.MOV.U32 R0, RZ, RZ, R6 ;  /* 0x000000ffff007224 */ /* 0x000fe200078e0006 */
[----:B------:R-:W-:-:S07]  /*0570*/  MOV R8, 0x590 ;  /* 0x0000059000087802 */ /* 0x000fce0000000f00 */
[----:B------:R-:W-:Y:S05]  /*0580*/  CALL.REL.NOINC `($__internal_11_$__cuda_sm3x_div_rn_noftz_f32_slowpath) ;  /* 0x0000000000387944 */ /* 0x000fea0003c00000 */
.L_x_273:
[----:B------:R-:W0:Y:S02]  /*0590*/  LDCU UR4, c[0x0][0x394] ;  /* 0x00007280ff0477ac */ /* 0x000e240008000800 */
[----:B0-----:R-:W-:Y:S01]  /*05a0*/  FADD R0, R0, UR4 ;  /* 0x0000000400007e21 */ /* 0x001fe20008000000 */
[----:B------:R-:W-:Y:S06]  /*05b0*/  @P2 EXIT ;  /* 0x000000000000294d */ /* 0x000fec0003800000 */
[----:B------:R-:W2:Y:S01]  /*05c0*/  LDG.E R4, desc[UR8][R4.64] ;  /* 0x0000000804047981 */ /* 0x000ea2000c1e1900 */
[----:B------:R-:W-:Y:S01]  /*05d0*/  FSETP.GEU.AND P0, PT, |R0|, 1.175494350822287508e-38, PT ;  /* 0x008000000000780b */ /* 0x000fe20003f0e200 */
[----:B------:R-:W0:-:S12]  /*05e0*/  LDC.64 R6, c[0x0][0x388] ;  /* 0x0000e200ff067b82 */ /* 0x000e180000000a00 */
[----:B------:R-:W-:-:S04]  /*05f0*/  @!P0 FMUL R0, R0, 16777216 ;  /* 0x4b80000000008820 */ /* 0x000fc80000400000 */
[----:B------:R-:W1:Y:S01]  /*0600*/  MUFU.RSQ R8, R0 ;  /* 0x0000000000087308 */ /* 0x000e620000001400 */
[----:B0-----:R-:W-:-:S04]  /*0610*/  IMAD.WIDE.U32 R2, R2, 0x4, R6 ;  /* 0x0000000402027825 */ /* 0x001fc800078e0006 */
[----:B-1----:R-:W-:Y:S01]  /*0620*/  @!P0 FMUL R8, R8, 4096 ;  /* 0x4580000008088820 */ /* 0x002fe20000400000 */
[----:B--2---:R-:W-:-:S04]  /*0630*/  FADD R9, R4, -R9 ;  /* 0x8000000904097221 */ /* 0x004fc80000000000 */
[----:B------:R-:W-:-:S05]  /*0640*/  FMUL R9, R8, R9 ;  /* 0x0000000908097220 */ /* 0x000fca0000400000 */
[----:B------:R-:W-:Y:S01]  /*0650*/  STG.E desc[UR8][R2.64], R9 ;  /* 0x0000000902007986 */ /* 0x000fe2000c101908 */
[----:B------:R-:W-:Y:S05]  /*0660*/  EXIT ;  /* 0x000000000000794d */ /* 0x000fea0003800000 */
        .weak           $__internal_11_$__cuda_sm3x_div_rn_noftz_f32_slowpath
        .type           $__internal_11_$__cuda_sm3x_div_rn_noftz_f32_slowpath,@function
        .size           $__internal_11_$__cuda_sm3x_div_rn_noftz_f32_slowpath,(.L_x_512 - $__internal_11_$__cuda_sm3x_div_rn_noftz_f32_slowpath)
$__internal_11_$__cuda_sm3x_div_rn_noftz_f32_slowpath:
[--C-:B------:R-:W-:Y:S01]  /*0670*/  SHF.R.U32.HI R11, RZ, 0x17, R3.reuse ;  /* 0x00000017ff0b7819 */ /* 0x100fe20000011603 */
[----:B------:R-:W-:Y:S01]  /*0680*/  IMAD.MOV.U32 R13, RZ, RZ, R3 ;  /* 0x000000ffff0d7224 */ /* 0x000fe200078e0003 */
[----:B------:R-:W-:Y:S02]  /*0690*/  SHF.R.U32.HI R10, RZ, 0x17, R0 ;  /* 0x00000017ff0a7819 */ /* 0x000fe40000011600 */
[----:B------:R-:W-:Y:S02]  /*06a0*/  LOP3.LUT R11, R11, 0xff, RZ, 0xc0, !PT ;  /* 0x000000ff0b0b7812 */ /* 0x000fe400078ec0ff */
[----:B------:R-:W-:-:S03]  /*06b0*/  LOP3.LUT R16, R10, 0xff, RZ, 0xc0, !PT ;  /* 0x000000ff0a107812 */ /* 0x000fc600078ec0ff */
[----:B------:R-:W-:Y:S02]  /*06c0*/  VIADD R14, R11, 0xffffffff ;  /* 0xffffffff0b0e7836 */ /* 0x000fe40000000000 */
[----:B------:R-:W-:-:S03]  /*06d0*/  VIADD R12, R16, 0xffffffff ;  /* 0xffffffff100c7836 */ /* 0x000fc60000000000 */
[----:B------:R-:W-:-:S04]  /*06e0*/  ISETP.GT.U32.AND P0, PT, R14, 0xfd, PT ;  /* 0x000000fd0e00780c */ /* 0x000fc80003f04070 */
[----:B------:R-:W-:-:S13]  /*06f0*/  ISETP.GT.U32.OR P0, PT, R12, 0xfd, P0 ;  /* 0x000000fd0c00780c */ /* 0x000fda0000704470 */
[----:B------:R-:W-:Y:S01]  /*0700*/  @!P0 IMAD.MOV.U32 R10, RZ, RZ, RZ ;  /* 0x000000ffff0a8224 */ /* 0x000fe200078e00ff */
[----:B------:R-:W-:Y:S06]  /*0710*/  @!P0 BRA `(.L_x_274) ;  /* 0x00000000005c8947 */ /* 0x000fec0003800000 */
[----:B------:R-:W-:Y:S02]  /*0720*/  FSETP.GTU.FTZ.AND P0, PT, |R0|, +INF , PT ;  /* 0x7f8000000000780b */ /* 0x000fe40003f1c200 */
        /* <DEDUP_REMOVED lines=22> */
.L_x_274:
[----:B------:R-:W-:-:S05]  /*0890*/  LEA R12, R11, 0xc0800000, 0x17 ;  /* 0xc08000000b0c7811 */ /* 0x000fca00078eb8ff */
[----:B------:R-:W-:Y:S02]  /*08a0*/  IMAD.IADD R13, R13, 0x1, -R12 ;  /* 0x000000010d0d7824 */ /* 0x000fe400078e0a0c */
[----:B------:R-:W-:Y:S02]  /*08b0*/  VIADD R12, R16, 0xffffff81 ;  /* 0xffffff81100c7836 */ /* 0x000fe40000000000 */
[----:B------:R0:W1:Y:S01]  /*08c0*/  MUFU.RCP R14, R13 ;  /* 0x0000000d000e7308 */ /* 0x0000620000001000 */
[----:B------:R-:W-:Y:S01]  /*08d0*/  FADD.FTZ R15, -R13, -RZ ;  /* 0x800000ff0d0f7221 */ /* 0x000fe20000010100 */
[C---:B------:R-:W-:Y:S01]  /*08e0*/  IMAD R0, R12.reuse, -0x800000, R0 ;  /* 0xff8000000c007824 */ /* 0x040fe200078e0200 */
[----:B0-----:R-:W-:-:S05]  /*08f0*/  IADD3 R13, PT, PT, R12, 0x7f, -R11 ;  /* 0x0000007f0c0d7810 */ /* 0x001fca0007ffe80b */
[----:B------:R-:W-:Y:S02]  /*0900*/  IMAD.IADD R13, R13, 0x1, R10 ;  /* 0x000000010d0d7824 */ /* 0x000fe400078e020a */
[----:B-1----:R-:W-:-:S04]  /*0910*/  FFMA R17, R14, R15, 1 ;  /* 0x3f8000000e117423 */ /* 0x002fc8000000000f */
        /* <DEDUP_REMOVED lines=20> */
[C---:B------:R-:W-:Y:S02]  /*0a60*/  VIADD R13, R16.reuse, 0x20 ;  /* 0x00000020100d7836 */ /* 0x040fe40000000000 */
[CCC-:B------:R-:W-:Y:S01]  /*0a70*/  FFMA.RM R11, R19.reuse, R15.reuse, R14.reuse ;  /* 0x0000000f130b7223 */ /* 0x1c0fe2000000400e */
[----:B------:R-:W-:Y:S02]  /*0a80*/  ISETP.NE.AND P4, PT, R16, RZ, PT ;  /* 0x000000ff1000720c */ /* 0x000fe40003f85270 */
[----:B------:R-:W-:Y:S01]  /*0a90*/  LOP3.LUT R12, R10, 0x7fffff, RZ, 0xc0, !PT ;  /* 0x007fffff0a0c7812 */ /* 0x000fe200078ec0ff */
[----:B------:R-:W-:Y:S01]  /*0aa0*/  FFMA.RP R10, R19, R15, R14 ;  /* 0x0000000f130a7223 */ /* 0x000fe2000000800e */
[----:B------:R-:W-:Y:S01]  /*0ab0*/  IMAD.MOV R14, RZ, RZ, -R16 ;  /* 0x000000ffff0e7224 */ /* 0x000fe200078e0a10 */
[----:B------:R-:W-:Y:S02]  /*0ac0*/  ISETP.NE.AND P1, PT, R16, RZ, PT ;  /* 0x000000ff1000720c */ /* 0x000fe40003f25270 */
        /* <DEDUP_REMOVED lines=14> */
.L_x_280:
[----:B------:R-:W-:-:S04]  /*0bb0*/  LOP3.LUT R0, R0, 0x80000000, RZ, 0xc0, !PT ;  /* 0x8000000000007812 */ /* 0x000fc800078ec0ff */
[----:B------:R-:W-:Y:S01]  /*0bc0*/  LOP3.LUT R0, R0, 0x7f800000, RZ, 0xfc, !PT ;  /* 0x7f80000000007812 */ /* 0x000fe200078efcff */
[----:B------:R-:W-:Y:S06]  /*0bd0*/  BRA `(.L_x_281) ;  /* 0x0000000000287947 */ /* 0x000fec0003800000 */
.L_x_279:
[----:B------:R-:W-:Y:S01]  /*0be0*/  IMAD R0, R13, 0x800000, R0 ;  /* 0x008000000d007824 */ /* 0x000fe200078e0200 */
[----:B------:R-:W-:Y:S06]  /*0bf0*/  BRA `(.L_x_281) ;  /* 0x0000000000207947 */ /* 0x000fec0003800000 */
.L_x_278:
[----:B------:R-:W-:-:S04]  /*0c00*/  LOP3.LUT R0, R13, 0x80000000, R0, 0x48, !PT ;  /* 0x800000000d007812 */ /* 0x000fc800078e4800 */
[----:B------:R-:W-:Y:S01]  /*0c10*/  LOP3.LUT R0, R0, 0x7f800000, RZ, 0xfc, !PT ;  /* 0x7f80000000007812 */ /* 0x000fe200078efcff */
[----:B------:R-:W-:Y:S06]  /*0c20*/  BRA `(.L_x_281) ;  /* 0x0000000000147947 */ /* 0x000fec0003800000 */
.L_x_277:
[----:B------:R-:W-:Y:S01]  /*0c30*/  LOP3.LUT R0, R13, 0x80000000, R0, 0x48, !PT ;  /* 0x800000000d007812 */ /* 0x000fe200078e4800 */
[----:B------:R-:W-:Y:S06]  /*0c40*/  BRA `(.L_x_281) ;  /* 0x00000000000c7947 */ /* 0x000fec0003800000 */
.L_x_276:
[----:B------:R-:W0:Y:S01]  /*0c50*/  MUFU.RSQ R0, -QNAN ;  /* 0xffc0000000007908 */ /* 0x000e220000001400 */
[----:B------:R-:W-:Y:S05]  /*0c60*/  BRA `(.L_x_281) ;  /* 0x0000000000047947 */ /* 0x000fea0003800000 */
.L_x_275:
[----:B------:R-:W-:-:S07]  /*0c70*/  FADD.FTZ R0, R0, R3 ;  /* 0x0000000300007221 */ /* 0x000fce0000010000 */
.L_x_281:
[----:B------:R-:W-:Y:S02]  /*0c80*/  IMAD.MOV.U32 R10, RZ, RZ, R8 ;  /* 0x000000ffff0a7224 */ /* 0x000fe400078e0008 */
[----:B------:R-:W-:-:S04]  /*0c90*/  IMAD.MOV.U32 R11, RZ, RZ, 0x0 ;  /* 0x00000000ff0b7424 */ /* 0x000fc800078e00ff */
[----:B0-----:R-:W-:Y:S05]  /*0ca0*/  RET.REL.NODEC R10 `(layernorm_basic_f32) ;  /* 0xfffffff00ad47950 */ /* 0x001fea0003c3ffff */
.L_x_282:
        /* <DEDUP_REMOVED lines=13> */
.L_x_512:


//--------------------- .text.softmax_basic_f64   --------------------------
	.section	.text.softmax_basic_f64,"ax",@progbits
	.align	128
        .global         softmax_basic_f64
        .type           softmax_basic_f64,@function
        .size           softmax_basic_f64,(.L_x_513 - softmax_basic_f64)
        .other          softmax_basic_f64,@"STO_CUDA_ENTRY STV_DEFAULT"
softmax_basic_f64:
.text.softmax_basic_f64:
[----:B------:R-:W-:Y:S01]  /*0000*/  LDC R1, c[0x0][0x37c] ;  /* 0x0000df00ff017b82 */ /* 0x000fe20000000800 */
[----:B------:R-:W0:Y:S01]  /*0010*/  S2R R0, SR_TID.X ;  /* 0x0000000000007919 */ /* 0x000e220000002100 */
[----:B------:R-:W0:Y:S01]  /*0020*/  LDCU UR4, c[0x0][0x390] ;  /* 0x00007200ff0477ac */ /* 0x000e220008000800 */
[----:B------:R-:W-:Y:S02]  /*0030*/  IMAD.MOV.U32 R6, RZ, RZ, -0x1 ;  /* 0xffffffffff067424 */ /* 0x000fe400078e00ff */
[----:B------:R-:W-:Y:S01]  /*0040*/  IMAD.MOV.U32 R7, RZ, RZ, -0x100001 ;  /* 0xffefffffff077424 */ /* 0x000fe200078e00ff */
[----:B------:R-:W1:Y:S01]  /*0050*/  LDCU.64 UR6, c[0x0][0x358] ;  /* 0x00006b00ff0677ac */ /* 0x000e620008000a00 */
[----:B0-----:R-:W-:-:S13]  /*0060*/  ISETP.GE.AND P0, PT, R0, UR4, PT ;  /* 0x0000000400007c0c */ /* 0x001fda000bf06270 */
[----:B------:R-:W0:Y:S02]  /*0070*/  @!P0 LDC.64 R4, c[0x0][0x380] ;  /* 0x0000e000ff048b82 */ /* 0x000e240000000a00 */
[----:B0-----:R-:W-:-:S05]  /*0080*/  @!P0 IMAD.WIDE.U32 R4, R0, 0x8, R4 ;  /* 0x0000000800048825 */ /* 0x001fca00078e0004 */
[----:B-1----:R-:W2:Y:S01]  /*0090*/  @!P0 LDG.E.64 R6, desc[UR6][R4.64] ;  /* 0x0000000604068981 */ /* 0x002ea2000c1e1b00 */
[----:B------:R-:W0:Y:S01]  /*00a0*/  S2UR UR5, SR_CgaCtaId ;  /* 0x00000000000579c3 */ /* 0x000e220000008800 */
[----:B------:R-:W-:Y:S01]  /*00b0*/  UMOV UR4, 0x400 ;  /* 0x0000040000047882 */ /* 0x000fe20000000000 */
[----:B------:R-:W1:Y:S02]  /*00c0*/  LDCU UR8, c[0x0][0x360] ;  /* 0x00006c00ff0877ac */ /* 0x000e640008000800 */
[----:B-1----:R-:W-:Y:S02]  /*00d0*/  UISETP.GE.U32.AND UP0, UPT, UR8, 0x2, UPT ;  /* 0x000000020800788c */ /* 0x002fe4000bf06070 */
[----:B------:R-:W-:Y:S01]  /*00e0*/  IMAD.U32 R2, RZ, RZ, UR8 ;  /* 0x00000008ff027e24 */ /* 0x000fe2000f8e00ff */
[----:B0-----:R-:W-:-:S06]  /*00f0*/  ULEA UR4, UR5, UR4, 0x18 ;  /* 0x0000000405047291 */ /* 0x001fcc000f8ec0ff */
[----:B------:R-:W-:-:S05]  /*0100*/  LEA R3, R0, UR4, 0x3 ;  /* 0x0000000400037c11 */ /* 0x000fca000f8e18ff */
[----:B--2---:R0:W-:Y:S01]  /*0110*/  STS.64 [R3], R6 ;  /* 0x0000000603007388 */ /* 0x0041e20000000a00 */
[----:B------:R-:W-:Y:S06]  /*0120*/  BAR.SYNC.DEFER_BLOCKING 0x0 ;  /* 0x0000000000007b1d */ /* 0x000fec0000010000 */
[----:B------:R-:W-:Y:S05]  /*0130*/  BRA.U !UP0, `(.L_x_283) ;  /* 0x00000001084c7547 */ /* 0x000fea000b800000 */
[----:B------:R-:W-:-:S07]  /*0140*/  IMAD.MOV.U32 R10, RZ, RZ, R2 ;  /* 0x000000ffff0a7224 */ /* 0x000fce00078e0002 */
.L_x_284:
[----:B------:R-:W-:-:S04]  /*0150*/  SHF.R.U32.HI R11, RZ, 0x1, R10 ;  /* 0x00000001ff0b7819 */ /* 0x000fc8000001160a */
[----:B------:R-:W-:-:S13]  /*0160*/  ISETP.GE.U32.AND P0, PT, R0, R11, PT ;  /* 0x0000000b0000720c */ /* 0x000fda0003f06070 */
[----:B------:R-:W-:Y:S01]  /*0170*/  @!P0 IMAD R8, R11, 0x8, R3 ;  /* 0x000000080b088824 */ /* 0x000fe200078e0203 */
[----:B------:R-:W1:Y:S05]  /*0180*/  @!P0 LDS.64 R4, [R3] ;  /* 0x0000000003048984 */ /* 0x000e6a0000000a00 */
[----:B------:R-:W2:Y:S01]  /*0190*/  @!P0 LDS.64 R8, [R8] ;  /* 0x0000000008088984 */ /* 0x000ea20000000a00 */
[----:B-1----:R-:W-:Y:S01]  /*01a0*/  @!P0 IMAD.MOV.U32 R12, RZ, RZ, R5 ;  /* 0x000000ffff0c8224 */ /* 0x002fe200078e0005 */
[----:B--2---:R-:W-:Y:S01]  /*01b0*/  @!P0 DSETP.MAX.AND P1, P2, R4, R8, PT ;  /* 0x000000080400822a */ /* 0x004fe20003a2f000 */
[----:B------:R-:W-:Y:S02]  /*01c0*/  @!P0 IMAD.MOV.U32 R13, RZ, RZ, R9 ;  /* 0x000000ffff0d8224 */ /* 0x000fe400078e0009 */
[----:B------:R-:W-:-:S03]  /*01d0*/  @!P0 IMAD.MOV.U32 R5, RZ, RZ, R8 ;  /* 0x000000ffff058224 */ /* 0x000fc600078e0008 */
[----:B------:R-:W-:Y:S02]  /*01e0*/  @!P0 FSEL R12, R12, R13, P1 ;  /* 0x0000000d0c0c8208 */ /* 0x000fe40000800000 */
[----:B------:R-:W-:Y:S02]  /*01f0*/  @!P0 LOP3.LUT R13, R13, 0x80000, RZ, 0xfc, !PT ;  /* 0x000800000d0d8812 */ /* 0x000fe400078efcff */
[----:B------:R-:W-:Y:S02]  /*0200*/  @!P0 SEL R4, R4, R5, P1 ;  /* 0x0000000504048207 */ /* 0x000fe40000800000 */
[----:B------:R-:W-:-:S05]  /*0210*/  @!P0 SEL R5, R13, R12, P2 ;  /* 0x0000000c0d058207 */ /* 0x000fca0001000000 */
[----:B------:R1:W-:Y:S01]  /*0220*/  @!P0 STS.64 [R3], R4 ;  /* 0x0000000403008388 */ /* 0x0003e20000000a00 */
[----:B------:R-:W-:Y:S01]  /*0230*/  BAR.SYNC.DEFER_BLOCKING 0x0 ;  /* 0x0000000000007b1d */ /* 0x000fe20000010000 */
[----:B------:R-:W-:Y:S01]  /*0240*/  ISETP.GT.U32.AND P0, PT, R10, 0x3, PT ;  /* 0x000000030a00780c */ /* 0x000fe20003f04070 */
[----:B------:R-:W-:-:S12]  /*0250*/  IMAD.MOV.U32 R10, RZ, RZ, R11 ;  /* 0x000000ffff0a7224 */ /* 0x000fd800078e000b */
[----:B-1----:R-:W-:Y:S05]  /*0260*/  @P0 BRA `(.L_x_284) ;  /* 0xfffffffc00b80947 */ /* 0x002fea000383ffff */
.L_x_283:
[----:B------:R-:W1:Y:S01]  /*0270*/  LDCU UR4, c[0x0][0x390] ;  /* 0x00007200ff0477ac */ /* 0x000e620008000800 */
[----:B------:R-:W-:Y:S01]  /*0280*/  BSSY.RECONVERGENT B0, `(.L_x_285) ;  /* 0x0000043000007945 */ /* 0x000fe20003800200 */
[----:B------:R-:W-:Y:S02]  /*0290*/  CS2R R8, SRZ ;  /* 0x0000000000087805 */ /* 0x000fe4000001ff00 */
[----:B-1----:R-:W-:-:S13]  /*02a0*/  ISETP.GE.AND P0, PT, R0, UR4, PT ;  /* 0x0000000400007c0c */ /* 0x002fda000bf06270 */
[----:B------:R-:W-:Y:S05]  /*02b0*/  @P0 BRA `(.L_x_286) ;  /* 0x0000000000fc0947 */ /* 0x000fea0003800000 */
[----:B------:R-:W1:Y:S01]  /*02c0*/  S2UR UR5, SR_CgaCtaId ;  /* 0x00000000000579c3 */ /* 0x000e620000008800 */
[----:B------:R-:W-:Y:S02]  /*02d0*/  UMOV UR4, 0x400 ;  /* 0x0000040000047882 */ /* 0x000fe40000000000 */
[----:B-1----:R-:W-:-:S03]  /*02e0*/  ULEA UR4, UR5, UR4, 0x18 ;  /* 0x0000000405047291 */ /* 0x002fc6000f8ec0ff */
[----:B------:R-:W-:-:S06]  /*02f0*/  UMOV UR5, 0x3fe62e42 ;  /* 0x3fe62e4200057882 */ /* 0x000fcc0000000000 */
[----:B------:R-:W0:Y:S01]  /*0300*/  LDS.64 R4, [UR4] ;  /* 0x00000004ff047984 */ /* 0x000e220008000a00 */
[----:B------:R-:W-:Y:S01]  /*0310*/  UMOV UR4, 0xfefa39ef ;  /* 0xfefa39ef00047882 */ /* 0x000fe20000000000 */
[----:B0-----:R-:W-:Y:S01]  /*0320*/  DADD R6, -R4, R6 ;  /* 0x0000000004067229 */ /* 0x001fe20000000106 */
[----:B------:R-:W-:Y:S02]  /*0330*/  IMAD.MOV.U32 R4, RZ, RZ, 0x652b82fe ;  /* 0x652b82feff047424 */ /* 0x000fe400078e00ff */
[----:B------:R-:W-:-:S06]  /*0340*/  IMAD.MOV.U32 R5, RZ, RZ, 0x3ff71547 ;  /* 0x3ff71547ff057424 */ /* 0x000fcc00078e00ff */
[----:B------:R-:W-:Y:S01]  /*0350*/  DFMA R4, R6, R4, 6.75539944105574400000e+15 ;  /* 0x433800000604742b */ /* 0x000fe20000000004 */
[----:B------:R-:W-:-:S07]  /*0360*/  FSETP.GEU.AND P0, PT, |R7|, 4.1917929649353027344, PT ;  /* 0x4086232b0700780b */ /* 0x000fce0003f0e200 */
[----:B------:R-:W-:-:S08]  /*0370*/  DADD R8, R4, -6.75539944105574400000e+15 ;  /* 0xc338000004087429 */ /* 0x000fd00000000000 */
[----:B------:R-:W-:Y:S01]  /*0380*/  DFMA R10, R8, -UR4, R6 ;  /* 0x80000004080a7c2b */ /* 0x000fe20008000006 */
[----:B------:R-:W-:Y:S01]  /*0390*/  UMOV UR4, 0x3b39803f ;  /* 0x3b39803f00047882 */ /* 0x000fe20000000000 */
[----:B------:R-:W-:-:S06]  /*03a0*/  UMOV UR5, 0x3c7abc9e ;  /* 0x3c7abc9e00057882 */ /* 0x000fcc0000000000 */
[----:B------:R-:W-:Y:S01]  /*03b0*/  DFMA R8, R8, -UR4, R10 ;  /* 0x8000000408087c2b */ /* 0x000fe2000800000a */
[----:B------:R-:W-:Y:S01]  /*03c0*/  UMOV UR4, 0x69ce2bdf ;  /* 0x69ce2bdf00047882 */ /* 0x000fe20000000000 */
[----:B------:R-:W-:Y:S01]  /*03d0*/  IMAD.MOV.U32 R10, RZ, RZ, -0x35dec16 ;  /* 0xfca213eaff0a7424 */ /* 0x000fe200078e00ff */
[----:B------:R-:W-:Y:S01]  /*03e0*/  UMOV UR5, 0x3e5ade15 ;  /* 0x3e5ade1500057882 */ /* 0x000fe20000000000 */
[----:B------:R-:W-:-:S06]  /*03f0*/  IMAD.MOV.U32 R11, RZ, RZ, 0x3e928af3 ;  /* 0x3e928af3ff0b7424 */ /* 0x000fcc00078e00ff */
[----:B------:R-:W-:Y:S01]  /*0400*/  DFMA R10, R8, UR4, R10 ;  /* 0x00000004080a7c2b */ /* 0x000fe2000800000a */
        /* <DEDUP_REMOVED lines=23> */
[----:B------:R-:W-:-:S08]  /*0580*/  DFMA R10, R8, R10, UR4 ;  /* 0x00000004080a7e2b */ /* 0x000fd0000800000a */
[----:B------:R-:W-:-:S08]  /*0590*/  DFMA R10, R8, R10, 1 ;  /* 0x3ff00000080a742b */ /* 0x000fd0000000000a */
[----:B------:R-:W-:-:S10]  /*05a0*/  DFMA R10, R8, R10, 1 ;  /* 0x3ff00000080a742b */ /* 0x000fd4000000000a */
[----:B------:R-:W-:Y:S02]  /*05b0*/  IMAD R9, R4, 0x100000, R11 ;  /* 0x0010000004097824 */ /* 0x000fe400078e020b */
[----:B------:R-:W-:Y:S01]  /*05c0*/  IMAD.MOV.U32 R8, RZ, RZ, R10 ;  /* 0x000000ffff087224 */ /* 0x000fe200078e000a */
[----:B------:R-:W-:Y:S06]  /*05d0*/  @!P0 BRA `(.L_x_286) ;  /* 0x0000000000348947 */ /* 0x000fec0003800000 */
[----:B------:R-:W-:Y:S01]  /*05e0*/  FSETP.GEU.AND P1, PT, |R7|, 4.2275390625, PT ;  /* 0x408748000700780b */ /* 0x000fe20003f2e200 */
[C---:B------:R-:W-:Y:S02]  /*05f0*/  DADD R8, R6.reuse, +INF ;  /* 0x7ff0000006087429 */ /* 0x040fe40000000000 */
[----:B------:R-:W-:-:S08]  /*0600*/  DSETP.GEU.AND P0, PT, R6, RZ, PT ;  /* 0x000000ff0600722a */ /* 0x000fd00003f0e000 */
[----:B------:R-:W-:Y:S02]  /*0610*/  FSEL R8, R8, RZ, P0 ;  /* 0x000000ff08087208 */ /* 0x000fe40000000000 */
[----:B------:R-:W-:Y:S01]  /*0620*/  @!P1 LEA.HI R3, R4, R4, RZ, 0x1 ;  /* 0x0000000404039211 */ /* 0x000fe200078f08ff */
[----:B------:R-:W-:Y:S01]  /*0630*/  @!P1 IMAD.MOV.U32 R6, RZ, RZ, RZ ;  /* 0x000000ffff069224 */ /* 0x000fe200078e00ff */
[----:B------:R-:W-:Y:S02]  /*0640*/  FSEL R9, R9, RZ, P0 ;  /* 0x000000ff09097208 */ /* 0x000fe40000000000 */
[----:B------:R-:W-:-:S05]  /*0650*/  @!P1 SHF.R.S32.HI R3, RZ, 0x1, R3 ;  /* 0x00000001ff039819 */ /* 0x000fca0000011403 */
[----:B------:R-:W-:Y:S02]  /*0660*/  @!P1 IMAD.IADD R4, R4, 0x1, -R3 ;  /* 0x0000000104049824 */ /* 0x000fe400078e0a03 */
[----:B------:R-:W-:-:S03]  /*0670*/  @!P1 IMAD R5, R3, 0x100000, R11 ;  /* 0x0010000003059824 */ /* 0x000fc600078e020b */
[----:B------:R-:W-:Y:S01]  /*0680*/  @!P1 LEA R7, R4, 0x3ff00000, 0x14 ;  /* 0x3ff0000004079811 */ /* 0x000fe200078ea0ff */
[----:B------:R-:W-:-:S06]  /*0690*/  @!P1 IMAD.MOV.U32 R4, RZ, RZ, R10 ;  /* 0x000000ffff049224 */ /* 0x000fcc00078e000a */
[----:B------:R-:W-:-:S11]  /*06a0*/  @!P1 DMUL R8, R4, R6 ;  /* 0x0000000604089228 */ /* 0x000fd60000000000 */
.L_x_286:
[----:B------:R-:W-:Y:S05]  /*06b0*/  BSYNC.RECONVERGENT B0 ;  /* 0x0000000000007941 */ /* 0x000fea0003800200 */
.L_x_285:
[----:B------:R-:W1:Y:S01]  /*06c0*/  S2UR UR5, SR_CgaCtaId ;  /* 0x00000000000579c3 */ /* 0x000e620000008800 */
[----:B------:R-:W-:Y:S01]  /*06d0*/  UMOV UR4, 0x400 ;  /* 0x0000040000047882 */ /* 0x000fe20000000000 */
[----:B------:R-:W-:Y:S01]  /*06e0*/  ISETP.GE.U32.AND P0, PT, R2, 0x2, PT ;  /* 0x000000020200780c */ /* 0x000fe20003f06070 */
[----:B------:R-:W-:-:S04]  /*06f0*/  UIADD3 UR4, UPT, UPT, UR4, 0x800, URZ ;  /* 0x0000080004047890 */ /* 0x000fc8000fffe0ff */
[----:B-1----:R-:W-:-:S06]  /*0700*/  ULEA UR4, UR5, UR4, 0x18 ;  /* 0x0000000405047291 */ /* 0x002fcc000f8ec0ff */
[----:B0-----:R-:W-:-:S05]  /*0710*/  LEA R3, R0, UR4, 0x3 ;  /* 0x0000000400037c11 */ /* 0x001fca000f8e18ff */
[----:B------:R0:W-:Y:S01]  /*0720*/  STS.64 [R3], R8 ;  /* 0x0000000803007388 */ /* 0x0001e20000000a00 */
[----:B------:R-:W-:Y:S06]  /*0730*/  BAR.SYNC.DEFER_BLOCKING 0x0 ;  /* 0x0000000000007b1d */ /* 0x000fec0000010000 */
[----:B------:R-:W-:Y:S05]  /*0740*/  @!P0 BRA `(.L_x_287) ;  /* 0x00000000002c8947 */ /* 0x000fea0003800000 */
.L_x_288:
        /* <DEDUP_REMOVED lines=11> */
.L_x_287:
[----:B------:R-:W1:Y:S02]  /*0800*/  LDCU UR4, c[0x0][0x390] ;  /* 0x00007200ff0477ac */ /* 0x000e640008000800 */
[----:B-1----:R-:W-:-:S13]  /*0810*/  ISETP.GE.AND P0, PT, R0, UR4, PT ;  /* 0x0000000400007c0c */ /* 0x002fda000bf06270 */
[----:B------:R-:W-:Y:S05]  /*0820*/  @P0 EXIT ;  /* 0x000000000000094d */ /* 0x000fea0003800000 */
[----:B------:R-:W1:Y:S01]  /*0830*/  S2UR UR5, SR_CgaCtaId ;  /* 0x00000000000579c3 */ /* 0x000e620000008800 */
[----:B------:R-:W-:Y:S01]  /*0840*/  UMOV UR4, 0x400 ;  /* 0x0000040000047882 */ /* 0x000fe20000000000 */
[----:B------:R-:W-:Y:S01]  /*0850*/  IMAD.MOV.U32 R2, RZ, RZ, 0x1 ;  /* 0x00000001ff027424 */ /* 0x000fe200078e00ff */
[----:B------:R-:W-:Y:S01]  /*0860*/  FSETP.GEU.AND P1, PT, |R9|, 6.5827683646048100446e-37, PT ;  /* 0x036000000900780b */ /* 0x000fe20003f2e200 */
[----:B------:R-:W-:Y:S01]  /*0870*/  BSSY.RECONVERGENT B0, `(.L_x_289) ;  /* 0x0000013000007945 */ /* 0x000fe20003800200 */
[----:B-1----:R-:W-:-:S09]  /*0880*/  ULEA UR4, UR5, UR4, 0x18 ;  /* 0x0000000405047291 */ /* 0x002fd2000f8ec0ff */
[----:B------:R-:W0:Y:S02]  /*0890*/  LDS.64 R6, [UR4+0x800] ;  /* 0x00080004ff067984 */ /* 0x000e240008000a00 */
[----:B0-----:R-:W0:Y:S02]  /*08a0*/  MUFU.RCP64H R3, R7 ;  /* 0x0000000700037308 */ /* 0x001e240000001800 */
[----:B0-----:R-:W-:-:S08]  /*08b0*/  DFMA R4, -R6, R2, 1 ;  /* 0x3ff000000604742b */ /* 0x001fd00000000102 */
[----:B------:R-:W-:-:S08]  /*08c0*/  DFMA R4, R4, R4, R4 ;  /* 0x000000040404722b */ /* 0x000fd00000000004 */
[----:B------:R-:W-:-:S08]  /*08d0*/  DFMA R4, R2, R4, R2 ;  /* 0x000000040204722b */ /* 0x000fd00000000002 */
[----:B------:R-:W-:-:S08]  /*08e0*/  DFMA R2, -R6, R4, 1 ;  /* 0x3ff000000602742b */ /* 0x000fd00000000104 */
[----:B------:R-:W-:-:S08]  /*08f0*/  DFMA R2, R4, R2, R4 ;  /* 0x000000020402722b */ /* 0x000fd00000000004 */
[----:B------:R-:W-:-:S08]  /*0900*/  DMUL R4, R2, R8 ;  /* 0x0000000802047228 */ /* 0x000fd00000000000 */
        /* <DEDUP_REMOVED lines=8> */
[----:B------:R-:W-:Y:S05]  /*0990*/  CALL.REL.NOINC `($__internal_12_$__cuda_sm20_div_rn_f64_full) ;  /* 0x0000000000147944 */ /* 0x000fea0003c00000 */
.L_x_290:
[----:B------:R-:W-:Y:S05]  /*09a0*/  BSYNC.RECONVERGENT B0 ;  /* 0x0000000000007941 */ /* 0x000fea0003800200 */
.L_x_289:
[----:B------:R-:W0:Y:S02]  /*09b0*/  LDC.64 R4, c[0x0][0x388] ;  /* 0x0000e200ff047b82 */ /* 0x000e240000000a00 */
[----:B0-----:R-:W-:-:S05]  /*09c0*/  IMAD.WIDE.U32 R4, R0, 0x8, R4 ;  /* 0x0000000800047825 */ /* 0x001fca00078e0004 */
[----:B------:R-:W-:Y:S01]  /*09d0*/  STG.E.64 desc[UR6][R4.64], R2 ;  /* 0x0000000204007986 */ /* 0x000fe2000c101b06 */
[----:B------:R-:W-:Y:S05]  /*09e0*/  EXIT ;  /* 0x000000000000794d */ /* 0x000fea0003800000 */
        .weak           $__internal_12_$__cuda_sm20_div_rn_f64_full
        .type           $__internal_12_$__cuda_sm20_div_rn_f64_full,@function
        .size           $__internal_12_$__cuda_sm20_div_rn_f64_full,(.L_x_513 - $__internal_12_$__cuda_sm20_div_rn_f64_full)
$__internal_12_$__cuda_sm20_div_rn_f64_full:
        /* <DEDUP_REMOVED lines=67> */
.L_x_292:
        /* <DEDUP_REMOVED lines=16> */
.L_x_295:
[----:B------:R-:W-:Y:S01]  /*0f20*/  LOP3.LUT R13, R7, 0x80000, RZ, 0xfc, !PT ;  /* 0x00080000070d7812 */ /* 0x000fe200078efcff */
[----:B------:R-:W-:Y:S01]  /*0f30*/  IMAD.MOV.U32 R12, RZ, RZ, R6 ;  /* 0x000000ffff0c7224 */ /* 0x000fe200078e0006 */
[----:B------:R-:W-:Y:S06]  /*0f40*/  BRA `(.L_x_293) ;  /* 0x0000000000087947 */ /* 0x000fec0003800000 */
.L_x_294:
[----:B------:R-:W-:Y:S01]  /*0f50*/  LOP3.LUT R13, R5, 0x80000, RZ, 0xfc, !PT ;  /* 0x00080000050d7812 */ /* 0x000fe200078efcff */
[----:B------:R-:W-:-:S07]  /*0f60*/  IMAD.MOV.U32 R12, RZ, RZ, R4 ;  /* 0x000000ffff0c7224 */ /* 0x000fce00078e0004 */
.L_x_293:
[----:B------:R-:W-:Y:S05]  /*0f70*/  BSYNC.RECONVERGENT B1 ;  /* 0x0000000000017941 */ /* 0x000fea0003800200 */
.L_x_291:
[----:B------:R-:W-:Y:S02]  /*0f80*/  IMAD.MOV.U32 R11, RZ, RZ, 0x0 ;  /* 0x00000000ff0b7424 */ /* 0x000fe400078e00ff */
[----:B------:R-:W-:Y:S02]  /*0f90*/  IMAD.MOV.U32 R2, RZ, RZ, R12 ;  /* 0x000000ffff027224 */ /* 0x000fe400078e000c */
[----:B------:R-:W-:Y:S01]  /*0fa0*/  IMAD.MOV.U32 R3, RZ, RZ, R13 ;  /* 0x000000ffff037224 */ /* 0x000fe200078e000d */
[----:B------:R-:W-:Y:S06]  /*0fb0*/  RET.REL.NODEC R10 `(softmax_basic_f64) ;  /* 0xfffffff00a107950 */ /* 0x000fec0003c3ffff */
.L_x_296:
        /* <DEDUP_REMOVED lines=12> */
.L_x_513:


//--------------------- .text.softmax_basic_f32   --------------------------
	.section	.text.softmax_basic_f32,"ax",@progbits
	.align	128
        .global         softmax_basic_f32
        .type           softmax_basic_f32,@function
        .size           softmax_basic_f32,(.L_x_514 - softmax_basic_f32)
        .other          softmax_basic_f32,@"STO_CUDA_ENTRY STV_DEFAULT"
softmax_basic_f32:
.text.softmax_basic_f32:
[----:B------:R-:W-:Y:S01]  /*0000*/  LDC R1, c[0x0][0x37c] ;  /* 0x0000df00ff017b82 */ /* 0x000fe20000000800 */
[----:B------:R-:W0:Y:S01]  /*0010*/  S2R R2, SR_TID.X ;  /* 0x0000000000027919 */ /* 0x000e220000002100 */
[----:B------:R-:W0:Y:S01]  /*0020*/  LDCU UR4, c[0x0][0x390] ;  /* 0x00007200ff0477ac */ /* 0x000e220008000800 */
[----:B------:R-:W-:Y:S01]  /*0030*/  IMAD.MOV.U32 R0, RZ, RZ, -0x800001 ;  /* 0xff7fffffff007424 */ /* 0x000fe200078e00ff */
[----:B------:R-:W1:Y:S01]  /*0040*/  LDCU.64 UR6, c[0x0][0x358] ;  /* 0x00006b00ff0677ac */ /* 0x000e620008000a00 */
[----:B0-----:R-:W-:-:S13]  /*0050*/  ISETP.GE.AND P0, PT, R2, UR4, PT ;  /* 0x0000000402007c0c */ /* 0x001fda000bf06270 */
[----:B------:R-:W0:Y:S02]  /*0060*/  @!P0 LDC.64 R4, c[0x0][0x380] ;  /* 0x0000e000ff048b82 */ /* 0x000e240000000a00 */
[----:B0-----:R-:W-:-:S05]  /*0070*/  @!P0 IMAD.WIDE.U32 R4, R2, 0x4, R4 ;  /* 0x0000000402048825 */ /* 0x001fca00078e0004 */
[----:B-1----:R-:W2:Y:S01]  /*0080*/  @!P0 LDG.E R0, desc[UR6][R4.64] ;  /* 0x0000000604008981 */ /* 0x002ea2000c1e1900 */
[----:B------:R-:W0:Y:S01]  /*0090*/  S2UR UR5, SR_CgaCtaId ;  /* 0x00000000000579c3 */ /* 0x000e220000008800 */
[----:B------:R-:W-:Y:S01]  /*00a0*/  UMOV UR4, 0x400 ;  /* 0x0000040000047882 */ /* 0x000fe20000000000 */
[----:B------:R-:W1:Y:S02]  /*00b0*/  LDCU UR8, c[0x0][0x360] ;  /* 0x00006c00ff0877ac */ /* 0x000e640008000800 */
[----:B-1----:R-:W-:Y:S02]  /*00c0*/  UISETP.GE.U32.AND UP0, UPT, UR8, 0x2, UPT ;  /* 0x000000020800788c */ /* 0x002fe4000bf06070 */
[----:B------:R-:W-:Y:S01]  /*00d0*/  IMAD.U32 R6, RZ, RZ, UR8 ;  /* 0x00000008ff067e24 */ /* 0x000fe2000f8e00ff */
[----:B0-----:R-:W-:-:S06]  /*00e0*/  ULEA UR4, UR5, UR4, 0x18 ;  /* 0x0000000405047291 */ /* 0x001fcc000f8ec0ff */
[----:B------:R-:W-:-:S05]  /*00f0*/  LEA R3, R2, UR4, 0x2 ;  /* 0x0000000402037c11 */ /* 0x000fca000f8e10ff */
[----:B--2---:R0:W-:Y:S01]  /*0100*/  STS [R3], R0 ;  /* 0x0000000003007388 */ /* 0x0041e20000000800 */
[----:B------:R-:W-:Y:S06]  /*0110*/  BAR.SYNC.DEFER_BLOCKING 0x0 ;  /* 0x0000000000007b1d */ /* 0x000fec0000010000 */
[----:B------:R-:W-:Y:S05]  /*0120*/  BRA.U !UP0, `(.L_x_297) ;  /* 0x0000000108307547 */ /* 0x000fea000b800000 */
[----:B------:R-:W-:-:S07]  /*0130*/  IMAD.MOV.U32 R4, RZ, RZ, R6 ;  /* 0x000000ffff047224 */ /* 0x000fce00078e0006 */
.L_x_298:
[----:B------:R-:W-:-:S04]  /*0140*/  SHF.R.U32.HI R9, RZ, 0x1, R4 ;  /* 0x00000001ff097819 */ /* 0x000fc80000011604 */
[----:B------:R-:W-:-:S13]  /*0150*/  ISETP.GE.U32.AND P0, PT, R2, R9, PT ;  /* 0x000000090200720c */ /* 0x000fda0003f06070 */
[----:B------:R-:W-:Y:S01]  /*0160*/  @!P0 IMAD R7, R9, 0x4, R3 ;  /* 0x0000000409078824 */ /* 0x000fe200078e0203 */
[----:B------:R-:W-:Y:S04]  /*0170*/  @!P0 LDS R5, [R3] ;  /* 0x0000000003058984 */ /* 0x000fe80000000800 */
[----:B------:R-:W1:Y:S02]  /*0180*/  @!P0 LDS R8, [R7] ;  /* 0x0000000007088984 */ /* 0x000e640000000800 */
[----:B-1----:R-:W-:-:S05]  /*0190*/  @!P0 FMNMX R8, R5, R8, !PT ;  /* 0x0000000805088209 */ /* 0x002fca0007800000 */
[----:B------:R1:W-:Y:S01]  /*01a0*/  @!P0 STS [R3], R8 ;  /* 0x0000000803008388 */ /* 0x0003e20000000800 */
[----:B------:R-:W-:Y:S01]  /*01b0*/  BAR.SYNC.DEFER_BLOCKING 0x0 ;  /* 0x0000000000007b1d */ /* 0x000fe20000010000 */
[----:B------:R-:W-:Y:S01]  /*01c0*/  ISETP.GT.U32.AND P0, PT, R4, 0x3, PT ;  /* 0x000000030400780c */ /* 0x000fe20003f04070 */
[----:B------:R-:W-:-:S12]  /*01d0*/  IMAD.MOV.U32 R4, RZ, RZ, R9 ;  /* 0x000000ffff047224 */ /* 0x000fd800078e0009 */
[----:B-1----:R-:W-:Y:S05]  /*01e0*/  @P0 BRA `(.L_x_298) ;  /* 0xfffffffc00d40947 */ /* 0x002fea000383ffff */
.L_x_297:
[----:B------:R-:W1:Y:S01]  /*01f0*/  LDCU UR4, c[0x0][0x390] ;  /* 0x00007200ff0477ac */ /* 0x000e620008000800 */
[----:B------:R-:W-:Y:S01]  /*0200*/  BSSY.RECONVERGENT B0, `(.L_x_299) ;  /* 0x0000013000007945 */ /* 0x000fe20003800200 */
[----:B0-----:R-:W-:Y:S01]  /*0210*/  IMAD.MOV.U32 R3, RZ, RZ, RZ ;  /* 0x000000ffff037224 */ /* 0x001fe200078e00ff */
[----:B-1----:R-:W-:-:S13]  /*0220*/  ISETP.GE.AND P0, PT, R2, UR4, PT ;  /* 0x0000000402007c0c */ /* 0x002fda000bf06270 */
[----:B------:R-:W-:Y:S05]  /*0230*/  @P0 BRA `(.L_x_300) ;  /* 0x00000000003c0947 */ /* 0x000fea0003800000 */
[----:B------:R-:W0:Y:S01]  /*0240*/  S2UR UR5, SR_CgaCtaId ;  /* 0x00000000000579c3 */ /* 0x000e220000008800 */
[----:B------:R-:W-:Y:S01]  /*0250*/  UMOV UR4, 0x400 ;  /* 0x0000040000047882 */ /* 0x000fe20000000000 */
[----:B------:R-:W-:Y:S02]  /*0260*/  IMAD.MOV.U32 R4, RZ, RZ, 0x3bbb989d ;  /* 0x3bbb989dff047424 */ /* 0x000fe400078e00ff */
[----:B------:R-:W-:Y:S01]  /*0270*/  IMAD.MOV.U32 R5, RZ, RZ, 0x437c0000 ;  /* 0x437c0000ff057424 */ /* 0x000fe200078e00ff */
[----:B0-----:R-:W-:-:S09]  /*0280*/  ULEA UR4, UR5, UR4, 0x18 ;  /* 0x0000000405047291 */ /* 0x001fd2000f8ec0ff */
[----:B------:R-:W0:Y:S02]  /*0290*/  LDS R3, [UR4] ;  /* 0x00000004ff037984 */ /* 0x000e240008000800 */
[----:B0-----:R-:W-:-:S04]  /*02a0*/  FADD R3, -R3, R0 ;  /* 0x0000000003037221 */ /* 0x001fc80000000100 */
[----:B------:R-:W-:-:S04]  /*02b0*/  FFMA.SAT R0, R3, R4, 0.5 ;  /* 0x3f00000003007423 */ /* 0x000fc80000002004 */
[----:B------:R-:W-:-:S04]  /*02c0*/  FFMA.RM R0, R0, R5, 12582913 ;  /* 0x4b40000100007423 */ /* 0x000fc80000004005 */
[C---:B------:R-:W-:Y:S01]  /*02d0*/  FADD R4, R0.reuse, -12583039 ;  /* 0xcb40007f00047421 */ /* 0x040fe20000000000 */
[----:B------:R-:W-:-:S03]  /*02e0*/  IMAD.SHL.U32 R0, R0, 0x800000, RZ ;  /* 0x0080000000007824 */ /* 0x000fc600078e00ff */
[----:B------:R-:W-:-:S04]  /*02f0*/  FFMA R4, R3, 1.4426950216293334961, -R4 ;  /* 0x3fb8aa3b03047823 */ /* 0x000fc80000000804 */
[----:B------:R-:W-:-:S04]  /*0300*/  FFMA R4, R3, 1.925963033500011079e-08, R4 ;  /* 0x32a5706003047823 */ /* 0x000fc80000000004 */
[----:B------:R-:W0:Y:S02]  /*0310*/  MUFU.EX2 R3, R4 ;  /* 0x0000000400037308 */ /* 0x000e240000000800 */
[----:B0-----:R-:W-:-:S07]  /*0320*/  FMUL R3, R0, R3 ;  /* 0x0000000300037220 */ /* 0x001fce0000400000 */
.L_x_300:
[----:B------:R-:W-:Y:S05]  /*0330*/  BSYNC.RECONVERGENT B0 ;  /* 0x0000000000007941 */ /* 0x000fea0003800200 */
.L_x_299:
[----:B------:R-:W0:Y:S01]  /*0340*/  S2UR UR5, SR_CgaCtaId ;  /* 0x00000000000579c3 */ /* 0x000e220000008800 */
[----:B------:R-:W-:Y:S01]  /*0350*/  UMOV UR4, 0x400 ;  /* 0x0000040000047882 */ /* 0x000fe20000000000 */
[----:B------:R-:W-:Y:S01]  /*0360*/  ISETP.GE.U32.AND P0, PT, R6, 0x2, PT ;  /* 0x000000020600780c */ /* 0x000fe20003f06070 */
[----:B------:R-:W-:-:S04]  /*0370*/  UIADD3 UR4, UPT, UPT, UR4, 0x400, URZ ;  /* 0x0000040004047890 */ /* 0x000fc8000fffe0ff */
[----:B0-----:R-:W-:-:S06]  /*0380*/  ULEA UR4, UR5, UR4, 0x18 ;  /* 0x0000000405047291 */ /* 0x001fcc000f8ec0ff */
[----:B------:R-:W-:-:S05]  /*0390*/  LEA R0, R2, UR4, 0x2 ;  /* 0x0000000402007c11 */ /* 0x000fca000f8e10ff */
[----:B------:R0:W-:Y:S01]  /*03a0*/  STS [R0], R3 ;  /* 0x0000000300007388 */ /* 0x0001e20000000800 */
[----:B------:R-:W-:Y:S06]  /*03b0*/  BAR.SYNC.DEFER_BLOCKING 0x0 ;  /* 0x0000000000007b1d */ /* 0x000fec0000010000 */
[----:B------:R-:W-:Y:S05]  /*03c0*/  @!P0 BRA `(.L_x_301) ;  /* 0x00000000002c8947 */ /* 0x000fea0003800000 */
.L_x_302:
        /* <DEDUP_REMOVED lines=11> */
.L_x_301:
[----:B------:R-:W1:Y:S02]  /*0480*/  LDCU UR4, c[0x0][0x390] ;  /* 0x00007200ff0477ac */ /* 0x000e640008000800 */
[----:B-1----:R-:W-:-:S13]  /*0490*/  ISETP.GE.AND P0, PT, R2, UR4, PT ;  /* 0x0000000402007c0c */ /* 0x002fda000bf06270 */
[----:B------:R-:W-:Y:S05]  /*04a0*/  @P0 EXIT ;  /* 0x000000000000094d */ /* 0x000fea0003800000 */
[----:B------:R-:W1:Y:S01]  /*04b0*/  S2UR UR5, SR_CgaCtaId ;  /* 0x00000000000579c3 */ /* 0x000e620000008800 */
[----:B------:R-:W-:Y:S01]  /*04c0*/  UMOV UR4, 0x400 ;  /* 0x0000040000047882 */ /* 0x000fe20000000000 */
[----:B------:R-:W-:Y:S01]  /*04d0*/  BSSY.RECONVERGENT B0, `(.L_x_303) ;  /* 0x000000e000007945 */ /* 0x000fe20003800200 */
[----:B-1----:R-:W-:-:S09]  /*04e0*/  ULEA UR4, UR5, UR4, 0x18 ;  /* 0x0000000405047291 */ /* 0x002fd2000f8ec0ff */
[----:B------:R-:W1:Y:S02]  /*04f0*/  LDS R6, [UR4+0x400] ;  /* 0x00040004ff067984 */ /* 0x000e640008000800 */
[----:B-1----:R-:W0:Y:S08]  /*0500*/  MUFU.RCP R5, R6 ;  /* 0x0000000600057308 */ /* 0x002e300000001000 */
[----:B------:R-:W1:Y:S01]  /*0510*/  FCHK P0, R3, R6 ;  /* 0x0000000603007302 */ /* 0x000e620000000000 */
[----:B0-----:R-:W-:-:S04]  /*0520*/  FFMA R0, -R6, R5, 1 ;  /* 0x3f80000006007423 */ /* 0x001fc80000000105 */
[----:B------:R-:W-:-:S04]  /*0530*/  FFMA R0, R5, R0, R5 ;  /* 0x0000000005007223 */ /* 0x000fc80000000005 */
[----:B------:R-:W-:-:S04]  /*0540*/  FFMA R5, R0, R3, RZ ;  /* 0x0000000300057223 */ /* 0x000fc800000000ff */
[----:B------:R-:W-:-:S04]  /*0550*/  FFMA R4, -R6, R5, R3 ;  /* 0x0000000506047223 */ /* 0x000fc80000000103 */
[----:B------:R-:W-:Y:S01]  /*0560*/  FFMA R7, R0, R4, R5 ;  /* 0x0000000400077223 */ /* 0x000fe20000000005 */
[----:B-1----:R-:W-:Y:S06]  /*0570*/  @!P0 BRA `(.L_x_304) ;  /* 0x00000000000c8947 */ /* 0x002fec0003800000 */
[----:B------:R-:W-:-:S07]  /*0580*/  MOV R4, 0x5a0 ;  /* 0x000005a000047802 */ /* 0x000fce0000000f00 */
[----:B------:R-:W-:Y:S05]  /*0590*/  CALL.REL.NOINC `($__internal_13_$__cuda_sm3x_div_rn_noftz_f32_slowpath) ;  /* 0x0000000000187944 */ /* 0x000fea0003c00000 */
[----:B------:R-:W-:-:S07]  /*05a0*/  IMAD.MOV.U32 R7, RZ, RZ, R0 ;  /* 0x000000ffff077224 */ /* 0x000fce00078e0000 */
.L_x_304:
[----:B------:R-:W-:Y:S05]  /*05b0*/  BSYNC.RECONVERGENT B0 ;  /* 0x0000000000007941 */ /* 0x000fea0003800200 */
.L_x_303:
[----:B------:R-:W0:Y:S02]  /*05c0*/  LDC.64 R4, c[0x0][0x388] ;  /* 0x0000e200ff047b82 */ /* 0x000e240000000a00 */
[----:B0-----:R-:W-:-:S05]  /*05d0*/  IMAD.WIDE.U32 R2, R2, 0x4, R4 ;  /* 0x0000000402027825 */ /* 0x001fca00078e0004 */
[----:B------:R-:W-:Y:S01]  /*05e0*/  STG.E desc[UR6][R2.64], R7 ;  /* 0x0000000702007986 */ /* 0x000fe2000c101906 */
[----:B------:R-:W-:Y:S05]  /*05f0*/  EXIT ;  /* 0x000000000000794d */ /* 0x000fea0003800000 */
        .weak           $__internal_13_$__cuda_sm3x_div_rn_noftz_f32_slowpath
        .type           $__internal_13_$__cuda_sm3x_div_rn_noftz_f32_slowpath,@function
        .size           $__internal_13_$__cuda_sm3x_div_rn_noftz_f32_slowpath,(.L_x_514 - $__internal_13_$__cuda_sm3x_div_rn_noftz_f32_slowpath)
$__internal_13_$__cuda_sm3x_div_rn_noftz_f32_slowpath:
[----:B------:R-:W-:Y:S01]  /*0600*/  SHF.R.U32.HI R5, RZ, 0x17, R6 ;  /* 0x00000017ff057819 */ /* 0x000fe20000011606 */
[----:B------:R-:W-:Y:S01]  /*0610*/  BSSY.RECONVERGENT B1, `(.L_x_305) ;  /* 0x0000063000017945 */ /* 0x000fe20003800200 */
        /* <DEDUP_REMOVED lines=33> */
.L_x_306:
        /* <DEDUP_REMOVED lines=51> */
.L_x_313:
[----:B------:R-:W-:-:S04]  /*0b60*/  LOP3.LUT R0, R0, 0x80000000, RZ, 0xc0, !PT ;  /* 0x8000000000007812 */ /* 0x000fc800078ec0ff */
[----:B------:R-:W-:Y:S01]  /*0b70*/  LOP3.LUT R0, R0, 0x7f800000, RZ, 0xfc, !PT ;  /* 0x7f80000000007812 */ /* 0x000fe200078efcff */
[----:B------:R-:W-:Y:S06]  /*0b80*/  BRA `(.L_x_314) ;  /* 0x0000000000047947 */ /* 0x000fec0003800000 */
.L_x_312:
[----:B------:R-:W-:-:S07]  /*0b90*/  IMAD R0, R6, 0x800000, R0 ;  /* 0x0080000006007824 */ /* 0x000fce00078e0200 */
.L_x_314:
[----:B------:R-:W-:Y:S05]  /*0ba0*/  BSYNC.RECONVERGENT B2 ;  /* 0x0000000000027941 */ /* 0x000fea0003800200 */
.L_x_311:
[----:B------:R-:W-:Y:S05]  /*0bb0*/  BRA `(.L_x_315) ;  /* 0x0000000000207947 */ /* 0x000fea0003800000 */
.L_x_310:
[----:B------:R-:W-:-:S04]  /*0bc0*/  LOP3.LUT R0, R6, 0x80000000, R3, 0x48, !PT ;  /* 0x8000000006007812 */ /* 0x000fc800078e4803 */
[----:B------:R-:W-:Y:S01]  /*0bd0*/  LOP3.LUT R0, R0, 0x7f800000, RZ, 0xfc, !PT ;  /* 0x7f80000000007812 */ /* 0x000fe200078efcff */
[----:B------:R-:W-:Y:S06]  /*0be0*/  BRA `(.L_x_315) ;  /* 0x0000000000147947 */ /* 0x000fec0003800000 */
.L_x_309:
[----:B------:R-:W-:Y:S01]  /*0bf0*/  LOP3.LUT R0, R6, 0x80000000, R3, 0x48, !PT ;  /* 0x8000000006007812 */ /* 0x000fe200078e4803 */
[----:B------:R-:W-:Y:S06]  /*0c00*/  BRA `(.L_x_315) ;  /* 0x00000000000c7947 */ /* 0x000fec0003800000 */
.L_x_308:
[----:B------:R-:W0:Y:S01]  /*0c10*/  MUFU.RSQ R0, -QNAN ;  /* 0xffc0000000007908 */ /* 0x000e220000001400 */
[----:B------:R-:W-:Y:S05]  /*0c20*/  BRA `(.L_x_315) ;  /* 0x0000000000047947 */ /* 0x000fea0003800000 */
.L_x_307:
[----:B------:R-:W-:-:S07]  /*0c30*/  FADD.FTZ R0, R3, R0 ;  /* 0x0000000003007221 */ /* 0x000fce0000010000 */
.L_x_315:
[----:B------:R-:W-:Y:S05]  /*0c40*/  BSYNC.RECONVERGENT B1 ;  /* 0x0000000000017941 */ /* 0x000fea0003800200 */
.L_x_305:
[----:B------:R-:W-:-:S04]  /*0c50*/  IMAD.MOV.U32 R5, RZ, RZ, 0x0 ;  /* 0x00000000ff057424 */ /* 0x000fc800078e00ff */
[----:B0-----:R-:W-:Y:S05]  /*0c60*/  RET.REL.NODEC R4 `(softmax_basic_f32) ;  /* 0xfffffff004e47950 */ /* 0x001fea0003c3ffff */
.L_x_316:
        /* <DEDUP_REMOVED lines=9> */
.L_x_514:


//--------------------- .text.pagerank_basic_f64  --------------------------
	.section	.text.pagerank_basic_f64,"ax",@progbits
	.align	128
        .global         pagerank_basic_f64
        .type           pagerank_basic_f64,@function
        .size           pagerank_basic_f64,(.L_x_515 - pagerank_basic_f64)
        .other          pagerank_basic_f64,@"STO_CUDA_ENTRY STV_DEFAULT"
pagerank_basic_f64:
.text.pagerank_basic_f64:
        /* <DEDUP_REMOVED lines=11> */
[----:B------:R-:W-:Y:S01]  /*00b0*/  IMAD.MOV.U32 R12, RZ, RZ, 0x1 ;  /* 0x00000001ff0c7424 */ /* 0x000fe200078e00ff */
[----:B------:R-:W3:Y:S06]  /*00c0*/  LDCU.64 UR6, c[0x0][0x3a8] ;  /* 0x00007500ff0677ac */ /* 0x000eec0008000a00 */
[----:B------:R-:W4:Y:S01]  /*00d0*/  LDC.64 R4, c[0x0][0x380] ;  /* 0x0000e000ff047b82 */ /* 0x000f220000000a00 */
[----:B0-----:R-:W-:-:S06]  /*00e0*/  IMAD.WIDE R10, R7, 0x4, R10 ;  /* 0x00000004070a7825 */ /* 0x001fcc00078e020a */
[----:B-1----:R-:W3:Y:S01]  /*00f0*/  LDG.E R10, desc[UR4][R10.64] ;  /* 0x000000040a0a7981 */ /* 0x002ee2000c1e1900 */
[----:B--2---:R-:W-:-:S06]  /*0100*/  IMAD.WIDE R2, R7, 0x8, R2 ;  /* 0x0000000807027825 */ /* 0x004fcc00078e0202 */
[----:B------:R-:W2:Y:S01]  /*0110*/  LDG.E.64 R2, desc[UR4][R2.64] ;  /* 0x0000000402027981 */ /* 0x000ea2000c1e1b00 */
[----:B----4-:R-:W-:-:S05]  /*0120*/  IMAD.WIDE R4, R7, 0x4, R4 ;  /* 0x0000000407047825 */ /* 0x010fca00078e0204 */
[----:B------:R-:W5:Y:S04]  /*0130*/  LDG.E R0, desc[UR4][R4.64] ;  /* 0x0000000404007981 */ /* 0x000f68000c1e1900 */
[----:B------:R2:W5:Y:S01]  /*0140*/  LDG.E R7, desc[UR4][R4.64+0x4] ;  /* 0x0000040404077981 */ /* 0x000562000c1e1900 */
[----:B------:R-:W-:Y:S01]  /*0150*/  BSSY.RECONVERGENT B0, `(.L_x_317) ;  /* 0x0000015000007945 */ /* 0x000fe20003800200 */
[----:B---3--:R-:W-:-:S06]  /*0160*/  VIMNMX R8, PT, PT, R10, 0x1, !PT ;  /* 0x000000010a087848 */ /* 0x008fcc0007fe0100 */
[----:B------:R-:W0:Y:S01]  /*0170*/  I2F.F64.U32 R8, R8 ;  /* 0x0000000800087312 */ /* 0x000e220000201800 */
[----:B--2---:R-:W-:-:S10]  /*0180*/  DMUL R4, R2, UR6 ;  /* 0x0000000602047c28 */ /* 0x004fd40008000000 */
[----:B------:R-:W-:Y:S01]  /*0190*/  FSETP.GEU.AND P1, PT, |R5|, 6.5827683646048100446e-37, PT ;  /* 0x036000000500780b */ /* 0x000fe20003f2e200 */
        /* <DEDUP_REMOVED lines=12> */
[----:B------:R-:W-:-:S07]  /*0260*/  MOV R6, 0x280 ;  /* 0x0000028000067802 */ /* 0x000fce0000000f00 */
[----:B-----5:R-:W-:Y:S05]  /*0270*/  CALL.REL.NOINC `($__internal_14_$__cuda_sm20_div_rn_f64_full) ;  /* 0x0000000800307944 */ /* 0x020fea0003c00000 */
[----:B------:R-:W-:Y:S02]  /*0280*/  IMAD.MOV.U32 R2, RZ, RZ, R12 ;  /* 0x000000ffff027224 */ /* 0x000fe400078e000c */
[----:B------:R-:W-:-:S07]  /*0290*/  IMAD.MOV.U32 R3, RZ, RZ, R13 ;  /* 0x000000ffff037224 */ /* 0x000fce00078e000d */
.L_x_318:
[----:B------:R-:W-:Y:S05]  /*02a0*/  BSYNC.RECONVERGENT B0 ;  /* 0x0000000000007941 */ /* 0x000fea0003800200 */
.L_x_317:
[----:B-----5:R-:W-:-:S13]  /*02b0*/  ISETP.GE.AND P0, PT, R0, R7, PT ;  /* 0x000000070000720c */ /* 0x020fda0003f06270 */
[----:B------:R-:W-:Y:S05]  /*02c0*/  @P0 EXIT ;  /* 0x000000000000094d */ /* 0x000fea0003800000 */
[C---:B------:R-:W-:Y:S01]  /*02d0*/  IADD3 R4, PT, PT, -R7.reuse, R0, RZ ;  /* 0x0000000007047210 */ /* 0x040fe20007ffe1ff */
[----:B------:R-:W-:Y:S01]  /*02e0*/  IMAD.IADD R7, R7, 0x1, -R0 ;  /* 0x0000000107077824 */ /* 0x000fe200078e0a00 */
[----:B------:R-:W-:Y:S02]  /*02f0*/  BSSY.RECONVERGENT B0, `(.L_x_319) ;  /* 0x000003d000007945 */ /* 0x000fe40003800200 */
[----:B------:R-:W-:Y:S02]  /*0300*/  ISETP.GT.U32.AND P0, PT, R4, -0x10, PT ;  /* 0xfffffff00400780c */ /* 0x000fe40003f04070 */
[----:B------:R-:W-:-:S11]  /*0310*/  LOP3.LUT P1, R18, R7, 0xf, RZ, 0xc0, !PT ;  /* 0x0000000f07127812 */ /* 0x000fd6000782c0ff */
[----:B------:R-:W-:Y:S05]  /*0320*/  @P0 BRA `(.L_x_320) ;  /* 0x0000000000e40947 */ /* 0x000fea0003800000 */
[----:B------:R-:W-:-:S05]  /*0330*/  LOP3.LUT R6, R7, 0xfffffff0, RZ, 0xc0, !PT ;  /* 0xfffffff007067812 */ /* 0x000fca00078ec0ff */
[----:B------:R-:W-:-:S07]  /*0340*/  IMAD.MOV R6, RZ, RZ, -R6 ;  /* 0x000000ffff067224 */ /* 0x000fce00078e0a06 */
.L_x_321:
[----:B------:R-:W0:Y:S08]  /*0350*/  LDC.64 R8, c[0x0][0x388] ;  /* 0x0000e200ff087b82 */ /* 0x000e300000000a00 */
[----:B---3--:R-:W1:Y:S01]  /*0360*/  LDC.64 R4, c[0x0][0x3a0] ;  /* 0x0000e800ff047b82 */ /* 0x008e620000000a00 */
[----:B0-----:R-:W-:-:S05]  /*0370*/  IMAD.WIDE R8, R0, 0x4, R8 ;  /* 0x0000000400087825 */ /* 0x001fca00078e0208 */
[----:B------:R-:W1:Y:S02]  /*0380*/  LDG.E R11, desc[UR4][R8.64] ;  /* 0x00000004080b7981 */ /* 0x000e64000c1e1900 */
[----:B-1----:R-:W-:-:S05]  /*0390*/  IMAD.WIDE R10, R11, 0x8, R4 ;  /* 0x000000080b0a7825 */ /* 0x002fca00078e0204 */
[----:B------:R0:W-:Y:S04]  /*03a0*/  REDG.E.ADD.F64.RN.STRONG.GPU desc[UR4][R10.64], R2 ;  /* 0x000000020a0079a6 */ /* 0x0001e8000c12ff04 */
[----:B------:R-:W2:Y:S02]  /*03b0*/  LDG.E R13, desc[UR4][R8.64+0x4] ;  /* 0x00000404080d7981 */ /* 0x000ea4000c1e1900 */
[----:B--2---:R-:W-:-:S05]  /*03c0*/  IMAD.WIDE R12, R13, 0x8, R4 ;  /* 0x000000080d0c7825 */ /* 0x004fca00078e0204 */
[----:B------:R1:W-:Y:S04]  /*03d0*/  REDG.E.ADD.F64.RN.STRONG.GPU desc[UR4][R12.64], R2 ;  /* 0x000000020c0079a6 */ /* 0x0003e8000c12ff04 */
[----:B------:R-:W2:Y:S02]  /*03e0*/  LDG.E R15, desc[UR4][R8.64+0x8] ;  /* 0x00000804080f7981 */ /* 0x000ea4000c1e1900 */
[----:B--2---:R-:W-:-:S05]  /*03f0*/  IMAD.WIDE R14, R15, 0x8, R4 ;  /* 0x000000080f0e7825 */ /* 0x004fca00078e0204 */
[----:B------:R2:W-:Y:S04]  /*0400*/  REDG.E.ADD.F64.RN.STRONG.GPU desc[UR4][R14.64], R2 ;  /* 0x000000020e0079a6 */ /* 0x0005e8000c12ff04 */
[----:B------:R-:W3:Y:S02]  /*0410*/  LDG.E R17, desc[UR4][R8.64+0xc] ;  /* 0x00000c0408117981 */ /* 0x000ee4000c1e1900 */
[----:B---3--:R-:W-:-:S05]  /*0420*/  IMAD.WIDE R16, R17, 0x8, R4 ;  /* 0x0000000811107825 */ /* 0x008fca00078e0204 */
[----:B------:R3:W-:Y:S04]  /*0430*/  REDG.E.ADD.F64.RN.STRONG.GPU desc[UR4][R16.64], R2 ;  /* 0x00000002100079a6 */ /* 0x0007e8000c12ff04 */
[----:B------:R-:W0:Y:S02]  /*0440*/  LDG.E R19, desc[UR4][R8.64+0x10] ;  /* 0x0000100408137981 */ /* 0x000e24000c1e1900 */
[----:B0-----:R-:W-:-:S05]  /*0450*/  IMAD.WIDE R10, R19, 0x8, R4 ;  /* 0x00000008130a7825 */ /* 0x001fca00078e0204 */
[----:B------:R0:W-:Y:S04]  /*0460*/  REDG.E.ADD.F64.RN.STRONG.GPU desc[UR4][R10.64], R2 ;  /* 0x000000020a0079a6 */ /* 0x0001e8000c12ff04 */
[----:B------:R-:W1:Y:S02]  /*0470*/  LDG.E R19, desc[UR4][R8.64+0x14] ;  /* 0x0000140408137981 */ /* 0x000e64000c1e1900 */
[----:B-1----:R-:W-:-:S05]  /*0480*/  IMAD.WIDE R12, R19, 0x8, R4 ;  /* 0x00000008130c7825 */ /* 0x002fca00078e0204 */
        /* <DEDUP_REMOVED lines=25> */
[----:B------:R-:W2:Y:S01]  /*0620*/  LDG.E R19, desc[UR4][R8.64+0x38] ;  /* 0x0000380408137981 */ /* 0x000ea2000c1e1900 */
[----:B------:R-:W-:Y:S02]  /*0630*/  VIADD R6, R6, 0x10 ;  /* 0x0000001006067836 */ /* 0x000fe40000000000 */
[----:B--2---:R-:W-:-:S05]  /*0640*/  IMAD.WIDE R14, R19, 0x8, R4 ;  /* 0x00000008130e7825 */ /* 0x004fca00078e0204 */
[----:B------:R3:W-:Y:S04]  /*0650*/  REDG.E.ADD.F64.RN.STRONG.GPU desc[UR4][R14.64], R2 ;  /* 0x000000020e0079a6 */ /* 0x0007e8000c12ff04 */
[----:B------:R-:W2:Y:S01]  /*0660*/  LDG.E R19, desc[UR4][R8.64+0x3c] ;  /* 0x00003c0408137981 */ /* 0x000ea2000c1e1900 */
[----:B------:R-:W-:Y:S02]  /*0670*/  ISETP.NE.AND P0, PT, R6, RZ, PT ;  /* 0x000000ff0600720c */ /* 0x000fe40003f05270 */
[----:B------:R-:W-:Y:S01]  /*0680*/  IADD3 R0, PT, PT, R0, 0x10, RZ ;  /* 0x0000001000007810 */ /* 0x000fe20007ffe0ff */
[----:B--2---:R-:W-:-:S05]  /*0690*/  IMAD.WIDE R4, R19, 0x8, R4 ;  /* 0x0000000813047825 */ /* 0x004fca00078e0204 */
[----:B------:R3:W-:Y:S05]  /*06a0*/  REDG.E.ADD.F64.RN.STRONG.GPU desc[UR4][R4.64], R2 ;  /* 0x00000002040079a6 */ /* 0x0007ea000c12ff04 */
[----:B------:R-:W-:Y:S05]  /*06b0*/  @P0 BRA `(.L_x_321) ;  /* 0xfffffffc00240947 */ /* 0x000fea000383ffff */
.L_x_320:
[----:B------:R-:W-:Y:S05]  /*06c0*/  BSYNC.RECONVERGENT B0 ;  /* 0x0000000000007941 */ /* 0x000fea0003800200 */
.L_x_319:
[----:B------:R-:W-:Y:S05]  /*06d0*/  @!P1 EXIT ;  /* 0x000000000000994d */ /* 0x000fea0003800000 */
[----:B------:R-:W-:Y:S01]  /*06e0*/  ISETP.GE.U32.AND P0, PT, R18, 0x8, PT ;  /* 0x000000081200780c */ /* 0x000fe20003f06070 */
[----:B------:R-:W-:Y:S01]  /*06f0*/  BSSY.RECONVERGENT B0, `(.L_x_322) ;  /* 0x0000020000007945 */ /* 0x000fe20003800200 */
[----:B------:R-:W-:-:S04]  /*0700*/  LOP3.LUT R6, R7, 0x7, RZ, 0xc0, !PT ;  /* 0x0000000707067812 */ /* 0x000fc800078ec0ff */
[----:B------:R-:W-:-:S07]  /*0710*/  ISETP.NE.AND P1, PT, R6, RZ, PT ;  /* 0x000000ff0600720c */ /* 0x000fce0003f25270 */
[----:B------:R-:W-:Y:S06]  /*0720*/  @!P0 BRA `(.L_x_323) ;  /* 0x0000000000708947 */ /* 0x000fec0003800000 */
        /* <DEDUP_REMOVED lines=26> */
[----:B------:R4:W-:Y:S01]  /*08d0*/  REDG.E.ADD.F64.RN.STRONG.GPU desc[UR4][R4.64], R2 ;  /* 0x00000002040079a6 */ /* 0x0009e2000c12ff04 */
[----:B------:R-:W-:-:S07]  /*08e0*/  VIADD R0, R0, 0x8 ;  /* 0x0000000800007836 */ /* 0x000fce0000000000 */
.L_x_323:
[----:B------:R-:W-:Y:S05]  /*08f0*/  BSYNC.RECONVERGENT B0 ;  /* 0x0000000000007941 */ /* 0x000fea0003800200 */
.L_x_322:
[----:B------:R-:W-:Y:S05]  /*0900*/  @!P1 EXIT ;  /* 0x000000000000994d */ /* 0x000fea0003800000 */
[----:B------:R-:W-:Y:S01]  /*0910*/  ISETP.GE.U32.AND P0, PT, R6, 0x4, PT ;  /* 0x000000040600780c */ /* 0x000fe20003f06070 */
[----:B------:R-:W-:Y:S01]  /*0920*/  BSSY.RECONVERGENT B0, `(.L_x_324) ;  /* 0x0000014000007945 */ /* 0x000fe20003800200 */
[----:B---34-:R-:W-:-:S04]  /*0930*/  LOP3.LUT R14, R7, 0x3, RZ, 0xc0, !PT ;  /* 0x00000003070e7812 */ /* 0x018fc800078ec0ff */
[----:B------:R-:W-:-:S07]  /*0940*/  ISETP.NE.AND P1, PT, R14, RZ, PT ;  /* 0x000000ff0e00720c */ /* 0x000fce0003f25270 */
[----:B------:R-:W-:Y:S06]  /*0950*/  @!P0 BRA `(.L_x_325) ;  /* 0x0000000000408947 */ /* 0x000fec0003800000 */
[----:B------:R-:W0:Y:S08]  /*0960*/  LDC.64 R4, c[0x0][0x388] ;  /* 0x0000e200ff047b82 */ /* 0x000e300000000a00 */
[----:B------:R-:W1:Y:S01]  /*0970*/  LDC.64 R10, c[0x0][0x3a0] ;  /* 0x0000e800ff0a7b82 */ /* 0x000e620000000a00 */
        /* <DEDUP_REMOVED lines=14> */
.L_x_325:
[----:B------:R-:W-:Y:S05]  /*0a60*/  BSYNC.RECONVERGENT B0 ;  /* 0x0000000000007941 */ /* 0x000fea0003800200 */
.L_x_324:
[----:B------:R-:W-:Y:S05]  /*0a70*/  @!P1 EXIT ;  /* 0x000000000000994d */ /* 0x000fea0003800000 */
[----:B0-----:R-:W0:Y:S01]  /*0a80*/  LDC.64 R6, c[0x0][0x388] ;  /* 0x0000e200ff067b82 */ /* 0x001e220000000a00 */
[----:B------:R-:W-:-:S07]  /*0a90*/  IMAD.MOV R12, RZ, RZ, -R14 ;  /* 0x000000ffff0c7224 */ /* 0x000fce00078e0a0e */
[----:B------:R-:W1:Y:S02]  /*0aa0*/  LDC.64 R10, c[0x0][0x3a0] ;  /* 0x0000e800ff0a7b82 */ /* 0x000e640000000a00 */
.L_x_326:
[----:B0-----:R-:W-:-:S05]  /*0ab0*/  IMAD.WIDE R8, R0, 0x4, R6 ;  /* 0x0000000400087825 */ /* 0x001fca00078e0206 */
[----:B--2---:R-:W1:Y:S01]  /*0ac0*/  LDG.E R5, desc[UR4][R8.64] ;  /* 0x0000000408057981 */ /* 0x004e62000c1e1900 */
[----:B------:R-:W-:-:S04]  /*0ad0*/  IADD3 R12, PT, PT, R12, 0x1, RZ ;  /* 0x000000010c0c7810 */ /* 0x000fc80007ffe0ff */
[----:B------:R-:W-:Y:S01]  /*0ae0*/  ISETP.NE.AND P0, PT, R12, RZ, PT ;  /* 0x000000ff0c00720c */ /* 0x000fe20003f05270 */
[----:B------:R-:W-:Y:S02]  /*0af0*/  VIADD R0, R0, 0x1 ;  /* 0x0000000100007836 */ /* 0x000fe40000000000 */
[----:B-1----:R-:W-:-:S05]  /*0b00*/  IMAD.WIDE R4, R5, 0x8, R10 ;  /* 0x0000000805047825 */ /* 0x002fca00078e020a */
[----:B------:R2:W-:Y:S05]  /*0b10*/  REDG.E.ADD.F64.RN.STRONG.GPU desc[UR4][R4.64], R2 ;  /* 0x00000002040079a6 */ /* 0x0005ea000c12ff04 */
[----:B------:R-:W-:Y:S05]  /*0b20*/  @P0 BRA `(.L_x_326) ;  /* 0xfffffffc00e00947 */ /* 0x000fea000383ffff */
[----:B------:R-:W-:Y:S05]  /*0b30*/  EXIT ;  /* 0x000000000000794d */ /* 0x000fea0003800000 */
        .weak           $__internal_14_$__cuda_sm20_div_rn_f64_full
        .type           $__internal_14_$__cuda_sm20_div_rn_f64_full,@function
        .size           $__internal_14_$__cuda_sm20_div_rn_f64_full,(.L_x_515 - $__internal_14_$__cuda_sm20_div_rn_f64_full)
$__internal_14_$__cuda_sm20_div_rn_f64_full:
[C---:B------:R-:W-:Y:S01]  /*0b40*/  FSETP.GEU.AND P0, PT, |R9|.reuse, 1.469367938527859385e-39, PT ;  /* 0x001000000900780b */ /* 0x040fe20003f0e200 */
[----:B------:R-:W-:Y:S01]  /*0b50*/  BSSY.RECONVERGENT B1, `(.L_x_327) ;  /* 0x0000057000017945 */ /* 0x000fe20003800200 */
[----:B------:R-:W-:Y:S02]  /*0b60*/  LOP3.LUT R2, R9, 0x800fffff, RZ, 0xc0, !PT ;  /* 0x800fffff09027812 */ /* 0x000fe400078ec0ff */
[C---:B------:R-:W-:Y:S02]  /*0b70*/  FSETP.GEU.AND P2, PT, |R5|.reuse, 1.469367938527859385e-39, PT ;  /* 0x001000000500780b */ /* 0x040fe40003f4e200 */
[----:B------:R-:W-:Y:S01]  /*0b80*/  LOP3.LUT R3, R2, 0x3ff00000, RZ, 0xfc, !PT ;  /* 0x3ff0000002037812 */ /* 0x000fe200078efcff */
[----:B------:R-:W-:Y:S01]  /*0b90*/  IMAD.MOV.U32 R2, RZ, RZ, R8 ;  /* 0x000000ffff027224 */ /* 0x000fe200078e0008 */
[----:B------:R-:W-:Y:S02]  /*0ba0*/  MOV R10, 0x1 ;  /* 0x00000001000a7802 */ /* 0x000fe40000000f00 */
[----:B------:R-:W-:-:S03]  /*0bb0*/  LOP3.LUT R12, R5, 0x7ff00000, RZ, 0xc0, !PT ;  /* 0x7ff00000050c7812 */ /* 0x000fc600078ec0ff */
[----:B------:R-:W-:-:S04]  /*0bc0*/  @!P0 DMUL R2, R8, 8.98846567431157953865e+307 ;  /* 0x7fe0000008028828 */ /* 0x000fc80000000000 */
[----:B------:R-:W-:Y:S02]  /*0bd0*/  @!P2 LOP3.LUT R13, R9, 0x7ff00000, RZ, 0xc0, !PT ;  /* 0x7ff00000090da812 */ /* 0x000fe400078ec0ff */
[----:B------:R-:W0:Y:S01]  /*0be0*/  MUFU.RCP64H R11, R3 ;  /* 0x00000003000b7308 */ /* 0x000e220000001800 */
[----:B------:R-:W-:Y:S02]  /*0bf0*/  @!P2 MOV R18, RZ ;  /* 0x000000ff0012a202 */ /* 0x000fe40000000f00 */
[----:B------:R-:W-:Y:S01]  /*0c00*/  @!P2 ISETP.GE.U32.AND P3, PT, R12, R13, PT ;  /* 0x0000000d0c00a20c */ /* 0x000fe20003f66070 */
[----:B------:R-:W-:-:S05]  /*0c10*/  IMAD.MOV.U32 R13, RZ, RZ, 0x1ca00000 ;  /* 0x1ca00000ff0d7424 */ /* 0x000fca00078e00ff */
[----:B------:R-:W-:-:S04]  /*0c20*/  @!P2 SEL R19, R13, 0x63400000, !P3 ;  /* 0x634000000d13a807 */ /* 0x000fc80005800000 */
[----:B------:R-:W-:Y:S01]  /*0c30*/  @!P2 LOP3.LUT R19, R19, 0x80000000, R5, 0xf8, !PT ;  /* 0x800000001313a812 */ /* 0x000fe200078ef805 */
[----:B0-----:R-:W-:-:S03]  /*0c40*/  DFMA R14, R10, -R2, 1 ;  /* 0x3ff000000a0e742b */ /* 0x001fc60000000802 */
[----:B------:R-:W-:-:S05]  /*0c50*/  @!P2 LOP3.LUT R19, R19, 0x100000, RZ, 0xfc, !PT ;  /* 0x001000001313a812 */ /* 0x000fca00078efcff */
[----:B------:R-:W-:Y:S01]  /*0c60*/  DFMA R16, R14, R14, R14 ;  /* 0x0000000e0e10722b */ /* 0x000fe2000000000e */
[----:B------:R-:W-:-:S04]  /*0c70*/  LOP3.LUT R15, R9, 0x7ff00000, RZ, 0xc0, !PT ;  /* 0x7ff00000090f7812 */ /* 0x000fc800078ec0ff */
[----:B------:R-:W-:-:S03]  /*0c80*/  ISETP.GE.U32.AND P1, PT, R12, R15, PT ;  /* 0x0000000f0c00720c */ /* 0x000fc60003f26070 */
        /* <DEDUP_REMOVED lines=12> */
[----:B------:R-:W-:Y:S01]  /*0d50*/  VIADD R23, R20, 0xffffffff ;  /* 0xffffffff14177836 */ /* 0x000fe20000000000 */
[----:B------:R-:W-:-:S04]  /*0d60*/  IADD3 R22, PT, PT, R21, -0x1, RZ ;  /* 0xffffffff15167810 */ /* 0x000fc80007ffe0ff */
[----:B------:R-:W-:Y:S02]  /*0d70*/  ISETP.GT.U32.AND P0, PT, R22, 0x7feffffe, PT ;  /* 0x7feffffe1600780c */ /* 0x000fe40003f04070 */
[----:B------:R-:W-:Y:S02]  /*0d80*/  DFMA R14, R18, -R2, R10 ;  /* 0x80000002120e722b */ /* 0x000fe4000000000a */
[----:B------:R-:W-:-:S06]  /*0d90*/  ISETP.GT.U32.OR P0, PT, R23, 0x7feffffe, P0 ;  /* 0x7feffffe1700780c */ /* 0x000fcc0000704470 */
[----:B------:R-:W-:-:S07]  /*0da0*/  DFMA R14, R16, R14, R18 ;  /* 0x0000000e100e722b */ /* 0x000fce0000000012 */
[----:B------:R-:W-:Y:S05]  /*0db0*/  @P0 BRA `(.L_x_328) ;  /* 0x00000000006c0947 */ /* 0x000fea0003800000 */
[----:B------:R-:W-:-:S04]  /*0dc0*/  LOP3.LUT R5, R9, 0x7ff00000, RZ, 0xc0, !PT ;  /* 0x7ff0000009057812 */ /* 0x000fc800078ec0ff */
[CC--:B------:R-:W-:Y:S02]  /*0dd0*/  VIADDMNMX R4, R12.reuse, -R5.reuse, 0xb9600000, !PT ;  /* 0xb96000000c047446 */ /* 0x0c0fe40007800905 */
[----:B------:R-:W-:Y:S02]  /*0de0*/  ISETP.GE.U32.AND P0, PT, R12, R5, PT ;  /* 0x000000050c00720c */ /* 0x000fe40003f06070 */
[----:B------:R-:W-:Y:S02]  /*0df0*/  VIMNMX R4, PT, PT, R4, 0x46a00000, PT ;  /* 0x46a0000004047848 */ /* 0x000fe40003fe0100 */
[----:B------:R-:W-:-:S05]  /*0e00*/  SEL R13, R13, 0x63400000, !P0 ;  /* 0x634000000d0d7807 */ /* 0x000fca0004000000 */
[----:B------:R-:W-:Y:S02]  /*0e10*/  IMAD.IADD R16, R4, 0x1, -R13 ;  /* 0x0000000104107824 */ /* 0x000fe400078e0a0d */
[----:B------:R-:W-:-:S03]  /*0e20*/  IMAD.MOV.U32 R4, RZ, RZ, RZ ;  /* 0x000000ffff047224 */ /* 0x000fc600078e00ff */
[----:B------:R-:W-:-:S06]  /*0e30*/  IADD3 R5, PT, PT, R16, 0x7fe00000, RZ ;  /* 0x7fe0000010057810 */ /* 0x000fcc0007ffe0ff */
        /* <DEDUP_REMOVED lines=9> */
[----:B------:R-:W-:Y:S01]  /*0ed0*/  IADD3 R3, PT, PT, -R16, RZ, RZ ;  /* 0x000000ff10037210 */ /* 0x000fe20007ffe1ff */
[----:B------:R-:W-:Y:S01]  /*0ee0*/  IMAD.MOV.U32 R2, RZ, RZ, RZ ;  /* 0x000000ffff027224 */ /* 0x000fe200078e00ff */
[----:B------:R-:W-:-:S05]  /*0ef0*/  DMUL.RP R4, R14, R4 ;  /* 0x000000040e047228 */ /* 0x000fca0000008000 */
[----:B------:R-:W-:-:S05]  /*0f00*/  DFMA R2, R12, -R2, R14 ;  /* 0x800000020c02722b */ /* 0x000fca000000000e */
[----:B------:R-:W-:Y:S02]  /*0f10*/  LOP3.LUT R9, R5, R9, RZ, 0x3c, !PT ;  /* 0x0000000905097212 */ /* 0x000fe400078e3cff */
[----:B------:R-:W-:-:S04]  /*0f20*/  IADD3 R2, PT, PT, -R16, -0x43300000, RZ ;  /* 0xbcd0000010027810 */ /* 0x000fc80007ffe1ff */
[----:B------:R-:W-:-:S04]  /*0f30*/  FSETP.NEU.AND P0, PT, |R3|, R2, PT ;  /* 0x000000020300720b */ /* 0x000fc80003f0d200 */
[----:B------:R-:W-:Y:S02]  /*0f40*/  FSEL R12, R4, R12, !P0 ;  /* 0x0000000c040c7208 */ /* 0x000fe40004000000 */
[----:B------:R-:W-:Y:S01]  /*0f50*/  FSEL R13, R9, R13, !P0 ;  /* 0x0000000d090d7208 */ /* 0x000fe20004000000 */
[----:B------:R-:W-:Y:S06]  /*0f60*/  BRA `(.L_x_329) ;  /* 0x0000000000547947 */ /* 0x000fec0003800000 */
.L_x_328:
[----:B------:R-:W-:-:S14]  /*0f70*/  DSETP.NAN.AND P0, PT, R4, R4, PT ;  /* 0x000000040400722a */ /* 0x000fdc0003f08000 */
[----:B------:R-:W-:Y:S05]  /*0f80*/  @P0 BRA `(.L_x_330) ;  /* 0x0000000000440947 */ /* 0x000fea0003800000 */
[----:B------:R-:W-:-:S14]  /*0f90*/  DSETP.NAN.AND P0, PT, R8, R8, PT ;  /* 0x000000080800722a */ /* 0x000fdc0003f08000 */
[----:B------:R-:W-:Y:S05]  /*0fa0*/  @P0 BRA `(.L_x_331) ;  /* 0x0000000000300947 */ /* 0x000fea0003800000 */
[----:B------:R-:W-:Y:S01]  /*0fb0*/  ISETP.NE.AND P0, PT, R21, R20, PT ;  /* 0x000000141500720c */ /* 0x000fe20003f05270 */
[----:B------:R-:W-:Y:S01]  /*0fc0*/  IMAD.MOV.U32 R12, RZ, RZ, 0x0 ;  /* 0x00000000ff0c7424 */ /* 0x000fe200078e00ff */
[----:B------:R-:W-:-:S11]  /*0fd0*/  MOV R13, 0xfff80000 ;  /* 0xfff80000000d7802 */ /* 0x000fd60000000f00 */
[----:B------:R-:W-:Y:S05]  /*0fe0*/  @!P0 BRA `(.L_x_329) ;  /* 0x0000000000348947 */ /* 0x000fea0003800000 */
[----:B------:R-:W-:Y:S02]  /*0ff0*/  ISETP.NE.AND P0, PT, R21, 0x7ff00000, PT ;  /* 0x7ff000001500780c */ /* 0x000fe40003f05270 */
[----:B------:R-:W-:Y:S02]  /*1000*/  LOP3.LUT R13, R5, 0x80000000, R9, 0x48, !PT ;  /* 0x80000000050d7812 */ /* 0x000fe400078e4809 */
[----:B------:R-:W-:-:S13]  /*1010*/  ISETP.EQ.OR P0, PT, R20, RZ, !P0 ;  /* 0x000000ff1400720c */ /* 0x000fda0004702670 */
[----:B------:R-:W-:Y:S01]  /*1020*/  @P0 LOP3.LUT R2, R13, 0x7ff00000, RZ, 0xfc, !PT ;  /* 0x7ff000000d020812 */ /* 0x000fe200078efcff */
[----:B------:R-:W-:Y:S02]  /*1030*/  @!P0 IMAD.MOV.U32 R12, RZ, RZ, RZ ;  /* 0x000000ffff0c8224 */ /* 0x000fe400078e00ff */
[----:B------:R-:W-:Y:S01]  /*1040*/  @P0 IMAD.MOV.U32 R12, RZ, RZ, RZ ;  /* 0x000000ffff0c0224 */ /* 0x000fe200078e00ff */
[----:B------:R-:W-:Y:S01]  /*1050*/  @P0 MOV R13, R2 ;  /* 0x00000002000d0202 */ /* 0x000fe20000000f00 */
[----:B------:R-:W-:Y:S06]  /*1060*/  BRA `(.L_x_329) ;  /* 0x0000000000147947 */ /* 0x000fec0003800000 */
.L_x_331:
[----:B------:R-:W-:Y:S01]  /*1070*/  LOP3.LUT R13, R9, 0x80000, RZ, 0xfc, !PT ;  /* 0x00080000090d7812 */ /* 0x000fe200078efcff */
[----:B------:R-:W-:Y:S01]  /*1080*/  IMAD.MOV.U32 R12, RZ, RZ, R8 ;  /* 0x000000ffff0c7224 */ /* 0x000fe200078e0008 */
[----:B------:R-:W-:Y:S06]  /*1090*/  BRA `(.L_x_329) ;  /* 0x0000000000087947 */ /* 0x000fec0003800000 */
.L_x_330:
[----:B------:R-:W-:Y:S01]  /*10a0*/  LOP3.LUT R13, R5, 0x80000, RZ, 0xfc, !PT ;  /* 0x00080000050d7812 */ /* 0x000fe200078efcff */
[----:B------:R-:W-:-:S07]  /*10b0*/  IMAD.MOV.U32 R12, RZ, RZ, R4 ;  /* 0x000000ffff0c7224 */ /* 0x000fce00078e0004 */
.L_x_329:
[----:B------:R-:W-:Y:S05]  /*10c0*/  BSYNC.RECONVERGENT B1 ;  /* 0x0000000000017941 */ /* 0x000fea0003800200 */
.L_x_327:
[----:B------:R-:W-:Y:S01]  /*10d0*/  MOV R2, R6 ;  /* 0x0000000600027202 */ /* 0x000fe20000000f00 */
[----:B------:R-:W-:-:S04]  /*10e0*/  IMAD.MOV.U32 R3, RZ, RZ, 0x0 ;  /* 0x00000000ff037424 */ /* 0x000fc800078e00ff */
[----:B------:R-:W-:Y:S05]  /*10f0*/  RET.REL.NODEC R2 `(pagerank_basic_f64) ;  /* 0xffffffec02c07950 */ /* 0x000fea0003c3ffff */
.L_x_332:
        /* <DEDUP_REMOVED lines=16> */
.L_x_515:


//--------------------- .text.pagerank_basic_f32  --------------------------
	.section	.text.pagerank_basic_f32,"ax",@progbits
	.align	128
        .global         pagerank_basic_f32
        .type           pagerank_basic_f32,@function
        .size           pagerank_basic_f32,(.L_x_516 - pagerank_basic_f32)
        .other          pagerank_basic_f32,@"STO_CUDA_ENTRY STV_DEFAULT"
pagerank_basic_f32:
.text.pagerank_basic_f32:
        /* <DEDUP_REMOVED lines=10> */
[----:B------:R-:W2:Y:S06]  /*00a0*/  LDCU UR6, c[0x0][0x3a8] ;  /* 0x00007500ff0677ac */ /* 0x000eac0008000800 */
[----:B------:R-:W3:Y:S08]  /*00b0*/  LDC.64 R10, c[0x0][0x398] ;  /* 0x0000e600ff0a7b82 */ /* 0x000ef00000000a00 */
[----:B------:R-:W4:Y:S01]  /*00c0*/  LDC.64 R6, c[0x0][0x380] ;  /* 0x0000e000ff067b82 */ /* 0x000f220000000a00 */
[----:B0-----:R-:W-:-:S06]  /*00d0*/  IMAD.WIDE R8, R3, 0x4, R8 ;  /* 0x0000000403087825 */ /* 0x001fcc00078e0208 */
[----:B-1----:R-:W2:Y:S01]  /*00e0*/  LDG.E R8, desc[UR4][R8.64] ;  /* 0x0000000408087981 */ /* 0x002ea2000c1e1900 */
[----:B---3--:R-:W-:-:S06]  /*00f0*/  IMAD.WIDE R10, R3, 0x4, R10 ;  /* 0x00000004030a7825 */ /* 0x008fcc00078e020a */
[----:B------:R-:W3:Y:S01]  /*0100*/  LDG.E R10, desc[UR4][R10.64] ;  /* 0x000000040a0a7981 */ /* 0x000ee2000c1e1900 */
[----:B----4-:R-:W-:-:S05]  /*0110*/  IMAD.WIDE R6, R3, 0x4, R6 ;  /* 0x0000000403067825 */ /* 0x010fca00078e0206 */
[----:B------:R0:W5:Y:S04]  /*0120*/  LDG.E R2, desc[UR4][R6.64] ;  /* 0x0000000406027981 */ /* 0x000168000c1e1900 */
[----:B------:R0:W5:Y:S01]  /*0130*/  LDG.E R5, desc[UR4][R6.64+0x4] ;  /* 0x0000040406057981 */ /* 0x000162000c1e1900 */
[----:B------:R-:W-:Y:S01]  /*0140*/  BSSY.RECONVERGENT B0, `(.L_x_333) ;  /* 0x000000f000007945 */ /* 0x000fe20003800200 */
[----:B--2---:R-:W-:-:S04]  /*0150*/  VIMNMX R0, PT, PT, R8, 0x1, !PT ;  /* 0x0000000108007848 */ /* 0x004fc80007fe0100 */
[----:B------:R-:W-:-:S04]  /*0160*/  I2FP.F32.U32 R13, R0 ;  /* 0x00000000000d7245 */ /* 0x000fc80000201000 */
[----:B------:R-:W1:Y:S01]  /*0170*/  MUFU.RCP R4, R13 ;  /* 0x0000000d00047308 */ /* 0x000e620000001000 */
[----:B---3--:R-:W-:-:S07]  /*0180*/  FMUL R0, R10, UR6 ;  /* 0x000000060a007c20 */ /* 0x008fce0008400000 */
[----:B------:R-:W2:Y:S01]  /*0190*/  FCHK P0, R0, R13 ;  /* 0x0000000d00007302 */ /* 0x000ea20000000000 */
[----:B-1----:R-:W-:-:S04]  /*01a0*/  FFMA R3, -R13, R4, 1 ;  /* 0x3f8000000d037423 */ /* 0x002fc80000000104 */
[----:B------:R-:W-:-:S04]  /*01b0*/  FFMA R3, R4, R3, R4 ;  /* 0x0000000304037223 */ /* 0x000fc80000000004 */
[----:B------:R-:W-:-:S04]  /*01c0*/  FFMA R4, R0, R3, RZ ;  /* 0x0000000300047223 */ /* 0x000fc800000000ff */
[----:B------:R-:W-:-:S04]  /*01d0*/  FFMA R8, -R13, R4, R0 ;  /* 0x000000040d087223 */ /* 0x000fc80000000100 */
[----:B------:R-:W-:Y:S01]  /*01e0*/  FFMA R3, R3, R8, R4 ;  /* 0x0000000803037223 */ /* 0x000fe20000000004 */
[----:B0-2---:R-:W-:Y:S06]  /*01f0*/  @!P0 BRA `(.L_x_334) ;  /* 0x00000000000c8947 */ /* 0x005fec0003800000 */
[----:B------:R-:W-:-:S07]  /*0200*/  MOV R4, 0x220 ;  /* 0x0000022000047802 */ /* 0x000fce0000000f00 */
[----:B-----5:R-:W-:Y:S05]  /*0210*/  CALL.REL.NOINC `($__internal_15_$__cuda_sm3x_div_rn_noftz_f32_slowpath) ;  /* 0x0000000800387944 */ /* 0x020fea0003c00000 */
[----:B------:R-:W-:-:S07]  /*0220*/  IMAD.MOV.U32 R3, RZ, RZ, R0 ;  /* 0x000000ffff037224 */ /* 0x000fce00078e0000 */
.L_x_334:
[----:B------:R-:W-:Y:S05]  /*0230*/  BSYNC.RECONVERGENT B0 ;  /* 0x0000000000007941 */ /* 0x000fea0003800200 */
.L_x_333:
[----:B-----5:R-:W-:-:S13]  /*0240*/  ISETP.GE.AND P0, PT, R2, R5, PT ;  /* 0x000000050200720c */ /* 0x020fda0003f06270 */
[----:B------:R-:W-:Y:S05]  /*0250*/  @P0 EXIT ;  /* 0x000000000000094d */ /* 0x000fea0003800000 */
[C---:B------:R-:W-:Y:S01]  /*0260*/  IMAD.IADD R0, R5.reuse, 0x1, -R2 ;  /* 0x0000000105007824 */ /* 0x040fe200078e0a02 */
[----:B------:R-:W-:Y:S01]  /*0270*/  IADD3 R5, PT, PT, -R5, R2, RZ ;  /* 0x0000000205057210 */ /* 0x000fe20007ffe1ff */
[----:B------:R-:W-:Y:S03]  /*0280*/  BSSY.RECONVERGENT B0, `(.L_x_335) ;  /* 0x0000040000007945 */ /* 0x000fe60003800200 */
[----:B------:R-:W-:Y:S02]  /*0290*/  ISETP.GT.U32.AND P1, PT, R5, -0x10, PT ;  /* 0xfffffff00500780c */ /* 0x000fe40003f24070 */
[----:B------:R-:W-:-:S04]  /*02a0*/  LOP3.LUT R11, R0, 0xf, RZ, 0xc0, !PT ;  /* 0x0000000f000b7812 */ /* 0x000fc800078ec0ff */
[----:B------:R-:W-:-:S07]  /*02b0*/  ISETP.NE.AND P0, PT, R11, RZ, PT ;  /* 0x000000ff0b00720c */ /* 0x000fce0003f05270 */
[----:B------:R-:W-:Y:S06]  /*02c0*/  @P1 BRA `(.L_x_336) ;  /* 0x0000000000ec1947 */ /* 0x000fec0003800000 */
[----:B------:R-:W0:Y:S01]  /*02d0*/  LDC.64 R4, c[0x0][0x388] ;  /* 0x0000e200ff047b82 */ /* 0x000e220000000a00 */
[----:B------:R-:W-:-:S05]  /*02e0*/  LOP3.LUT R10, R0, 0xfffffff0, RZ, 0xc0, !PT ;  /* 0xfffffff0000a7812 */ /* 0x000fca00078ec0ff */
[----:B------:R-:W-:Y:S01]  /*02f0*/  IMAD.MOV R10, RZ, RZ, -R10 ;  /* 0x000000ffff0a7224 */ /* 0x000fe200078e0a0a */
[----:B0-----:R-:W-:-:S05]  /*0300*/  IADD3 R4, P1, PT, R4, 0x20, RZ ;  /* 0x0000002004047810 */ /* 0x001fca0007f3e0ff */
[----:B------:R-:W-:-:S08]  /*0310*/  IMAD.X R5, RZ, RZ, R5, P1 ;  /* 0x000000ffff057224 */ /* 0x000fd000008e0605 */
.L_x_337:
[----:B------:R-:W-:Y:S01]  /*0320*/  IMAD.WIDE R8, R2, 0x4, R4 ;  /* 0x0000000402087825 */ /* 0x000fe200078e0204 */
[----:B---3--:R-:W0:Y:S04]  /*0330*/  LDC.64 R6, c[0x0][0x3a0] ;  /* 0x0000e800ff067b82 */ /* 0x008e280000000a00 */
[----:B------:R-:W0:Y:S02]  /*0340*/  LDG.E R13, desc[UR4][R8.64+-0x20] ;  /* 0xffffe004080d7981 */ /* 0x000e24000c1e1900 */
[----:B0-----:R-:W-:-:S05]  /*0350*/  IMAD.WIDE R12, R13, 0x4, R6 ;  /* 0x000000040d0c7825 */ /* 0x001fca00078e0206 */
[----:B------:R0:W-:Y:S04]  /*0360*/  REDG.E.ADD.F32.FTZ.RN.STRONG.GPU desc[UR4][R12.64], R3 ;  /* 0x000000030c0079a6 */ /* 0x0001e8000c12f304 */
[----:B------:R-:W2:Y:S02]  /*0370*/  LDG.E R15, desc[UR4][R8.64+-0x1c] ;  /* 0xffffe404080f7981 */ /* 0x000ea4000c1e1900 */
[----:B--2---:R-:W-:-:S05]  /*0380*/  IMAD.WIDE R14, R15, 0x4, R6 ;  /* 0x000000040f0e7825 */ /* 0x004fca00078e0206 */
[----:B------:R1:W-:Y:S04]  /*0390*/  REDG.E.ADD.F32.FTZ.RN.STRONG.GPU desc[UR4][R14.64], R3 ;  /* 0x000000030e0079a6 */ /* 0x0003e8000c12f304 */
[----:B------:R-:W2:Y:S02]  /*03a0*/  LDG.E R17, desc[UR4][R8.64+-0x18] ;  /* 0xffffe80408117981 */ /* 0x000ea4000c1e1900 */
[----:B--2---:R-:W-:-:S05]  /*03b0*/  IMAD.WIDE R16, R17, 0x4, R6 ;  /* 0x0000000411107825 */ /* 0x004fca00078e0206 */
[----:B------:R2:W-:Y:S04]  /*03c0*/  REDG.E.ADD.F32.FTZ.RN.STRONG.GPU desc[UR4][R16.64], R3 ;  /* 0x00000003100079a6 */ /* 0x0005e8000c12f304 */
[----:B------:R-:W3:Y:S02]  /*03d0*/  LDG.E R19, desc[UR4][R8.64+-0x14] ;  /* 0xffffec0408137981 */ /* 0x000ee4000c1e1900 */
[----:B---3--:R-:W-:-:S05]  /*03e0*/  IMAD.WIDE R18, R19, 0x4, R6 ;  /* 0x0000000413127825 */ /* 0x008fca00078e0206 */
[----:B------:R3:W-:Y:S04]  /*03f0*/  REDG.E.ADD.F32.FTZ.RN.STRONG.GPU desc[UR4][R18.64], R3 ;  /* 0x00000003120079a6 */ /* 0x0007e8000c12f304 */
[----:B------:R-:W0:Y:S02]  /*0400*/  LDG.E R21, desc[UR4][R8.64+-0x10] ;  /* 0xfffff00408157981 */ /* 0x000e24000c1e1900 */
[----:B0-----:R-:W-:-:S05]  /*0410*/  IMAD.WIDE R12, R21, 0x4, R6 ;  /* 0x00000004150c7825 */ /* 0x001fca00078e0206 */
[----:B------:R0:W-:Y:S04]  /*0420*/  REDG.E.ADD.F32.FTZ.RN.STRONG.GPU desc[UR4][R12.64], R3 ;  /* 0x000000030c0079a6 */ /* 0x0001e8000c12f304 */
[----:B------:R-:W1:Y:S02]  /*0430*/  LDG.E R21, desc[UR4][R8.64+-0xc] ;  /* 0xfffff40408157981 */ /* 0x000e64000c1e1900 */
[----:B-1----:R-:W-:-:S05]  /*0440*/  IMAD.WIDE R14, R21, 0x4, R6 ;  /* 0x00000004150e7825 */ /* 0x002fca00078e0206 */
        /* <DEDUP_REMOVED lines=25> */
[----:B------:R-:W2:Y:S01]  /*05e0*/  LDG.E R21, desc[UR4][R8.64+0x18] ;  /* 0x0000180408157981 */ /* 0x000ea2000c1e1900 */
[----:B------:R-:W-:Y:S01]  /*05f0*/  IADD3 R10, PT, PT, R10, 0x10, RZ ;  /* 0x000000100a0a7810 */ /* 0x000fe20007ffe0ff */
[----:B--2---:R-:W-:-:S05]  /*0600*/  IMAD.WIDE R16, R21, 0x4, R6 ;  /* 0x0000000415107825 */ /* 0x004fca00078e0206 */
[----:B------:R3:W-:Y:S04]  /*0610*/  REDG.E.ADD.F32.FTZ.RN.STRONG.GPU desc[UR4][R16.64], R3 ;  /* 0x00000003100079a6 */ /* 0x0007e8000c12f304 */
[----:B------:R-:W2:Y:S01]  /*0620*/  LDG.E R21, desc[UR4][R8.64+0x1c] ;  /* 0x00001c0408157981 */ /* 0x000ea2000c1e1900 */
[----:B------:R-:W-:Y:S01]  /*0630*/  ISETP.NE.AND P1, PT, R10, RZ, PT ;  /* 0x000000ff0a00720c */ /* 0x000fe20003f25270 */
[----:B------:R-:W-:Y:S02]  /*0640*/  VIADD R2, R2, 0x10 ;  /* 0x0000001002027836 */ /* 0x000fe40000000000 */
[----:B--2---:R-:W-:-:S05]  /*0650*/  IMAD.WIDE R6, R21, 0x4, R6 ;  /* 0x0000000415067825 */ /* 0x004fca00078e0206 */
[----:B------:R3:W-:Y:S05]  /*0660*/  REDG.E.ADD.F32.FTZ.RN.STRONG.GPU desc[UR4][R6.64], R3 ;  /* 0x00000003060079a6 */ /* 0x0007ea000c12f304 */
[----:B------:R-:W-:Y:S05]  /*0670*/  @P1 BRA `(.L_x_337) ;  /* 0xfffffffc00281947 */ /* 0x000fea000383ffff */
.L_x_336:
[----:B------:R-:W-:Y:S05]  /*0680*/  BSYNC.RECONVERGENT B0 ;  /* 0x0000000000007941 */ /* 0x000fea0003800200 */
.L_x_335:
[----:B------:R-:W-:Y:S05]  /*0690*/  @!P0 EXIT ;  /* 0x000000000000894d */ /* 0x000fea0003800000 */
[----:B------:R-:W-:Y:S01]  /*06a0*/  ISETP.GE.U32.AND P0, PT, R11, 0x8, PT ;  /* 0x000000080b00780c */ /* 0x000fe20003f06070 */
[----:B------:R-:W-:Y:S01]  /*06b0*/  BSSY.RECONVERGENT B0, `(.L_x_338) ;  /* 0x0000020000007945 */ /* 0x000fe20003800200 */
[----:B---3--:R-:W-:-:S04]  /*06c0*/  LOP3.LUT R16, R0, 0x7, RZ, 0xc0, !PT ;  /* 0x0000000700107812 */ /* 0x008fc800078ec0ff */
[----:B------:R-:W-:-:S07]  /*06d0*/  ISETP.NE.AND P1, PT, R16, RZ, PT ;  /* 0x000000ff1000720c */ /* 0x000fce0003f25270 */
[----:B------:R-:W-:Y:S06]  /*06e0*/  @!P0 BRA `(.L_x_339) ;  /* 0x0000000000708947 */ /* 0x000fec0003800000 */
[----:B------:R-:W0:Y:S08]  /*06f0*/  LDC.64 R4, c[0x0][0x388] ;  /* 0x0000e200ff047b82 */ /* 0x000e300000000a00 */
[----:B------:R-:W1:Y:S01]  /*0700*/  LDC.64 R6, c[0x0][0x3a0] ;  /* 0x0000e800ff067b82 */ /* 0x000e620000000a00 */
[----:B0-----:R-:W-:-:S05]  /*0710*/  IMAD.WIDE R4, R2, 0x4, R4 ;  /* 0x0000000402047825 */ /* 0x001fca00078e0204 */
[----:B------:R-:W1:Y:S02]  /*0720*/  LDG.E R9, desc[UR4][R4.64] ;  /* 0x0000000404097981 */ /* 0x000e64000c1e1900 */
[----:B-1----:R-:W-:-:S05]  /*0730*/  IMAD.WIDE R8, R9, 0x4, R6 ;  /* 0x0000000409087825 */ /* 0x002fca00078e0206 */
        /* <DEDUP_REMOVED lines=21> */
[----:B------:R3:W-:Y:S01]  /*0890*/  REDG.E.ADD.F32.FTZ.RN.STRONG.GPU desc[UR4][R6.64], R3 ;  /* 0x00000003060079a6 */ /* 0x0007e2000c12f304 */
[----:B------:R-:W-:-:S07]  /*08a0*/  VIADD R2, R2, 0x8 ;  /* 0x0000000802027836 */ /* 0x000fce0000000000 */
.L_x_339:
[----:B------:R-:W-:Y:S05]  /*08b0*/  BSYNC.RECONVERGENT B0 ;  /* 0x0000000000007941 */ /* 0x000fea0003800200 */
.L_x_338:
        /* <DEDUP_REMOVED lines=18> */
[----:B------:R-:W2:Y:S02]  /*09e0*/  LDG.E R15, desc[UR4][R12.64+0xc] ;  /* 0x00000c040c0f7981 */ /* 0x000ea4000c1e1900 */
[----:B--2---:R-:W-:-:S05]  /*09f0*/  IMAD.WIDE R10, R15, 0x4, R10 ;  /* 0x000000040f0a7825 */ /* 0x004fca00078e020a */
[----:B------:R0:W-:Y:S01]  /*0a00*/  REDG.E.ADD.F32.FTZ.RN.STRONG.GPU desc[UR4][R10.64], R3 ;  /* 0x000000030a0079a6 */ /* 0x0001e2000c12f304 */
[----:B------:R-:W-:-:S07]  /*0a10*/  IADD3 R2, PT, PT, R2, 0x4, RZ ;  /* 0x0000000402027810 */ /* 0x000fce0007ffe0ff */
.L_x_341:
[----:B------:R-:W-:Y:S05]  /*0a20*/  BSYNC.RECONVERGENT B0 ;  /* 0x0000000000007941 */ /* 0x000fea0003800200 */
.L_x_340:
[----:B------:R-:W-:Y:S05]  /*0a30*/  @!P1 EXIT ;  /* 0x000000000000994d */ /* 0x000fea0003800000 */
[----:B0--3--:R-:W0:Y:S01]  /*0a40*/  LDC.64 R10, c[0x0][0x3a0] ;  /* 0x0000e800ff0a7b82 */ /* 0x009e220000000a00 */
[----:B------:R-:W-:-:S07]  /*0a50*/  IMAD.MOV R0, RZ, RZ, -R0 ;  /* 0x000000ffff007224 */ /* 0x000fce00078e0a00 */
[----:B------:R-:W1:Y:S02]  /*0a60*/  LDC.64 R8, c[0x0][0x388] ;  /* 0x0000e200ff087b82 */ /* 0x000e640000000a00 */
.L_x_342:
[----:B-1----:R-:W-:-:S06]  /*0a70*/  IMAD.WIDE R4, R2, 0x4, R8 ;  /* 0x0000000402047825 */ /* 0x002fcc00078e0208 */
[----:B------:R-:W0:Y:S01]  /*0a80*/  LDG.E R5, desc[UR4][R4.64] ;  /* 0x0000000404057981 */ /* 0x000e22000c1e1900 */
[----:B------:R-:W-:-:S05]  /*0a90*/  VIADD R0, R0, 0x1 ;  /* 0x0000000100007836 */ /* 0x000fca0000000000 */
[----:B------:R-:W-:Y:S02]  /*0aa0*/  ISETP.NE.AND P0, PT, R0, RZ, PT ;  /* 0x000000ff0000720c */ /* 0x000fe40003f05270 */
[----:B------:R-:W-:Y:S01]  /*0ab0*/  IADD3 R2, PT, PT, R2, 0x1, RZ ;  /* 0x0000000102027810 */ /* 0x000fe20007ffe0ff */
[----:B0-2---:R-:W-:-:S05]  /*0ac0*/  IMAD.WIDE R6, R5, 0x4, R10 ;  /* 0x0000000405067825 */ /* 0x005fca00078e020a */
[----:B------:R2:W-:Y:S05]  /*0ad0*/  REDG.E.ADD.F32.FTZ.RN.STRONG.GPU desc[UR4][R6.64], R3 ;  /* 0x00000003060079a6 */ /* 0x0005ea000c12f304 */
[----:B------:R-:W-:Y:S05]  /*0ae0*/  @P0 BRA `(.L_x_342) ;  /* 0xfffffffc00e00947 */ /* 0x000fea000383ffff */
[----:B------:R-:W-:Y:S05]  /*0af0*/  EXIT ;  /* 0x000000000000794d */ /* 0x000fea0003800000 */
        .weak           $__internal_15_$__cuda_sm3x_div_rn_noftz_f32_slowpath
        .type           $__internal_15_$__cuda_sm3x_div_rn_noftz_f32_slowpath,@function
        .size           $__internal_15_$__cuda_sm3x_div_rn_noftz_f32_slowpath,(.L_x_516 - $__internal_15_$__cuda_sm3x_div_rn_noftz_f32_slowpath)
$__internal_15_$__cuda_sm3x_div_rn_noftz_f32_slowpath:
[----:B------:R-:W-:Y:S01]  /*0b00*/  SHF.R.U32.HI R6, RZ, 0x17, R13 ;  /* 0x00000017ff067819 */ /* 0x000fe2000001160d */
[----:B------:R-:W-:Y:S01]  /*0b10*/  BSSY.RECONVERGENT B1, `(.L_x_343) ;  /* 0x0000064000017945 */ /* 0x000fe20003800200 */
[----:B------:R-:W-:Y:S02]  /*0b20*/  SHF.R.U32.HI R3, RZ, 0x17, R0 ;  /* 0x00000017ff037819 */ /* 0x000fe40000011600 */
[----:B------:R-:W-:Y:S02]  /*0b30*/  LOP3.LUT R7, R6, 0xff, RZ, 0xc0, !PT ;  /* 0x000000ff06077812 */ /* 0x000fe400078ec0ff */
[----:B------:R-:W-:Y:S02]  /*0b40*/  LOP3.LUT R6, R3, 0xff, RZ, 0xc0, !PT ;  /* 0x000000ff03067812 */ /* 0x000fe400078ec0ff */
[----:B------:R-:W-:Y:S01]  /*0b50*/  MOV R8, R0 ;  /* 0x0000000000087202 */ /* 0x000fe20000000f00 */
[----:B------:R-:W-:Y:S02]  /*0b60*/  VIADD R11, R7, 0xffffffff ;  /* 0xffffffff070b7836 */ /* 0x000fe40000000000 */
[----:B------:R-:W-:-:S03]  /*0b70*/  VIADD R10, R6, 0xffffffff ;  /* 0xffffffff060a7836 */ /* 0x000fc60000000000 */
[----:B------:R-:W-:-:S04]  /*0b80*/  ISETP.GT.U32.AND P0, PT, R11, 0xfd, PT ;  /* 0x000000fd0b00780c */ /* 0x000fc80003f04070 */
[----:B------:R-:W-:-:S13]  /*0b90*/  ISETP.GT.U32.OR P0, PT, R10, 0xfd, P0 ;  /* 0x000000fd0a00780c */ /* 0x000fda0000704470 */
[----:B------:R-:W-:Y:S01]  /*0ba0*/  @!P0 IMAD.MOV.U32 R9, RZ, RZ, RZ ;  /* 0x000000ffff098224 */ /* 0x000fe200078e00ff */
[----:B------:R-:W-:Y:S06]  /*0bb0*/  @!P0 BRA `(.L_x_344) ;  /* 0x0000000000608947 */ /* 0x000fec0003800000 */
[----:B------:R-:W-:Y:S02]  /*0bc0*/  FSETP.GTU.FTZ.AND P0, PT, |R0|, +INF , PT ;  /* 0x7f8000000000780b */ /* 0x000fe40003f1c200 */
[----:B------:R-:W-:Y:S02]  /*0bd0*/  FSETP.GTU.FTZ.AND P1, PT, |R13|, +INF , PT ;  /* 0x7f8000000d00780b */ /* 0x000fe40003f3c200 */
[----:B------:R-:W-:Y:S02]  /*0be0*/  MOV R3, R13 ;  /* 0x0000000d00037202 */ /* 0x000fe40000000f00 */
        /* <DEDUP_REMOVED lines=21> */
.L_x_344:
[----:B------:R-:W-:Y:S01]  /*0d40*/  LEA R0, R7, 0xc0800000, 0x17 ;  /* 0xc080000007007811 */ /* 0x000fe200078eb8ff */
[----:B------:R-:W-:Y:S01]  /*0d50*/  VIADD R6, R6, 0xffffff81 ;  /* 0xffffff8106067836 */ /* 0x000fe20000000000 */
[----:B------:R-:W-:Y:S02]  /*0d60*/  BSSY.RECONVERGENT B2, `(.L_x_349) ;  /* 0x0000035000027945 */ /* 0x000fe40003800200 */
[----:B------:R-:W-:Y:S01]  /*0d70*/  IADD3 R13, PT, PT, -R0, R13, RZ ;  /* 0x0000000d000d7210 */ /* 0x000fe20007ffe1ff */
[C---:B------:R-:W-:Y:S01]  /*0d80*/  IMAD R0, R6.reuse, -0x800000, R8 ;  /* 0xff80000006007824 */ /* 0x040fe200078e0208 */
[----:B------:R-:W-:Y:S02]  /*0d90*/  IADD3 R6, PT, PT, R6, 0x7f, -R7 ;  /* 0x0000007f06067810 */ /* 0x000fe40007ffe807 */
[----:B------:R-:W0:Y:S01]  /*0da0*/  MUFU.RCP R3, R13 ;  /* 0x0000000d00037308 */ /* 0x000e220000001000 */
[----:B------:R-:W-:Y:S01]  /*0db0*/  FADD.FTZ R11, -R13, -RZ ;  /* 0x800000ff0d0b7221 */ /* 0x000fe20000010100 */
[----:B------:R-:W-:-:S03]  /*0dc0*/  IADD3 R6, PT, PT, R6, R9, RZ ;  /* 0x0000000906067210 */ /* 0x000fc60007ffe0ff */
        /* <DEDUP_REMOVED lines=9> */
[----:B------:R-:W-:-:S05]  /*0e60*/  IMAD.IADD R9, R3, 0x1, R6 ;  /* 0x0000000103097824 */ /* 0x000fca00078e0206 */
[----:B------:R-:W-:-:S04]  /*0e70*/  IADD3 R3, PT, PT, R9, -0x1, RZ ;  /* 0xffffffff09037810 */ /* 0x000fc80007ffe0ff */
        /* <DEDUP_REMOVED lines=15> */
[C---:B------:R-:W-:Y:S01]  /*0f70*/  VIADD R8, R9.reuse, 0x20 ;  /* 0x0000002009087836 */ /* 0x040fe20000000000 */
[----:B------:R-:W-:Y:S02]  /*0f80*/  IADD3 R9, PT, PT, -R9, RZ, RZ ;  /* 0x000000ff09097210 */ /* 0x000fe40007ffe1ff */
        /* <DEDUP_REMOVED lines=14> */
.L_x_351:
[----:B------:R-:W-:-:S04]  /*1070*/  LOP3.LUT R0, R0, 0x80000000, RZ, 0xc0, !PT ;  /* 0x8000000000007812 */ /* 0x000fc800078ec0ff */
[----:B------:R-:W-:Y:S01]  /*1080*/  LOP3.LUT R0, R0, 0x7f800000, RZ, 0xfc, !PT ;  /* 0x7f80000000007812 */ /* 0x000fe200078efcff */
[----:B------:R-:W-:Y:S06]  /*1090*/  BRA `(.L_x_352) ;  /* 0x0000000000047947 */ /* 0x000fec0003800000 */
.L_x_350:
[----:B------:R-:W-:-:S07]  /*10a0*/  LEA R0, R6, R0, 0x17 ;  /* 0x0000000006007211 */ /* 0x000fce00078eb8ff */
.L_x_352:
[----:B------:R-:W-:Y:S05]  /*10b0*/  BSYNC.RECONVERGENT B2 ;  /* 0x0000000000027941 */ /* 0x000fea0003800200 */
.L_x_349:
[----:B------:R-:W-:Y:S05]  /*10c0*/  BRA `(.L_x_353) ;  /* 0x0000000000207947 */ /* 0x000fea0003800000 */
.L_x_348:
[----:B------:R-:W-:-:S04]  /*10d0*/  LOP3.LUT R0, R13, 0x80000000, R8, 0x48, !PT ;  /* 0x800000000d007812 */ /* 0x000fc800078e4808 */
[----:B------:R-:W-:Y:S01]  /*10e0*/  LOP3.LUT R0, R0, 0x7f800000, RZ, 0xfc, !PT ;  /* 0x7f80000000007812 */ /* 0x000fe200078efcff */
[----:B------:R-:W-:Y:S06]  /*10f0*/  BRA `(.L_x_353) ;  /* 0x0000000000147947 */ /* 0x000fec0003800000 */
.L_x_347:
[----:B------:R-:W-:Y:S01]  /*1100*/  LOP3.LUT R0, R13, 0x80000000, R8, 0x48, !PT ;  /* 0x800000000d007812 */ /* 0x000fe200078e4808 */
[----:B------:R-:W-:Y:S06]  /*1110*/  BRA `(.L_x_353) ;  /* 0x00000000000c7947 */ /* 0x000fec0003800000 */
.L_x_346:
[----:B------:R-:W0:Y:S01]  /*1120*/  MUFU.RSQ R0, -QNAN ;  /* 0xffc0000000007908 */ /* 0x000e220000001400 */
[----:B------:R-:W-:Y:S05]  /*1130*/  BRA `(.L_x_353) ;  /* 0x0000000000047947 */ /* 0x000fea0003800000 */
.L_x_345:
[----:B------:R-:W-:-:S07]  /*1140*/  FADD.FTZ R0, R0, R3 ;  /* 0x0000000300007221 */ /* 0x000fce0000010000 */
.L_x_353:
[----:B------:R-:W-:Y:S05]  /*1150*/  BSYNC.RECONVERGENT B1 ;  /* 0x0000000000017941 */ /* 0x000fea0003800200 */
.L_x_343:
[----:B------:R-:W-:Y:S02]  /*1160*/  HFMA2 R7, -RZ, RZ, 0, 0 ;  /* 0x00000000ff077431 */ /* 0x000fe400000001ff */
[----:B------:R-:W-:-:S04]  /*1170*/  IMAD.MOV.U32 R6, RZ, RZ, R4 ;  /* 0x000000ffff067224 */ /* 0x000fc800078e0004 */
[----:B0-----:R-:W-:Y:S05]  /*1180*/  RET.REL.NODEC R6 `(pagerank_basic_f32) ;  /* 0xffffffec069c7950 */ /* 0x001fea0003c3ffff */
.L_x_354:
        /* <DEDUP_REMOVED lines=15> */
.L_x_516:


//--------------------- .text.dfs_basic           --------------------------
	.section	.text.dfs_basic,"ax",@progbits
	.align	128
        .global         dfs_basic
        .type           dfs_basic,@function
        .size           dfs_basic,(.L_x_547 - dfs_basic)
        .other          dfs_basic,@"STO_CUDA_ENTRY STV_DEFAULT"
dfs_basic:
.text.dfs_basic:
        /* <DEDUP_REMOVED lines=11> */
[----:B-1----:R-:W2:Y:S02]  /*00b0*/  LDG.E R2, desc[UR6][R2.64] ;  /* 0x0000000602027981 */ /* 0x002ea4000c1e1900 */
[----:B--2---:R-:W-:-:S13]  /*00c0*/  ISETP.NE.AND P0, PT, R2, RZ, PT ;  /* 0x000000ff0200720c */ /* 0x004fda0003f05270 */
[----:B------:R-:W-:Y:S05]  /*00d0*/  @!P0 EXIT ;  /* 0x000000000000894d */ /* 0x000fea0003800000 */
[----:B------:R-:W0:Y:S02]  /*00e0*/  LDC.64 R2, c[0x0][0x380] ;  /* 0x0000e000ff027b82 */ /* 0x000e240000000a00 */
[----:B0-----:R-:W-:-:S05]  /*00f0*/  IMAD.WIDE R2, R5, 0x4, R2 ;  /* 0x0000000405027825 */ /* 0x001fca00078e0202 */
[----:B------:R-:W2:Y:S04]  /*0100*/  LDG.E R0, desc[UR6][R2.64] ;  /* 0x0000000602007981 */ /* 0x000ea8000c1e1900 */
[----:B------:R-:W2:Y:S02]  /*0110*/  LDG.E R13, desc[UR6][R2.64+0x4] ;  /* 0x00000406020d7981 */ /* 0x000ea4000c1e1900 */
[----:B--2---:R-:W-:-:S13]  /*0120*/  ISETP.GE.AND P0, PT, R0, R13, PT ;  /* 0x0000000d0000720c */ /* 0x004fda0003f06270 */
[----:B------:R-:W-:Y:S05]  /*0130*/  @P0 EXIT ;  /* 0x000000000000094d */ /* 0x000fea0003800000 */
[C---:B------:R-:W-:Y:S01]  /*0140*/  IADD3 R2, PT, PT, -R0.reuse, R13, RZ ;  /* 0x0000000d00027210 */ /* 0x040fe20007ffe1ff */
[----:B------:R-:W-:Y:S01]  /*0150*/  IMAD.IADD R3, R0, 0x1, -R13 ;  /* 0x0000000100037824 */ /* 0x000fe200078e0a0d */
[----:B------:R-:W-:Y:S02]  /*0160*/  BSSY.RECONVERGENT B0, `(.L_x_355) ;  /* 0x0000015000007945 */ /* 0x000fe40003800200 */
[----:B------:R-:W-:Y:S02]  /*0170*/  LOP3.LUT P1, R2, R2, 0x3, RZ, 0xc0, !PT ;  /* 0x0000000302027812 */ /* 0x000fe4000782c0ff */
[----:B------:R-:W-:-:S11]  /*0180*/  ISETP.GT.U32.AND P0, PT, R3, -0x4, PT ;  /* 0xfffffffc0300780c */ /* 0x000fd60003f04070 */
[----:B------:R-:W-:Y:S05]  /*0190*/  @!P1 BRA `(.L_x_356) ;  /* 0x0000000000449947 */ /* 0x000fea0003800000 */
[----:B------:R-:W0:Y:S01]  /*01a0*/  LDC.64 R10, c[0x0][0x3a0] ;  /* 0x0000e800ff0a7b82 */ /* 0x000e220000000a00 */
[----:B------:R-:W-:-:S07]  /*01b0*/  IADD3 R12, PT, PT, -R2, RZ, RZ ;  /* 0x000000ff020c7210 */ /* 0x000fce0007ffe1ff */
[----:B------:R-:W1:Y:S02]  /*01c0*/  LDC.64 R8, c[0x0][0x388] ;  /* 0x0000e200ff087b82 */ /* 0x000e640000000a00 */
.L_x_357:
[----:B-1----:R-:W-:-:S06]  /*01d0*/  IMAD.WIDE R2, R0, 0x4, R8 ;  /* 0x0000000400027825 */ /* 0x002fcc00078e0208 */
[----:B------:R-:W0:Y:S01]  /*01e0*/  LDG.E R3, desc[UR6][R2.64] ;  /* 0x0000000602037981 */ /* 0x000e22000c1e1900 */
[----:B------:R-:W-:Y:S02]  /*01f0*/  HFMA2 R14, -RZ, RZ, 0, 0 ;  /* 0x00000000ff0e7431 */ /* 0x000fe400000001ff */
[----:B------:R-:W-:Y:S02]  /*0200*/  IMAD.MOV.U32 R15, RZ, RZ, 0x1 ;  /* 0x00000001ff0f7424 */ /* 0x000fe400078e00ff */
[----:B0-----:R-:W-:-:S06]  /*0210*/  IMAD.WIDE R4, R3, 0x4, R10 ;  /* 0x0000000403047825 */ /* 0x001fcc00078e020a */
[----:B------:R-:W2:Y:S01]  /*0220*/  ATOMG.E.CAS.STRONG.GPU PT, R4, [R4], R14, R15 ;  /* 0x0000000e040473a9 */ /* 0x000ea200001ee10f */
[----:B------:R-:W-:Y:S01]  /*0230*/  VIADD R12, R12, 0x1 ;  /* 0x000000010c0c7836 */ /* 0x000fe20000000000 */
[----:B------:R-:W-:Y:S02]  /*0240*/  IADD3 R0, PT, PT, R0, 0x1, RZ ;  /* 0x0000000100007810 */ /* 0x000fe40007ffe0ff */
[----:B--2---:R-:W-:-:S13]  /*0250*/  ISETP.NE.AND P1, PT, R4, RZ, PT ;  /* 0x000000ff0400720c */ /* 0x004fda0003f25270 */
[----:B------:R-:W0:Y:S02]  /*0260*/  @!P1 LDC.64 R6, c[0x0][0x398] ;  /* 0x0000e600ff069b82 */ /* 0x000e240000000a00 */
[----:B0-----:R-:W-:-:S05]  /*0270*/  @!P1 IMAD.WIDE R6, R3, 0x4, R6 ;  /* 0x0000000403069825 */ /* 0x001fca00078e0206 */
[----:B------:R2:W-:Y:S01]  /*0280*/  @!P1 STG.E desc[UR6][R6.64], R15 ;  /* 0x0000000f06009986 */ /* 0x0005e2000c101906 */
[----:B------:R-:W-:-:S13]  /*0290*/  ISETP.NE.AND P1, PT, R12, RZ, PT ;  /* 0x000000ff0c00720c */ /* 0x000fda0003f25270 */
[----:B--2---:R-:W-:Y:S05]  /*02a0*/  @P1 BRA `(.L_x_357) ;  /* 0xfffffffc00c81947 */ /* 0x004fea000383ffff */
.L_x_356:
[----:B------:R-:W-:Y:S05]  /*02b0*/  BSYNC.RECONVERGENT B0 ;  /* 0x0000000000007941 */ /* 0x000fea0003800200 */
.L_x_355:
[----:B------:R-:W-:Y:S05]  /*02c0*/  @P0 EXIT ;  /* 0x000000000000094d */ /* 0x000fea0003800000 */
[----:B------:R-:W0:Y:S01]  /*02d0*/  LDC.64 R2, c[0x0][0x3a0] ;  /* 0x0000e800ff027b82 */ /* 0x000e220000000a00 */
[----:B------:R-:W1:Y:S01]  /*02e0*/  LDCU.64 UR4, c[0x0][0x388] ;  /* 0x00007100ff0477ac */ /* 0x000e620008000a00 */
[----:B------:R-:W-:Y:S01]  /*02f0*/  IMAD.IADD R4, R0, 0x1, -R13 ;  /* 0x0000000100047824 */ /* 0x000fe200078e0a0d */
[----:B-1----:R-:W-:-:S04]  /*0300*/  UIADD3 UR4, UP0, UPT, UR4, 0x8, URZ ;  /* 0x0000000804047890 */ /* 0x002fc8000ff1e0ff */
[----:B------:R-:W-:-:S12]  /*0310*/  UIADD3.X UR5, UPT, UPT, URZ, UR5, URZ, UP0, !UPT ;  /* 0x00000005ff057290 */ /* 0x000fd800087fe4ff */
.L_x_358:
[----:B------:R-:W-:Y:S01]  /*0320*/  MOV R8, UR4 ;  /* 0x0000000400087c02 */ /* 0x000fe20008000f00 */
[----:B------:R-:W-:-:S04]  /*0330*/  IMAD.U32 R9, RZ, RZ, UR5 ;  /* 0x00000005ff097e24 */ /* 0x000fc8000f8e00ff */
[----:B------:R-:W-:-:S05]  /*0340*/  IMAD.WIDE R8, R0, 0x4, R8 ;  /* 0x0000000400087825 */ /* 0x000fca00078e0208 */
[----:B------:R-:W0:Y:S01]  /*0350*/  LDG.E R5, desc[UR6][R8.64+-0x8] ;  /* 0xfffff80608057981 */ /* 0x000e22000c1e1900 */
[----:B------:R-:W-:Y:S01]  /*0360*/  HFMA2 R6, -RZ, RZ, 0, 0 ;  /* 0x00000000ff067431 */ /* 0x000fe200000001ff */
[----:B------:R-:W-:Y:S01]  /*0370*/  MOV R7, 0x1 ;  /* 0x0000000100077802 */ /* 0x000fe20000000f00 */
[----:B0-----:R-:W-:-:S05]  /*0380*/  IMAD.WIDE R10, R5, 0x4, R2 ;  /* 0x00000004050a7825 */ /* 0x001fca00078e0202 */
[----:B------:R-:W2:Y:S02]  /*0390*/  ATOMG.E.CAS.STRONG.GPU PT, R6, [R10], R6, R7 ;  /* 0x000000060a0673a9 */ /* 0x000ea400001ee107 */
[----:B--2---:R-:W-:-:S13]  /*03a0*/  ISETP.NE.AND P0, PT, R6, RZ, PT ;  /* 0x000000ff0600720c */ /* 0x004fda0003f05270 */
[----:B------:R-:W0:Y:S02]  /*03b0*/  @!P0 LDC.64 R12, c[0x0][0x398] ;  /* 0x0000e600ff0c8b82 */ /* 0x000e240000000a00 */
[----:B0-----:R-:W-:-:S05]  /*03c0*/  @!P0 IMAD.WIDE R12, R5, 0x4, R12 ;  /* 0x00000004050c8825 */ /* 0x001fca00078e020c */
[----:B------:R0:W-:Y:S04]  /*03d0*/  @!P0 STG.E desc[UR6][R12.64], R7 ;  /* 0x000000070c008986 */ /* 0x0001e8000c101906 */
[----:B------:R-:W2:Y:S01]  /*03e0*/  LDG.E R5, desc[UR6][R8.64+-0x4] ;  /* 0xfffffc0608057981 */ /* 0x000ea2000c1e1900 */
[----:B------:R-:W-:Y:S01]  /*03f0*/  IMAD.MOV.U32 R16, RZ, RZ, RZ ;  /* 0x000000ffff107224 */ /* 0x000fe200078e00ff */
[----:B------:R-:W-:Y:S01]  /*0400*/  MOV R17, 0x1 ;  /* 0x0000000100117802 */ /* 0x000fe20000000f00 */
[----:B--2---:R-:W-:-:S06]  /*0410*/  IMAD.WIDE R14, R5, 0x4, R2 ;  /* 0x00000004050e7825 */ /* 0x004fcc00078e0202 */
[----:B------:R-:W2:Y:S02]  /*0420*/  ATOMG.E.CAS.STRONG.GPU PT, R14, [R14], R16, R17 ;  /* 0x000000100e0e73a9 */ /* 0x000ea400001ee111 */
[----:B--2---:R-:W-:-:S13]  /*0430*/  ISETP.NE.AND P0, PT, R14, RZ, PT ;  /* 0x000000ff0e00720c */ /* 0x004fda0003f05270 */
[----:B------:R-:W1:Y:S02]  /*0440*/  @!P0 LDC.64 R10, c[0x0][0x398] ;  /* 0x0000e600ff0a8b82 */ /* 0x000e640000000a00 */
[----:B-1----:R-:W-:-:S05]  /*0450*/  @!P0 IMAD.WIDE R10, R5, 0x4, R10 ;  /* 0x00000004050a8825 */ /* 0x002fca00078e020a */
[----:B------:R1:W-:Y:S04]  /*0460*/  @!P0 STG.E desc[UR6][R10.64], R7 ;  /* 0x000000070a008986 */ /* 0x0003e8000c101906 */
[----:B------:R-:W0:Y:S01]  /*0470*/  LDG.E R5, desc[UR6][R8.64] ;  /* 0x0000000608057981 */ /* 0x000e22000c1e1900 */
[----:B------:R-:W-:Y:S02]  /*0480*/  HFMA2 R18, -RZ, RZ, 0, 0 ;  /* 0x00000000ff127431 */ /* 0x000fe400000001ff */
[----:B------:R-:W-:Y:S02]  /*0490*/  IMAD.MOV.U32 R19, RZ, RZ, 0x1 ;  /* 0x00000001ff137424 */ /* 0x000fe400078e00ff */
[----:B0-----:R-:W-:-:S06]  /*04a0*/  IMAD.WIDE R12, R5, 0x4, R2 ;  /* 0x00000004050c7825 */ /* 0x001fcc00078e0202 */
[----:B------:R-:W2:Y:S02]  /*04b0*/  ATOMG.E.CAS.STRONG.GPU PT, R12, [R12], R18, R19 ;  /* 0x000000120c0c73a9 */ /* 0x000ea400001ee113 */
[----:B--2---:R-:W-:-:S13]  /*04c0*/  ISETP.NE.AND P0, PT, R12, RZ, PT ;  /* 0x000000ff0c00720c */ /* 0x004fda0003f05270 */
[----:B------:R-:W0:Y:S02]  /*04d0*/  @!P0 LDC.64 R14, c[0x0][0x398] ;  /* 0x0000e600ff0e8b82 */ /* 0x000e240000000a00 */
[----:B0-----:R-:W-:-:S05]  /*04e0*/  @!P0 IMAD.WIDE R14, R5, 0x4, R14 ;  /* 0x00000004050e8825 */ /* 0x001fca00078e020e */
[----:B------:R2:W-:Y:S04]  /*04f0*/  @!P0 STG.E desc[UR6][R14.64], R7 ;  /* 0x000000070e008986 */ /* 0x0005e8000c101906 */
[----:B------:R-:W1:Y:S02]  /*0500*/  LDG.E R5, desc[UR6][R8.64+0x4] ;  /* 0x0000040608057981 */ /* 0x000e64000c1e1900 */
[----:B-1----:R-:W-:-:S06]  /*0510*/  IMAD.WIDE R10, R5, 0x4, R2 ;  /* 0x00000004050a7825 */ /* 0x002fcc00078e0202 */
[----:B------:R-:W3:Y:S01]  /*0520*/  ATOMG.E.CAS.STRONG.GPU PT, R10, [R10], R16, R17 ;  /* 0x000000100a0a73a9 */ /* 0x000ee200001ee111 */
[----:B------:R-:W-:Y:S02]  /*0530*/  IADD3 R4, PT, PT, R4, 0x4, RZ ;  /* 0x0000000404047810 */ /* 0x000fe40007ffe0ff */
[----:B------:R-:W-:Y:S02]  /*0540*/  IADD3 R0, PT, PT, R0, 0x4, RZ ;  /* 0x0000000400007810 */ /* 0x000fe40007ffe0ff */
[----:B---3--:R-:W-:-:S13]  /*0550*/  ISETP.NE.AND P0, PT, R10, RZ, PT ;  /* 0x000000ff0a00720c */ /* 0x008fda0003f05270 */
[----:B------:R-:W0:Y:S02]  /*0560*/  @!P0 LDC.64 R12, c[0x0][0x398] ;  /* 0x0000e600ff0c8b82 */ /* 0x000e240000000a00 */
[----:B0-----:R-:W-:-:S05]  /*0570*/  @!P0 IMAD.WIDE R12, R5, 0x4, R12 ;  /* 0x00000004050c8825 */ /* 0x001fca00078e020c */
[----:B------:R2:W-:Y:S01]  /*0580*/  @!P0 STG.E desc[UR6][R12.64], R7 ;  /* 0x000000070c008986 */ /* 0x0005e2000c101906 */
[----:B------:R-:W-:-:S13]  /*0590*/  ISETP.NE.AND P0, PT, R4, RZ, PT ;  /* 0x000000ff0400720c */ /* 0x000fda0003f05270 */
[----:B--2---:R-:W-:Y:S05]  /*05a0*/  @P0 BRA `(.L_x_358) ;  /* 0xfffffffc005c0947 */ /* 0x004fea000383ffff */
[----:B------:R-:W-:Y:S05]  /*05b0*/  EXIT ;  /* 0x000000000000794d */ /* 0x000fea0003800000 */
.L_x_359:
        /* <DEDUP_REMOVED lines=12> */
.L_x_547:


//--------------------- .text.bfs_basic           --------------------------
	.section	.text.bfs_basic,"ax",@progbits
	.align	128
        .global         bfs_basic
        .type           bfs_basic,@function
        .size           bfs_basic,(.L_x_548 - bfs_basic)
        .other          bfs_basic,@"STO_CUDA_ENTRY STV_DEFAULT"
bfs_basic:
.text.bfs_basic:
        /* <DEDUP_REMOVED lines=29> */
.L_x_362:
        /* <DEDUP_REMOVED lines=14> */
.L_x_361:
[----:B------:R-:W-:Y:S05]  /*02b0*/  BSYNC.RECONVERGENT B0 ;  /* 0x0000000000007941 */ /* 0x000fea0003800200 */
.L_x_360:
[----:B------:R-:W-:Y:S05]  /*02c0*/  @P0 EXIT ;  /* 0x000000000000094d */ /* 0x000fea0003800000 */
[----:B------:R-:W0:Y:S01]  /*02d0*/  LDC.64 R2, c[0x0][0x3a0] ;  /* 0x0000e800ff027b82 */ /* 0x000e220000000a00 */
[----:B------:R-:W1:Y:S01]  /*02e0*/  LDCU.64 UR4, c[0x0][0x388] ;  /* 0x00007100ff0477ac */ /* 0x000e620008000a00 */
[----:B------:R-:W-:Y:S01]  /*02f0*/  IMAD.IADD R4, R0, 0x1, -R13 ;  /* 0x0000000100047824 */ /* 0x000fe200078e0a0d */
[----:B-1----:R-:W-:-:S04]  /*0300*/  UIADD3 UR4, UP0, UPT, UR4, 0x8, URZ ;  /* 0x0000000804047890 */ /* 0x002fc8000ff1e0ff */
[----:B------:R-:W-:-:S12]  /*0310*/  UIADD3.X UR5, UPT, UPT, URZ, UR5, URZ, UP0, !UPT ;  /* 0x00000005ff057290 */ /* 0x000fd800087fe4ff */
.L_x_363:
        /* <DEDUP_REMOVED lines=42> */
.L_x_364:
        /* <DEDUP_REMOVED lines=12> */
.L_x_548:


//--------------------- .text.depthwiseconv_tiled_f64 --------------------------
	.section	.text.depthwiseconv_tiled_f64,"ax",@progbits
	.align	128
        .global         depthwiseconv_tiled_f64
        .type           depthwiseconv_tiled_f64,@function
        .size           depthwiseconv_tiled_f64,(.L_x_549 - depthwiseconv_tiled_f64)
        .other          depthwiseconv_tiled_f64,@"STO_CUDA_ENTRY STV_DEFAULT"
depthwiseconv_tiled_f64:
.text.depthwiseconv_tiled_f64:
[----:B------:R-:W-:Y:S01]  /*0000*/  LDC R1, c[0x0][0x37c] ;  /* 0x0000df00ff017b82 */ /* 0x000fe20000000800 */
[----:B------:R-:W0:Y:S01]  /*0010*/  S2R R3, SR_CTAID.Z ;  /* 0x0000000000037919 */ /* 0x000e220000002700 */
[----:B------:R-:W0:Y:S02]  /*0020*/  LDCU UR4, c[0x0][0x398] ;  /* 0x00007300ff0477ac */ /* 0x000e240008000800 */
[----:B0-----:R-:W-:-:S13]  /*0030*/  ISETP.GE.AND P0, PT, R3, UR4, PT ;  /* 0x0000000403007c0c */ /* 0x001fda000bf06270 */
[----:B------:R-:W-:Y:S05]  /*0040*/  @P0 EXIT ;  /* 0x000000000000094d */ /* 0x000fea0003800000 */
[----:B------:R-:W0:Y:S01]  /*0050*/  S2R R4, SR_TID.X ;  /* 0x0000000000047919 */ /* 0x000e220000002100 */
[----:B------:R-:W1:Y:S01]  /*0060*/  LDCU UR6, c[0x0][0x3a0] ;  /* 0x00007400ff0677ac */ /* 0x000e620008000800 */
[----:B------:R-:W-:Y:S01]  /*0070*/  CS2R R6, SRZ ;  /* 0x0000000000067805 */ /* 0x000fe2000001ff00 */
[----:B------:R-:W0:Y:S01]  /*0080*/  S2R R5, SR_CTAID.X ;  /* 0x0000000000057919 */ /* 0x000e220000002500 */
[----:B------:R-:W2:Y:S01]  /*0090*/  LDCU UR7, c[0x0][0x39c] ;  /* 0x00007380ff0777ac */ /* 0x000ea20008000800 */
[----:B------:R-:W3:Y:S01]  /*00a0*/  S2R R0, SR_CTAID.Y ;  /* 0x0000000000007919 */ /* 0x000ee20000002600 */
[----:B------:R-:W4:Y:S01]  /*00b0*/  LDCU.64 UR4, c[0x0][0x358] ;  /* 0x00006b00ff0477ac */ /* 0x000f220008000a00 */
[----:B------:R-:W3:Y:S01]  /*00c0*/  S2R R11, SR_TID.Y ;  /* 0x00000000000b7919 */ /* 0x000ee20000002200 */
[----:B0-----:R-:W-:-:S05]  /*00d0*/  IMAD R2, R5, 0x8, R4 ;  /* 0x0000000805027824 */ /* 0x001fca00078e0204 */
[----:B-1----:R-:W-:Y:S01]  /*00e0*/  ISETP.GE.AND P0, PT, R2, UR6, PT ;  /* 0x0000000602007c0c */ /* 0x002fe2000bf06270 */
[----:B---3--:R-:W-:-:S05]  /*00f0*/  IMAD R0, R0, 0x8, R11 ;  /* 0x0000000800007824 */ /* 0x008fca00078e020b */
[----:B--2---:R-:W-:-:S04]  /*0100*/  ISETP.GE.OR P4, PT, R0, UR7, P0 ;  /* 0x0000000700007c0c */ /* 0x004fc80008786670 */
[----:B------:R-:W-:-:S13]  /*0110*/  ISETP.LT.OR P1, PT, R2, RZ, P4 ;  /* 0x000000ff0200720c */ /* 0x000fda0002721670 */
[----:B------:R-:W0:Y:S01]  /*0120*/  @!P1 LDC.64 R8, c[0x0][0x380] ;  /* 0x0000e000ff089b82 */ /* 0x000e220000000a00 */
[----:B------:R-:W-:-:S04]  /*0130*/  @!P1 IMAD R5, R3, UR7, R0 ;  /* 0x0000000703059c24 */ /* 0x000fc8000f8e0200 */
[----:B------:R-:W-:-:S04]  /*0140*/  @!P1 IMAD R5, R5, UR6, R2 ;  /* 0x0000000605059c24 */ /* 0x000fc8000f8e0202 */
[----:B0-----:R-:W-:-:S05]  /*0150*/  @!P1 IMAD.WIDE R8, R5, 0x8, R8 ;  /* 0x0000000805089825 */ /* 0x001fca00078e0208 */
[----:B----4-:R-:W2:Y:S01]  /*0160*/  @!P1 LDG.E.64 R6, desc[UR4][R8.64] ;  /* 0x0000000408069981 */ /* 0x010ea2000c1e1b00 */
[----:B------:R-:W-:Y:S01]  /*0170*/  MOV R5, 0x400 ;  /* 0x0000040000057802 */ /* 0x000fe20000000f00 */
[----:B------:R-:W-:Y:S01]  /*0180*/  BSSY.RECONVERGENT B0, `(.L_x_365) ;  /* 0x000001f000007945 */ /* 0x000fe20003800200 */
[C---:B------:R-:W-:Y:S01]  /*0190*/  ISETP.NE.AND P1, PT, R4.reuse, RZ, PT ;  /* 0x000000ff0400720c */ /* 0x040fe20003f25270 */
[----:B------:R-:W0:Y:S01]  /*01a0*/  S2R R10, SR_CgaCtaId ;  /* 0x00000000000a7919 */ /* 0x000e220000008800 */
[----:B------:R-:W-:Y:S02]  /*01b0*/  ISETP.NE.AND P3, PT, R11, RZ, PT ;  /* 0x000000ff0b00720c */ /* 0x000fe40003f65270 */
[----:B------:R-:W-:Y:S02]  /*01c0*/  LOP3.LUT P5, RZ, R4, R11, RZ, 0xfc, !PT ;  /* 0x0000000b04ff7212 */ /* 0x000fe400078afcff */
[----:B0-----:R-:W-:-:S05]  /*01d0*/  LEA R5, R10, R5, 0x18 ;  /* 0x000000050a057211 */ /* 0x001fca00078ec0ff */
[----:B------:R-:W-:-:S04]  /*01e0*/  IMAD R13, R11, 0x50, R5 ;  /* 0x000000500b0d7824 */ /* 0x000fc800078e0205 */
[----:B------:R-:W-:-:S05]  /*01f0*/  IMAD R26, R4, 0x8, R13 ;  /* 0x00000008041a7824 */ /* 0x000fca00078e020d */
[----:B--2---:R0:W-:Y:S01]  /*0200*/  STS.64 [R26+0x58], R6 ;  /* 0x000058061a007388 */ /* 0x0041e20000000a00 */
[----:B------:R-:W-:Y:S05]  /*0210*/  @P1 BRA `(.L_x_366) ;  /* 0x0000000000541947 */ /* 0x000fea0003800000 */
[----:B------:R-:W1:Y:S01]  /*0220*/  LDCU.64 UR8, c[0x0][0x380] ;  /* 0x00007000ff0877ac */ /* 0x000e620008000a00 */
[----:B0-----:R-:W-:Y:S01]  /*0230*/  VIADD R6, R2, 0x8 ;  /* 0x0000000802067836 */ /* 0x001fe20000000000 */
[----:B------:R-:W-:Y:S01]  /*0240*/  ISETP.GE.AND P2, PT, R0, UR7, PT ;  /* 0x0000000700007c0c */ /* 0x000fe2000bf46270 */
[----:B------:R-:W-:Y:S01]  /*0250*/  IMAD R7, R3, UR7, R0 ;  /* 0x0000000703077c24 */ /* 0x000fe2000f8e0200 */
[----:B------:R-:W-:Y:S02]  /*0260*/  CS2R R10, SRZ ;  /* 0x00000000000a7805 */ /* 0x000fe4000001ff00 */
[----:B------:R-:W-:Y:S01]  /*0270*/  ISETP.GE.AND P1, PT, R6, UR6, PT ;  /* 0x0000000606007c0c */ /* 0x000fe2000bf26270 */
[----:B------:R-:W-:Y:S01]  /*0280*/  IMAD R7, R7, UR6, RZ ;  /* 0x0000000607077c24 */ /* 0x000fe2000f8e02ff */
[----:B------:R-:W-:Y:S02]  /*0290*/  ISETP.LT.OR P2, PT, R2, 0x1, P2 ;  /* 0x000000010200780c */ /* 0x000fe40001741670 */
[----:B------:R-:W-:-:S02]  /*02a0*/  ISETP.GE.OR P1, PT, R0, UR7, P1 ;  /* 0x0000000700007c0c */ /* 0x000fc40008f26670 */
[----:B------:R-:W-:Y:S02]  /*02b0*/  SHF.R.S32.HI R6, RZ, 0x1f, R2 ;  /* 0x0000001fff067819 */ /* 0x000fe40000011402 */
[C---:B------:R-:W-:Y:S02]  /*02c0*/  IADD3 R8, P6, PT, R2.reuse, R7, RZ ;  /* 0x0000000702087210 */ /* 0x040fe40007fde0ff */
[C---:B------:R-:W-:Y:S02]  /*02d0*/  ISETP.GT.OR P2, PT, R2.reuse, UR6, P2 ;  /* 0x0000000602007c0c */ /* 0x040fe40009744670 */
[----:B------:R-:W-:Y:S02]  /*02e0*/  ISETP.LT.OR P1, PT, R2, -0x8, P1 ;  /* 0xfffffff80200780c */ /* 0x000fe40000f21670 */
[----:B------:R-:W-:Y:S02]  /*02f0*/  LEA.HI.X.SX32 R7, R7, R6, 0x1, P6 ;  /* 0x0000000607077211 */ /* 0x000fe400030f0eff */
[----:B-1----:R-:W-:-:S04]  /*0300*/  LEA R6, P6, R8, UR8, 0x3 ;  /* 0x0000000808067c11 */ /* 0x002fc8000f8c18ff */
[----:B------:R-:W-:Y:S02]  /*0310*/  LEA.HI.X R7, R8, UR9, R7, 0x3, P6 ;  /* 0x0000000908077c11 */ /* 0x000fe4000b0f1c07 */
[----:B------:R-:W-:-:S03]  /*0320*/  CS2R R8, SRZ ;  /* 0x0000000000087805 */ /* 0x000fc6000001ff00 */
[----:B------:R-:W2:Y:S04]  /*0330*/  @!P1 LDG.E.64 R10, desc[UR4][R6.64+0x40] ;  /* 0x00004004060a9981 */ /* 0x000ea8000c1e1b00 */
[----:B------:R-:W3:Y:S04]  /*0340*/  @!P2 LDG.E.64 R8, desc[UR4][R6.64+-0x8] ;  /* 0xfffff8040608a981 */ /* 0x000ee8000c1e1b00 */
[----:B--2---:R1:W-:Y:S04]  /*0350*/  STS.64 [R13+0x98], R10 ;  /* 0x0000980a0d007388 */ /* 0x0043e80000000a00 */
[----:B---3--:R1:W-:Y:S02]  /*0360*/  STS.64 [R13+0x50], R8 ;  /* 0x000050080d007388 */ /* 0x0083e40000000a00 */
.L_x_366:
[----:B------:R-:W-:Y:S05]  /*0370*/  BSYNC.RECONVERGENT B0 ;  /* 0x0000000000007941 */ /* 0x000fea0003800200 */
.L_x_365:
[----:B------:R-:W-:Y:S04]  /*0380*/  BSSY.RECONVERGENT B0, `(.L_x_367) ;  /* 0x0000019000007945 */ /* 0x000fe80003800200 */
[----:B------:R-:W-:Y:S05]  /*0390*/  @P3 BRA `(.L_x_368) ;  /* 0x00000000005c3947 */ /* 0x000fea0003800000 */
[C---:B------:R-:W-:Y:S01]  /*03a0*/  ISETP.GT.AND P1, PT, R0.reuse, UR7, PT ;  /* 0x0000000700007c0c */ /* 0x040fe2000bf24270 */
[----:B-1----:R-:W-:-:S03]  /*03b0*/  VIADD R8, R0, 0x8 ;  /* 0x0000000800087836 */ /* 0x002fc60000000000 */
[----:B------:R-:W-:Y:S02]  /*03c0*/  ISETP.EQ.OR P1, PT, R0, RZ, P1 ;  /* 0x000000ff0000720c */ /* 0x000fe40000f22670 */
[----:B------:R-:W-:Y:S02]  /*03d0*/  ISETP.GE.OR P0, PT, R8, UR7, P0 ;  /* 0x0000000708007c0c */ /* 0x000fe40008706670 */
[C---:B------:R-:W-:Y:S02]  /*03e0*/  ISETP.LT.OR P1, PT, R2.reuse, RZ, P1 ;  /* 0x000000ff0200720c */ /* 0x040fe40000f21670 */
[C---:B------:R-:W-:Y:S02]  /*03f0*/  ISETP.LT.OR P0, PT, R2.reuse, RZ, P0 ;  /* 0x000000ff0200720c */ /* 0x040fe40000701670 */
[----:B------:R-:W-:-:S11]  /*0400*/  ISETP.GE.OR P1, PT, R2, UR6, P1 ;  /* 0x0000000602007c0c */ /* 0x000fd60008f26670 */
[----:B------:R-:W1:Y:S01]  /*0410*/  @!P0 LDC.64 R12, c[0x0][0x380] ;  /* 0x0000e000ff0c8b82 */ /* 0x000e620000000a00 */
[C---:B------:R-:W-:Y:S02]  /*0420*/  @!P0 IMAD R11, R3.reuse, UR7, R8 ;  /* 0x00000007030b8c24 */ /* 0x040fe4000f8e0208 */
[----:B------:R-:W-:Y:S02]  /*0430*/  @!P1 IMAD R9, R3, UR7, R0 ;  /* 0x0000000703099c24 */ /* 0x000fe4000f8e0200 */
[--C-:B------:R-:W-:Y:S02]  /*0440*/  @!P0 IMAD R11, R11, UR6, R2.reuse ;  /* 0x000000060b0b8c24 */ /* 0x100fe4000f8e0202 */
[----:B------:R-:W-:Y:S01]  /*0450*/  @!P1 VIADD R9, R9, 0xffffffff ;  /* 0xffffffff09099836 */ /* 0x000fe20000000000 */
[----:B0-----:R-:W0:Y:S03]  /*0460*/  @!P1 LDC.64 R6, c[0x0][0x380] ;  /* 0x0000e000ff069b82 */ /* 0x001e260000000a00 */
[----:B------:R-:W-:-:S02]  /*0470*/  @!P1 IMAD R9, R9, UR6, R2 ;  /* 0x0000000609099c24 */ /* 0x000fc4000f8e0202 */
[----:B-1----:R-:W-:Y:S01]  /*0480*/  @!P0 IMAD.WIDE R12, R11, 0x8, R12 ;  /* 0x000000080b0c8825 */ /* 0x002fe200078e020c */
[----:B------:R-:W-:-:S06]  /*0490*/  CS2R R10, SRZ ;  /* 0x00000000000a7805 */ /* 0x000fcc000001ff00 */
[----:B------:R-:W2:Y:S01]  /*04a0*/  @!P0 LDG.E.64 R10, desc[UR4][R12.64] ;  /* 0x000000040c0a8981 */ /* 0x000ea2000c1e1b00 */
[----:B0-----:R-:W-:Y:S01]  /*04b0*/  @!P1 IMAD.WIDE R8, R9, 0x8, R6 ;  /* 0x0000000809089825 */ /* 0x001fe200078e0206 */
[----:B------:R-:W-:-:S06]  /*04c0*/  CS2R R6, SRZ ;  /* 0x0000000000067805 */ /* 0x000fcc000001ff00 */
[----:B------:R-:W3:Y:S01]  /*04d0*/  @!P1 LDG.E.64 R6, desc[UR4][R8.64] ;  /* 0x0000000408069981 */ /* 0x000ee2000c1e1b00 */
[----:B------:R-:W-:-:S05]  /*04e0*/  IMAD R5, R4, 0x8, R5 ;  /* 0x0000000804057824 */ /* 0x000fca00078e0205 */
[----:B--2---:R2:W-:Y:S04]  /*04f0*/  STS.64 [R5+0x2d8], R10 ;  /* 0x0002d80a05007388 */ /* 0x0045e80000000a00 */
[----:B---3--:R2:W-:Y:S02]  /*0500*/  STS.64 [R5+0x8], R6 ;  /* 0x0000080605007388 */ /* 0x0085e40000000a00 */
.L_x_368:
[----:B------:R-:W-:Y:S05]  /*0510*/  BSYNC.RECONVERGENT B0 ;  /* 0x0000000000007941 */ /* 0x000fea0003800200 */
.L_x_367:
[----:B------:R-:W-:Y:S04]  /*0520*/  BSSY.RECONVERGENT B0, `(.L_x_369) ;  /* 0x000002b000007945 */ /* 0x000fe80003800200 */
[----:B------:R-:W-:Y:S05]  /*0530*/  @P5 BRA `(.L_x_370) ;  /* 0x0000000000a45947 */ /* 0x000fea0003800000 */
[C---:B------:R-:W-:Y:S01]  /*0540*/  IMAD R4, R3.reuse, UR7, R0 ;  /* 0x0000000703047c24 */ /* 0x040fe2000f8e0200 */
[----:B------:R-:W3:Y:S01]  /*0550*/  LDCU.64 UR8, c[0x0][0x380] ;  /* 0x00007000ff0877ac */ /* 0x000ee20008000a00 */
[C---:B0-2---:R-:W-:Y:S01]  /*0560*/  VIADD R6, R0.reuse, 0x8 ;  /* 0x0000000800067836 */ /* 0x045fe20000000000 */
[----:B------:R-:W-:Y:S01]  /*0570*/  ISETP.GT.AND P2, PT, R0, UR7, PT ;  /* 0x0000000700007c0c */ /* 0x000fe2000bf44270 */
[----:B-1----:R-:W-:Y:S01]  /*0580*/  VIADD R9, R2, 0x8 ;  /* 0x0000000802097836 */ /* 0x002fe20000000000 */
[----:B------:R-:W-:Y:S01]  /*0590*/  SHF.R.S32.HI R10, RZ, 0x1f, R2 ;  /* 0x0000001fff0a7819 */ /* 0x000fe20000011402 */
[----:B------:R-:W-:Y:S01]  /*05a0*/  VIADD R4, R4, 0xffffffff ;  /* 0xffffffff04047836 */ /* 0x000fe20000000000 */
[----:B------:R-:W-:Y:S01]  /*05b0*/  ISETP.EQ.OR P2, PT, R0, RZ, P2 ;  /* 0x000000ff0000720c */ /* 0x000fe20001742670 */
[----:B------:R-:W-:Y:S01]  /*05c0*/  IMAD R7, R3, UR7, R6 ;  /* 0x0000000703077c24 */ /* 0x000fe2000f8e0206 */
[----:B------:R-:W-:Y:S01]  /*05d0*/  ISETP.GE.AND P0, PT, R9, UR6, PT ;  /* 0x0000000609007c0c */ /* 0x000fe2000bf06270 */
[----:B------:R-:W-:Y:S01]  /*05e0*/  IMAD R5, R4, UR6, RZ ;  /* 0x0000000604057c24 */ /* 0x000fe2000f8e02ff */
[----:B------:R-:W-:Y:S01]  /*05f0*/  ISETP.GE.AND P3, PT, R6, UR7, PT ;  /* 0x0000000706007c0c */ /* 0x000fe2000bf66270 */
[----:B------:R-:W-:Y:S01]  /*0600*/  IMAD R7, R7, UR6, RZ ;  /* 0x0000000607077c24 */ /* 0x000fe2000f8e02ff */
[----:B------:R-:W-:-:S02]  /*0610*/  ISETP.LT.OR P1, PT, R2, -0x8, P2 ;  /* 0xfffffff80200780c */ /* 0x000fc40001721670 */
[----:B------:R-:W-:Y:S02]  /*0620*/  CS2R R12, SRZ ;  /* 0x00000000000c7805 */ /* 0x000fe4000001ff00 */
[----:B------:R-:W-:Y:S02]  /*0630*/  ISETP.GE.OR P0, PT, R6, UR7, P0 ;  /* 0x0000000706007c0c */ /* 0x000fe40008706670 */
[----:B------:R-:W-:Y:S02]  /*0640*/  CS2R R14, SRZ ;  /* 0x00000000000e7805 */ /* 0x000fe4000001ff00 */
[C---:B------:R-:W-:Y:S02]  /*0650*/  ISETP.LT.OR P2, PT, R2.reuse, 0x1, P2 ;  /* 0x000000010200780c */ /* 0x040fe40001741670 */
[C---:B------:R-:W-:Y:S02]  /*0660*/  ISETP.LT.OR P3, PT, R2.reuse, 0x1, P3 ;  /* 0x000000010200780c */ /* 0x040fe40001f61670 */
[----:B------:R-:W-:-:S02]  /*0670*/  IADD3 R8, P6, PT, R2, R5, RZ ;  /* 0x0000000502087210 */ /* 0x000fc40007fde0ff */
[C---:B------:R-:W-:Y:S02]  /*0680*/  IADD3 R6, P5, PT, R2.reuse, R7, RZ ;  /* 0x0000000702067210 */ /* 0x040fe40007fbe0ff */
[----:B------:R-:W-:Y:S02]  /*0690*/  ISETP.GE.OR P1, PT, R9, UR6, P1 ;  /* 0x0000000609007c0c */ /* 0x000fe40008f26670 */
[C---:B------:R-:W-:Y:S02]  /*06a0*/  ISETP.GT.OR P2, PT, R2.reuse, UR6, P2 ;  /* 0x0000000602007c0c */ /* 0x040fe40009744670 */
[C---:B------:R-:W-:Y:S02]  /*06b0*/  ISETP.GT.OR P3, PT, R2.reuse, UR6, P3 ;  /* 0x0000000602007c0c */ /* 0x040fe40009f64670 */
[----:B------:R-:W-:Y:S02]  /*06c0*/  ISETP.LT.OR P0, PT, R2, -0x8, P0 ;  /* 0xfffffff80200780c */ /* 0x000fe40000701670 */
[----:B------:R-:W-:-:S02]  /*06d0*/  LEA.HI.X.SX32 R5, R5, R10, 0x1, P6 ;  /* 0x0000000a05057211 */ /* 0x000fc400030f0eff */
[----:B------:R-:W-:Y:S02]  /*06e0*/  LEA.HI.X.SX32 R7, R7, R10, 0x1, P5 ;  /* 0x0000000a07077211 */ /* 0x000fe400028f0eff */
[----:B---3--:R-:W-:Y:S02]  /*06f0*/  LEA R4, P6, R8, UR8, 0x3 ;  /* 0x0000000808047c11 */ /* 0x008fe4000f8c18ff */
[----:B------:R-:W-:Y:S02]  /*0700*/  LEA R10, P5, R6, UR8, 0x3 ;  /* 0x00000008060a7c11 */ /* 0x000fe4000f8a18ff */
[----:B------:R-:W-:Y:S02]  /*0710*/  LEA.HI.X R5, R8, UR9, R5, 0x3, P6 ;  /* 0x0000000908057c11 */ /* 0x000fe4000b0f1c05 */
[----:B------:R-:W-:Y:S02]  /*0720*/  CS2R R8, SRZ ;  /* 0x0000000000087805 */ /* 0x000fe4000001ff00 */
[----:B------:R-:W-:-:S02]  /*0730*/  LEA.HI.X R11, R6, UR9, R7, 0x3, P5 ;  /* 0x00000009060b7c11 */ /* 0x000fc4000a8f1c07 */
[----:B------:R-:W-:Y:S02]  /*0740*/  CS2R R6, SRZ ;  /* 0x0000000000067805 */ /* 0x000fe4000001ff00 */
[----:B------:R-:W2:Y:S04]  /*0750*/  @!P1 LDG.E.64 R8, desc[UR4][R4.64+0x40] ;  /* 0x0000400404089981 */ /* 0x000ea8000c1e1b00 */
[----:B------:R-:W3:Y:S04]  /*0760*/  @!P2 LDG.E.64 R6, desc[UR4][R4.64+-0x8] ;  /* 0xfffff8040406a981 */ /* 0x000ee8000c1e1b00 */
[----:B------:R-:W4:Y:S04]  /*0770*/  @!P3 LDG.E.64 R12, desc[UR4][R10.64+-0x8] ;  /* 0xfffff8040a0cb981 */ /* 0x000f28000c1e1b00 */
[----:B------:R-:W5:Y:S04]  /*0780*/  @!P0 LDG.E.64 R14, desc[UR4][R10.64+0x40] ;  /* 0x000040040a0e8981 */ /* 0x000f68000c1e1b00 */
[----:B--2---:R0:W-:Y:S04]  /*0790*/  STS.64 [R26+0x48], R8 ;  /* 0x000048081a007388 */ /* 0x0041e80000000a00 */
[----:B---3--:R0:W-:Y:S04]  /*07a0*/  STS.64 [R26], R6 ;  /* 0x000000061a007388 */ /* 0x0081e80000000a00 */
[----:B----4-:R0:W-:Y:S04]  /*07b0*/  STS.64 [R26+0x2d0], R12 ;  /* 0x0002d00c1a007388 */ /* 0x0101e80000000a00 */
[----:B-----5:R0:W-:Y:S02]  /*07c0*/  STS.64 [R26+0x318], R14 ;  /* 0x0003180e1a007388 */ /* 0x0201e40000000a00 */
.L_x_370:
[----:B------:R-:W-:Y:S05]  /*07d0*/  BSYNC.RECONVERGENT B0 ;  /* 0x0000000000007941 */ /* 0x000fea0003800200 */
.L_x_369:
[----:B------:R-:W-:Y:S06]  /*07e0*/  BAR.SYNC.DEFER_BLOCKING 0x0 ;  /* 0x0000000000007b1d */ /* 0x000fec0000010000 */
[----:B------:R-:W-:Y:S05]  /*07f0*/  @P4 EXIT ;  /* 0x000000000000494d */ /* 0x000fea0003800000 */
[----:B------:R-:W3:Y:S01]  /*0800*/  LDC.64 R28, c[0x0][0x388] ;  /* 0x0000e200ff1c7b82 */ /* 0x000ee20000000a00 */
[----:B--2---:R-:W-:Y:S01]  /*0810*/  IMAD R5, R3, 0x9, RZ ;  /* 0x0000000903057824 */ /* 0x004fe200078e02ff */
[----:B------:R-:W2:Y:S04]  /*0820*/  LDS.64 R22, [R26] ;  /* 0x000000001a167984 */ /* 0x000ea80000000a00 */
[----:B------:R-:W4:Y:S01]  /*0830*/  LDS.64 R24, [R26+0x8] ;  /* 0x000008001a187984 */ /* 0x000f220000000a00 */
[----:B---3--:R-:W-:-:S05]  /*0840*/  IMAD.WIDE.U32 R28, R5, 0x8, R28 ;  /* 0x00000008051c7825 */ /* 0x008fca00078e001c */
[----:B------:R-:W2:Y:S04]  /*0850*/  LDG.E.64 R18, desc[UR4][R28.64] ;  /* 0x000000041c127981 */ /* 0x000ea8000c1e1b00 */
[----:B------:R-:W4:Y:S04]  /*0860*/  LDG.E.64 R16, desc[UR4][R28.64+0x8] ;  /* 0x000008041c107981 */ /* 0x000f28000c1e1b00 */
[----:B------:R-:W3:Y:S04]  /*0870*/  LDG.E.64 R20, desc[UR4][R28.64+0x10] ;  /* 0x000010041c147981 */ /* 0x000ee8000c1e1b00 */
[----:B------:R-:W5:Y:S04]  /*0880*/  LDG.E.64 R4, desc[UR4][R28.64+0x18] ;  /* 0x000018041c047981 */ /* 0x000f68000c1e1b00 */
[----:B0-----:R-:W5:Y:S04]  /*0890*/  LDG.E.64 R6, desc[UR4][R28.64+0x20] ;  /* 0x000020041c067981 */ /* 0x001f68000c1e1b00 */
[----:B-1----:R-:W5:Y:S04]  /*08a0*/  LDG.E.64 R8, desc[UR4][R28.64+0x28] ;  /* 0x000028041c087981 */ /* 0x002f68000c1e1b00 */
[----:B------:R-:W5:Y:S04]  /*08b0*/  LDG.E.64 R10, desc[UR4][R28.64+0x30] ;  /* 0x000030041c0a7981 */ /* 0x000f68000c1e1b00 */
[----:B------:R-:W5:Y:S04]  /*08c0*/  LDG.E.64 R12, desc[UR4][R28.64+0x38] ;  /* 0x000038041c0c7981 */ /* 0x000f68000c1e1b00 */
[----:B------:R-:W5:Y:S01]  /*08d0*/  LDG.E.64 R14, desc[UR4][R28.64+0x40] ;  /* 0x000040041c0e7981 */ /* 0x000f62000c1e1b00 */
[----:B------:R-:W-:-:S04]  /*08e0*/  IMAD R3, R3, UR7, R0 ;  /* 0x0000000703037c24 */ /* 0x000fc8000f8e0200 */
[----:B------:R-:W-:Y:S01]  /*08f0*/  IMAD R3, R3, UR6, R2 ;  /* 0x0000000603037c24 */ /* 0x000fe2000f8e0202 */
[----:B--2---:R-:W-:Y:S01]  /*0900*/  DFMA R18, R22, R18, RZ ;  /* 0x000000121612722b */ /* 0x004fe200000000ff */
[----:B------:R-:W3:Y:S07]  /*0910*/  LDS.64 R22, [R26+0x10] ;  /* 0x000010001a167984 */ /* 0x000eee0000000a00 */
[----:B----4-:R-:W-:Y:S01]  /*0920*/  DFMA R24, R24, R16, R18 ;  /* 0x000000101818722b */ /* 0x010fe20000000012 */
[----:B------:R-:W5:Y:S04]  /*0930*/  LDS.64 R16, [R26+0x50] ;  /* 0x000050001a107984 */ /* 0x000f680000000a00 */
[----:B------:R-:W0:Y:S03]  /*0940*/  LDS.64 R18, [R26+0x58] ;  /* 0x000058001a127984 */ /* 0x000e260000000a00 */
[----:B---3--:R-:W-:Y:S01]  /*0950*/  DFMA R20, R22, R20, R24 ;  /* 0x000000141614722b */ /* 0x008fe20000000018 */
[----:B------:R-:W1:Y:S04]  /*0960*/  LDS.64 R22, [R26+0x60] ;  /* 0x000060001a167984 */ /* 0x000e680000000a00 */
[----:B------:R-:W2:Y:S03]  /*0970*/  LDS.64 R24, [R26+0xa0] ;  /* 0x0000a0001a187984 */ /* 0x000ea60000000a00 */
[----:B-----5:R-:W-:Y:S01]  /*0980*/  DFMA R16, R16, R4, R20 ;  /* 0x000000041010722b */ /* 0x020fe20000000014 */
[----:B------:R-:W3:Y:S04]  /*0990*/  LDS.64 R4, [R26+0xa8] ;  /* 0x0000a8001a047984 */ /* 0x000ee80000000a00 */
[----:B------:R-:W4:Y:S03]  /*09a0*/  LDS.64 R20, [R26+0xb0] ;  /* 0x0000b0001a147984 */ /* 0x000f260000000a00 */
[----:B0-----:R-:W-:-:S08]  /*09b0*/  DFMA R6, R18, R6, R16 ;  /* 0x000000061206722b */ /* 0x001fd00000000010 */
[----:B-1----:R-:W-:Y:S02]  /*09c0*/  DFMA R8, R22, R8, R6 ;  /* 0x000000081608722b */ /* 0x002fe40000000006 */
[----:B------:R-:W0:Y:S06]  /*09d0*/  LDC.64 R6, c[0x0][0x390] ;  /* 0x0000e400ff067b82 */ /* 0x000e2c0000000a00 */
[----:B--2---:R-:W-:-:S08]  /*09e0*/  DFMA R8, R24, R10, R8 ;  /* 0x0000000a1808722b */ /* 0x004fd00000000008 */
[----:B---3--:R-:W-:-:S08]  /*09f0*/  DFMA R4, R4, R12, R8 ;  /* 0x0000000c0404722b */ /* 0x008fd00000000008 */
[----:B----4-:R-:W-:Y:S01]  /*0a00*/  DFMA R4, R20, R14, R4 ;  /* 0x0000000e1404722b */ /* 0x010fe20000000004 */
[----:B0-----:R-:W-:-:S06]  /*0a10*/  IMAD.WIDE R6, R3, 0x8, R6 ;  /* 0x0000000803067825 */ /* 0x001fcc00078e0206 */
[----:B------:R-:W-:Y:S01]  /*0a20*/  STG.E.64 desc[UR4][R6.64], R4 ;  /* 0x0000000406007986 */ /* 0x000fe2000c101b04 */
[----:B------:R-:W-:Y:S05]  /*0a30*/  EXIT ;  /* 0x000000000000794d */ /* 0x000fea0003800000 */
.L_x_371:
        /* <DEDUP_REMOVED lines=12> */
.L_x_549:


//--------------------- .text.depthwiseconv_tiled_f32 --------------------------
	.section	.text.depthwiseconv_tiled_f32,"ax",@progbits
	.align	128
        .global         depthwiseconv_tiled_f32
        .type           depthwiseconv_tiled_f32,@function
        .size           depthwiseconv_tiled_f32,(.L_x_550 - depthwiseconv_tiled_f32)
        .other          depthwiseconv_tiled_f32,@"STO_CUDA_ENTRY STV_DEFAULT"
depthwiseconv_tiled_f32:
.text.depthwiseconv_tiled_f32:
[----:B------:R-:W-:Y:S01]  /*0000*/  LDC R1, c[0x0][0x37c] ;  /* 0x0000df00ff017b82 */ /* 0x000fe20000000800 */
[----:B------:R-:W0:Y:S01]  /*0010*/  S2R R2, SR_CTAID.Z ;  /* 0x0000000000027919 */ /* 0x000e220000002700 */
[----:B------:R-:W0:Y:S02]  /*0020*/  LDCU UR4, c[0x0][0x398] ;  /* 0x00007300ff0477ac */ /* 0x000e240008000800 */
[----:B0-----:R-:W-:-:S13]  /*0030*/  ISETP.GE.AND P0, PT, R2, UR4, PT ;  /* 0x0000000402007c0c */ /* 0x001fda000bf06270 */
[----:B------:R-:W-:Y:S05]  /*0040*/  @P0 EXIT ;  /* 0x000000000000094d */ /* 0x000fea0003800000 */
[----:B------:R-:W0:Y:S01]  /*0050*/  S2R R0, SR_TID.X ;  /* 0x0000000000007919 */ /* 0x000e220000002100 */
[----:B------:R-:W1:Y:S01]  /*0060*/  LDCU UR6, c[0x0][0x3a0] ;  /* 0x00007400ff0677ac */ /* 0x000e620008000800 */
[----:B------:R-:W-:Y:S01]  /*0070*/  IMAD.MOV.U32 R11, RZ, RZ, RZ ;  /* 0x000000ffff0b7224 */ /* 0x000fe200078e00ff */
        /* <DEDUP_REMOVED lines=14> */
[----:B----4-:R-:W2:Y:S01]  /*0160*/  @!P1 LDG.E R11, desc[UR4][R6.64] ;  /* 0x00000004060b9981 */ /* 0x010ea2000c1e1900 */
[----:B------:R-:W-:Y:S01]  /*0170*/  MOV R9, 0x400 ;  /* 0x0000040000097802 */ /* 0x000fe20000000f00 */
[----:B------:R-:W-:Y:S01]  /*0180*/  BSSY.RECONVERGENT B0, `(.L_x_372) ;  /* 0x000001f000007945 */ /* 0x000fe20003800200 */
[----:B------:R-:W-:Y:S01]  /*0190*/  ISETP.NE.AND P1, PT, R0, RZ, PT ;  /* 0x000000ff0000720c */ /* 0x000fe20003f25270 */
[----:B------:R-:W0:Y:S01]  /*01a0*/  S2R R4, SR_CgaCtaId ;  /* 0x0000000000047919 */ /* 0x000e220000008800 */
[----:B------:R-:W-:Y:S02]  /*01b0*/  ISETP.NE.AND P3, PT, R8, RZ, PT ;  /* 0x000000ff0800720c */ /* 0x000fe40003f65270 */
[----:B------:R-:W-:Y:S02]  /*01c0*/  LOP3.LUT P5, RZ, R0, R8, RZ, 0xfc, !PT ;  /* 0x0000000800ff7212 */ /* 0x000fe400078afcff */
[----:B0-----:R-:W-:-:S05]  /*01d0*/  LEA R9, R4, R9, 0x18 ;  /* 0x0000000904097211 */ /* 0x001fca00078ec0ff */
[----:B------:R-:W-:-:S04]  /*01e0*/  IMAD R13, R8, 0x28, R9 ;  /* 0x00000028080d7824 */ /* 0x000fc800078e0209 */
[----:B------:R-:W-:-:S05]  /*01f0*/  IMAD R4, R0, 0x4, R13 ;  /* 0x0000000400047824 */ /* 0x000fca00078e020d */
[----:B--2---:R0:W-:Y:S01]  /*0200*/  STS [R4+0x2c], R11 ;  /* 0x00002c0b04007388 */ /* 0x0041e20000000800 */
[----:B------:R-:W-:Y:S05]  /*0210*/  @P1 BRA `(.L_x_373) ;  /* 0x0000000000541947 */ /* 0x000fea0003800000 */
[----:B------:R-:W1:Y:S01]  /*0220*/  LDCU.64 UR8, c[0x0][0x380] ;  /* 0x00007000ff0877ac */ /* 0x000e620008000a00 */
[----:B------:R-:W-:Y:S01]  /*0230*/  VIADD R7, R3, 0x8 ;  /* 0x0000000803077836 */ /* 0x000fe20000000000 */
[----:B------:R-:W-:Y:S01]  /*0240*/  ISETP.GE.AND P2, PT, R5, UR7, PT ;  /* 0x0000000705007c0c */ /* 0x000fe2000bf46270 */
[----:B------:R-:W-:Y:S02]  /*0250*/  IMAD R6, R2, UR7, R5 ;  /* 0x0000000702067c24 */ /* 0x000fe4000f8e0205 */
[----:B------:R-:W-:Y:S01]  /*0260*/  IMAD.MOV.U32 R10, RZ, RZ, RZ ;  /* 0x000000ffff0a7224 */ /* 0x000fe200078e00ff */
        /* <DEDUP_REMOVED lines=10> */
[----:B------:R-:W-:Y:S01]  /*0310*/  LEA.HI.X R7, R8, UR9, R7, 0x2, P6 ;  /* 0x0000000908077c11 */ /* 0x000fe2000b0f1407 */
[----:B------:R-:W-:-:S04]  /*0320*/  IMAD.MOV.U32 R8, RZ, RZ, RZ ;  /* 0x000000ffff087224 */ /* 0x000fc800078e00ff */
[----:B------:R-:W2:Y:S04]  /*0330*/  @!P1 LDG.E R10, desc[UR4][R6.64+0x20] ;  /* 0x00002004060a9981 */ /* 0x000ea8000c1e1900 */
[----:B------:R-:W3:Y:S04]  /*0340*/  @!P2 LDG.E R8, desc[UR4][R6.64+-0x4] ;  /* 0xfffffc040608a981 */ /* 0x000ee8000c1e1900 */
[----:B--2---:R1:W-:Y:S04]  /*0350*/  STS [R13+0x4c], R10 ;  /* 0x00004c0a0d007388 */ /* 0x0043e80000000800 */
[----:B---3--:R1:W-:Y:S02]  /*0360*/  STS [R13+0x28], R8 ;  /* 0x000028080d007388 */ /* 0x0083e40000000800 */
.L_x_373:
[----:B------:R-:W-:Y:S05]  /*0370*/  BSYNC.RECONVERGENT B0 ;  /* 0x0000000000007941 */ /* 0x000fea0003800200 */
.L_x_372:
        /* <DEDUP_REMOVED lines=9> */
[----:B0-----:R-:W0:Y:S01]  /*0410*/  @!P0 LDC.64 R10, c[0x0][0x380] ;  /* 0x0000e000ff0a8b82 */ /* 0x001e220000000a00 */
[C---:B------:R-:W-:Y:S02]  /*0420*/  @!P0 IMAD R12, R2.reuse, UR7, R13 ;  /* 0x00000007020c8c24 */ /* 0x040fe4000f8e020d */
[----:B------:R-:W-:Y:S02]  /*0430*/  @!P1 IMAD R8, R2, UR7, R5 ;  /* 0x0000000702089c24 */ /* 0x000fe4000f8e0205 */
[--C-:B------:R-:W-:Y:S02]  /*0440*/  @!P0 IMAD R15, R12, UR6, R3.reuse ;  /* 0x000000060c0f8c24 */ /* 0x100fe4000f8e0203 */
[----:B------:R-:W-:Y:S02]  /*0450*/  HFMA2 R12, -RZ, RZ, 0, 0 ;  /* 0x00000000ff0c7431 */ /* 0x000fe400000001ff */
[----:B------:R-:W-:Y:S01]  /*0460*/  @!P1 VIADD R8, R8, 0xffffffff ;  /* 0xffffffff08089836 */ /* 0x000fe20000000000 */
[----:B------:R-:W1:Y:S03]  /*0470*/  @!P1 LDC.64 R6, c[0x0][0x380] ;  /* 0x0000e000ff069b82 */ /* 0x000e660000000a00 */
[----:B------:R-:W-:-:S02]  /*0480*/  @!P1 IMAD R13, R8, UR6, R3 ;  /* 0x00000006080d9c24 */ /* 0x000fc4000f8e0203 */
[----:B------:R-:W-:Y:S02]  /*0490*/  IMAD.MOV.U32 R8, RZ, RZ, RZ ;  /* 0x000000ffff087224 */ /* 0x000fe400078e00ff */
[----:B0-----:R-:W-:-:S05]  /*04a0*/  @!P0 IMAD.WIDE R10, R15, 0x4, R10 ;  /* 0x000000040f0a8825 */ /* 0x001fca00078e020a */
[----:B------:R-:W2:Y:S01]  /*04b0*/  @!P0 LDG.E R12, desc[UR4][R10.64] ;  /* 0x000000040a0c8981 */ /* 0x000ea2000c1e1900 */
[----:B-1----:R-:W-:-:S05]  /*04c0*/  @!P1 IMAD.WIDE R6, R13, 0x4, R6 ;  /* 0x000000040d069825 */ /* 0x002fca00078e0206 */
[----:B------:R-:W3:Y:S01]  /*04d0*/  @!P1 LDG.E R8, desc[UR4][R6.64] ;  /* 0x0000000406089981 */ /* 0x000ee2000c1e1900 */
[----:B------:R-:W-:-:S05]  /*04e0*/  IMAD R9, R0, 0x4, R9 ;  /* 0x0000000400097824 */ /* 0x000fca00078e0209 */
[----:B--2---:R2:W-:Y:S04]  /*04f0*/  STS [R9+0x16c], R12 ;  /* 0x00016c0c09007388 */ /* 0x0045e80000000800 */
[----:B---3--:R2:W-:Y:S02]  /*0500*/  STS [R9+0x4], R8 ;  /* 0x0000040809007388 */ /* 0x0085e40000000800 */
.L_x_375:
[----:B------:R-:W-:Y:S05]  /*0510*/  BSYNC.RECONVERGENT B0 ;  /* 0x0000000000007941 */ /* 0x000fea0003800200 */
.L_x_374:
[----:B------:R-:W-:Y:S04]  /*0520*/  BSSY.RECONVERGENT B0, `(.L_x_376) ;  /* 0x000002b000007945 */ /* 0x000fe80003800200 */
[----:B------:R-:W-:Y:S05]  /*0530*/  @P5 BRA `(.L_x_377) ;  /* 0x0000000000a45947 */ /* 0x000fea0003800000 */
[----:B------:R-:W-:Y:S01]  /*0540*/  IMAD R0, R2, UR7, R5 ;  /* 0x0000000702007c24 */ /* 0x000fe2000f8e0205 */
[----:B------:R-:W3:Y:S01]  /*0550*/  LDCU.64 UR8, c[0x0][0x380] ;  /* 0x00007000ff0877ac */ /* 0x000ee20008000a00 */
[C---:B------:R-:W-:Y:S01]  /*0560*/  VIADD R7, R5.reuse, 0x8 ;  /* 0x0000000805077836 */ /* 0x040fe20000000000 */
[----:B------:R-:W-:Y:S01]  /*0570*/  ISETP.GT.AND P2, PT, R5, UR7, PT ;  /* 0x0000000705007c0c */ /* 0x000fe2000bf44270 */
[----:B------:R-:W-:Y:S01]  /*0580*/  VIADD R6, R3, 0x8 ;  /* 0x0000000803067836 */ /* 0x000fe20000000000 */
[----:B0-----:R-:W-:Y:S01]  /*0590*/  SHF.R.S32.HI R11, RZ, 0x1f, R3 ;  /* 0x0000001fff0b7819 */ /* 0x001fe20000011403 */
[----:B------:R-:W-:Y:S01]  /*05a0*/  VIADD R0, R0, 0xffffffff ;  /* 0xffffffff00007836 */ /* 0x000fe20000000000 */
[----:B------:R-:W-:Y:S01]  /*05b0*/  ISETP.EQ.OR P2, PT, R5, RZ, P2 ;  /* 0x000000ff0500720c */ /* 0x000fe20001742670 */
[----:B-12---:R-:W-:Y:S01]  /*05c0*/  IMAD R8, R2, UR7, R7 ;  /* 0x0000000702087c24 */ /* 0x006fe2000f8e0207 */
[----:B------:R-:W-:Y:S01]  /*05d0*/  ISETP.GE.AND P0, PT, R6, UR6, PT ;  /* 0x0000000606007c0c */ /* 0x000fe2000bf06270 */
[----:B------:R-:W-:Y:S01]  /*05e0*/  IMAD R0, R0, UR6, RZ ;  /* 0x0000000600007c24 */ /* 0x000fe2000f8e02ff */
[----:B------:R-:W-:Y:S01]  /*05f0*/  ISETP.GE.AND P3, PT, R7, UR7, PT ;  /* 0x0000000707007c0c */ /* 0x000fe2000bf66270 */
[----:B------:R-:W-:Y:S01]  /*0600*/  IMAD R8, R8, UR6, RZ ;  /* 0x0000000608087c24 */ /* 0x000fe2000f8e02ff */
[----:B------:R-:W-:Y:S01]  /*0610*/  ISETP.LT.OR P1, PT, R3, -0x8, P2 ;  /* 0xfffffff80300780c */ /* 0x000fe20001721670 */
[----:B------:R-:W-:Y:S01]  /*0620*/  IMAD.MOV.U32 R13, RZ, RZ, RZ ;  /* 0x000000ffff0d7224 */ /* 0x000fe200078e00ff */
[----:B------:R-:W-:Y:S01]  /*0630*/  ISETP.GE.OR P0, PT, R7, UR7, P0 ;  /* 0x0000000707007c0c */ /* 0x000fe20008706670 */
[----:B------:R-:W-:Y:S01]  /*0640*/  IMAD.MOV.U32 R15, RZ, RZ, RZ ;  /* 0x000000ffff0f7224 */ /* 0x000fe200078e00ff */
[C---:B------:R-:W-:Y:S01]  /*0650*/  ISETP.LT.OR P2, PT, R3.reuse, 0x1, P2 ;  /* 0x000000010300780c */ /* 0x040fe20001741670 */
[----:B------:R-:W-:Y:S01]  /*0660*/  IMAD.MOV.U32 R17, RZ, RZ, RZ ;  /* 0x000000ffff117224 */ /* 0x000fe200078e00ff */
[----:B------:R-:W-:-:S02]  /*0670*/  ISETP.LT.OR P3, PT, R3, 0x1, P3 ;  /* 0x000000010300780c */ /* 0x000fc40001f61670 */
[C---:B------:R-:W-:Y:S02]  /*0680*/  IADD3 R7, P6, PT, R3.reuse, R0, RZ ;  /* 0x0000000003077210 */ /* 0x040fe40007fde0ff */
[C---:B------:R-:W-:Y:S02]  /*0690*/  IADD3 R9, P5, PT, R3.reuse, R8, RZ ;  /* 0x0000000803097210 */ /* 0x040fe40007fbe0ff */
[----:B------:R-:W-:Y:S02]  /*06a0*/  ISETP.GE.OR P1, PT, R6, UR6, P1 ;  /* 0x0000000606007c0c */ /* 0x000fe40008f26670 */
[C---:B------:R-:W-:Y:S02]  /*06b0*/  ISETP.GT.OR P2, PT, R3.reuse, UR6, P2 ;  /* 0x0000000603007c0c */ /* 0x040fe40009744670 */
[C---:B------:R-:W-:Y:S02]  /*06c0*/  ISETP.GT.OR P3, PT, R3.reuse, UR6, P3 ;  /* 0x0000000603007c0c */ /* 0x040fe40009f64670 */
[----:B------:R-:W-:-:S02]  /*06d0*/  ISETP.LT.OR P0, PT, R3, -0x8, P0 ;  /* 0xfffffff80300780c */ /* 0x000fc40000701670 */
[-C--:B------:R-:W-:Y:S02]  /*06e0*/  LEA.HI.X.SX32 R10, R0, R11.reuse, 0x1, P6 ;  /* 0x0000000b000a7211 */ /* 0x080fe400030f0eff */
[----:B------:R-:W-:Y:S02]  /*06f0*/  LEA.HI.X.SX32 R0, R8, R11, 0x1, P5 ;  /* 0x0000000b08007211 */ /* 0x000fe400028f0eff */
[----:B---3--:R-:W-:Y:S02]  /*0700*/  LEA R6, P6, R7, UR8, 0x2 ;  /* 0x0000000807067c11 */ /* 0x008fe4000f8c10ff */
[----:B------:R-:W-:Y:S02]  /*0710*/  LEA R8, P5, R9, UR8, 0x2 ;  /* 0x0000000809087c11 */ /* 0x000fe4000f8a10ff */
[----:B------:R-:W-:Y:S02]  /*0720*/  MOV R11, RZ ;  /* 0x000000ff000b7202 */ /* 0x000fe40000000f00 */
[----:B------:R-:W-:-:S02]  /*0730*/  LEA.HI.X R7, R7, UR9, R10, 0x2, P6 ;  /* 0x0000000907077c11 */ /* 0x000fc4000b0f140a */
[----:B------:R-:W-:-:S03]  /*0740*/  LEA.HI.X R9, R9, UR9, R0, 0x2, P5 ;  /* 0x0000000909097c11 */ /* 0x000fc6000a8f1400 */
[----:B------:R-:W2:Y:S04]  /*0750*/  @!P2 LDG.E R11, desc[UR4][R6.64+-0x4] ;  /* 0xfffffc04060ba981 */ /* 0x000ea8000c1e1900 */
[----:B------:R-:W3:Y:S04]  /*0760*/  @!P1 LDG.E R13, desc[UR4][R6.64+0x20] ;  /* 0x00002004060d9981 */ /* 0x000ee8000c1e1900 */
[----:B------:R-:W4:Y:S04]  /*0770*/  @!P3 LDG.E R15, desc[UR4][R8.64+-0x4] ;  /* 0xfffffc04080fb981 */ /* 0x000f28000c1e1900 */
[----:B------:R-:W5:Y:S04]  /*0780*/  @!P0 LDG.E R17, desc[UR4][R8.64+0x20] ;  /* 0x0000200408118981 */ /* 0x000f68000c1e1900 */
[----:B--2---:R0:W-:Y:S04]  /*0790*/  STS [R4], R11 ;  /* 0x0000000b04007388 */ /* 0x0041e80000000800 */
[----:B---3--:R0:W-:Y:S04]  /*07a0*/  STS [R4+0x24], R13 ;  /* 0x0000240d04007388 */ /* 0x0081e80000000800 */
[----:B----4-:R0:W-:Y:S04]  /*07b0*/  STS [R4+0x168], R15 ;  /* 0x0001680f04007388 */ /* 0x0101e80000000800 */
[----:B-----5:R0:W-:Y:S02]  /*07c0*/  STS [R4+0x18c], R17 ;  /* 0x00018c1104007388 */ /* 0x0201e40000000800 */
.L_x_377:
[----:B------:R-:W-:Y:S05]  /*07d0*/  BSYNC.RECONVERGENT B0 ;  /* 0x0000000000007941 */ /* 0x000fea0003800200 */
.L_x_376:
[----:B------:R-:W-:Y:S06]  /*07e0*/  BAR.SYNC.DEFER_BLOCKING 0x0 ;  /* 0x0000000000007b1d */ /* 0x000fec0000010000 */
[----:B------:R-:W-:Y:S05]  /*07f0*/  @P4 EXIT ;  /* 0x000000000000494d */ /* 0x000fea0003800000 */
[----:B------:R-:W3:Y:S01]  /*0800*/  LDC.64 R6, c[0x0][0x388] ;  /* 0x0000e200ff067b82 */ /* 0x000ee20000000a00 */
[----:B--2---:R-:W-:Y:S01]  /*0810*/  IMAD R9, R2, 0x9, RZ ;  /* 0x0000000902097824 */ /* 0x004fe200078e02ff */
[----:B------:R-:W2:Y:S04]  /*0820*/  LDS R0, [R4] ;  /* 0x0000000004007984 */ /* 0x000ea80000000800 */
[----:B------:R-:W4:Y:S04]  /*0830*/  LDS R19, [R4+0x4] ;  /* 0x0000040004137984 */ /* 0x000f280000000800 */
[----:B------:R-:W5:Y:S04]  /*0840*/  LDS R21, [R4+0x8] ;  /* 0x0000080004157984 */ /* 0x000f680000000800 */
[----:B------:R-:W5:Y:S04]  /*0850*/  LDS R23, [R4+0x28] ;  /* 0x0000280004177984 */ /* 0x000f680000000800 */
[----:B------:R-:W5:Y:S04]  /*0860*/  LDS R22, [R4+0x2c] ;  /* 0x00002c0004167984 */ /* 0x000f680000000800 */
[----:B------:R-:W5:Y:S01]  /*0870*/  LDS R25, [R4+0x30] ;  /* 0x0000300004197984 */ /* 0x000f620000000800 */
[----:B---3--:R-:W-:-:S03]  /*0880*/  IMAD.WIDE.U32 R6, R9, 0x4, R6 ;  /* 0x0000000409067825 */ /* 0x008fc600078e0006 */
[----:B0-----:R-:W0:Y:S04]  /*0890*/  LDS R15, [R4+0x50] ;  /* 0x00005000040f7984 */ /* 0x001e280000000800 */
[----:B------:R-:W2:Y:S04]  /*08a0*/  LDG.E R17, desc[UR4][R6.64] ;  /* 0x0000000406117981 */ /* 0x000ea8000c1e1900 */
[----:B------:R-:W4:Y:S04]  /*08b0*/  LDG.E R16, desc[UR4][R6.64+0x4] ;  /* 0x0000040406107981 */ /* 0x000f28000c1e1900 */
[----:B------:R-:W5:Y:S04]  /*08c0*/  LDG.E R18, desc[UR4][R6.64+0x8] ;  /* 0x0000080406127981 */ /* 0x000f68000c1e1900 */
[----:B------:R-:W3:Y:S04]  /*08d0*/  LDG.E R20, desc[UR4][R6.64+0xc] ;  /* 0x00000c0406147981 */ /* 0x000ee8000c1e1900 */
[----:B------:R-:W3:Y:S04]  /*08e0*/  LDG.E R12, desc[UR4][R6.64+0x10] ;  /* 0x00001004060c7981 */ /* 0x000ee8000c1e1900 */
[----:B------:R-:W3:Y:S04]  /*08f0*/  LDG.E R11, desc[UR4][R6.64+0x14] ;  /* 0x00001404060b7981 */ /* 0x000ee8000c1e1900 */
[----:B-1----:R-:W0:Y:S04]  /*0900*/  LDG.E R10, desc[UR4][R6.64+0x18] ;  /* 0x00001804060a7981 */ /* 0x002e28000c1e1900 */
[----:B------:R-:W3:Y:S04]  /*0910*/  LDG.E R9, desc[UR4][R6.64+0x1c] ;  /* 0x00001c0406097981 */ /* 0x000ee8000c1e1900 */
[----:B------:R1:W3:Y:S01]  /*0920*/  LDG.E R8, desc[UR4][R6.64+0x20] ;  /* 0x0000200406087981 */ /* 0x0002e2000c1e1900 */
[----:B------:R-:W-:-:S03]  /*0930*/  IMAD R2, R2, UR7, R5 ;  /* 0x0000000702027c24 */ /* 0x000fc6000f8e0205 */
[----:B------:R-:W0:Y:S01]  /*0940*/  LDS R14, [R4+0x54] ;  /* 0x00005400040e7984 */ /* 0x000e220000000800 */
[----:B------:R-:W-:-:S03]  /*0950*/  IMAD R3, R2, UR6, R3 ;  /* 0x0000000602037c24 */ /* 0x000fc6000f8e0203 */
[----:B------:R-:W0:Y:S01]  /*0960*/  LDS R13, [R4+0x58] ;  /* 0x00005800040d7984 */ /* 0x000e220000000800 */
[----:B-1----:R-:W1:Y:S02]  /*0970*/  LDC.64 R6, c[0x0][0x390] ;  /* 0x0000e400ff067b82 */ /* 0x002e640000000a00 */
[----:B-1----:R-:W-:-:S04]  /*0980*/  IMAD.WIDE R6, R3, 0x4, R6 ;  /* 0x0000000403067825 */ /* 0x002fc800078e0206 */
[----:B--2---:R-:W-:-:S04]  /*0990*/  FFMA R0, R0, R17, RZ ;  /* 0x0000001100007223 */ /* 0x004fc800000000ff */
[----:B----4-:R-:W-:-:S04]  /*09a0*/  FFMA R0, R19, R16, R0 ;  /* 0x0000001013007223 */ /* 0x010fc80000000000 */
[----:B-----5:R-:W-:-:S04]  /*09b0*/  FFMA R0, R21, R18, R0 ;  /* 0x0000001215007223 */ /* 0x020fc80000000000 */
[----:B---3--:R-:W-:-:S04]  /*09c0*/  FFMA R23, R23, R20, R0 ;  /* 0x0000001417177223 */ /* 0x008fc80000000000 */
[----:B------:R-:W-:-:S04]  /*09d0*/  FFMA R12, R22, R12, R23 ;  /* 0x0000000c160c7223 */ /* 0x000fc80000000017 */
[----:B------:R-:W-:-:S04]  /*09e0*/  FFMA R12, R25, R11, R12 ;  /* 0x0000000b190c7223 */ /* 0x000fc8000000000c */
[----:B0-----:R-:W-:-:S04]  /*09f0*/  FFMA R15, R15, R10, R12 ;  /* 0x0000000a0f0f7223 */ /* 0x001fc8000000000c */
[----:B------:R-:W-:-:S04]  /*0a00*/  FFMA R14, R14, R9, R15 ;  /* 0x000000090e0e7223 */ /* 0x000fc8000000000f */
[----:B------:R-:W-:-:S05]  /*0a10*/  FFMA R13, R13, R8, R14 ;  /* 0x000000080d0d7223 */ /* 0x000fca000000000e */
[----:B------:R-:W-:Y:S01]  /*0a20*/  STG.E desc[UR4][R6.64], R13 ;  /* 0x0000000d06007986 */ /* 0x000fe2000c101904 */
[----:B------:R-:W-:Y:S05]  /*0a30*/  EXIT ;  /* 0x000000000000794d */ /* 0x000fea0003800000 */
.L_x_378:
        /* <DEDUP_REMOVED lines=12> */
.L_x_550:


//--------------------- .text.depthwiseconv_global_f64 --------------------------
	.section	.text.depthwiseconv_global_f64,"ax",@progbits
	.align	128
        .global         depthwiseconv_global_f64
        .type           depthwiseconv_global_f64,@function
        .size           depthwiseconv_global_f64,(.L_x_551 - depthwiseconv_global_f64)
        .other          depthwiseconv_global_f64,@"STO_CUDA_ENTRY STV_DEFAULT"
depthwiseconv_global_f64:
.text.depthwiseconv_global_f64:
[----:B------:R-:W-:Y:S01]  /*0000*/  LDC R1, c[0x0][0x37c] ;  /* 0x0000df00ff017b82 */ /* 0x000fe20000000800 */
[----:B------:R-:W0:Y:S07]  /*0010*/  S2R R0, SR_TID.Y ;  /* 0x0000000000007919 */ /* 0x000e2e0000002200 */
[----:B------:R-:W1:Y:S01]  /*0020*/  LDC R22, c[0x0][0x360] ;  /* 0x0000d800ff167b82 */ /* 0x000e620000000800 */
[----:B------:R-:W2:Y:S01]  /*0030*/  LDCU.64 UR8, c[0x0][0x398] ;  /* 0x00007300ff0877ac */ /* 0x000ea20008000a00 */
[----:B------:R-:W1:Y:S01]  /*0040*/  S2R R3, SR_TID.X ;  /* 0x0000000000037919 */ /* 0x000e620000002100 */
[----:B------:R-:W3:Y:S01]  /*0050*/  LDCU UR6, c[0x0][0x3a0] ;  /* 0x00007400ff0677ac */ /* 0x000ee20008000800 */
[----:B------:R-:W4:Y:S04]  /*0060*/  S2R R2, SR_CTAID.Z ;  /* 0x0000000000027919 */ /* 0x000f280000002700 */
[----:B------:R-:W0:Y:S08]  /*0070*/  S2UR UR5, SR_CTAID.Y ;  /* 0x00000000000579c3 */ /* 0x000e300000002600 */
[----:B------:R-:W0:Y:S08]  /*0080*/  LDC R23, c[0x0][0x364] ;  /* 0x0000d900ff177b82 */ /* 0x000e300000000800 */
[----:B------:R-:W1:Y:S01]  /*0090*/  S2UR UR4, SR_CTAID.X ;  /* 0x00000000000479c3 */ /* 0x000e620000002500 */
[----:B0-----:R-:W-:-:S05]  /*00a0*/  IMAD R23, R23, UR5, R0 ;  /* 0x0000000517177c24 */ /* 0x001fca000f8e0200 */
[----:B--2---:R-:W-:Y:S01]  /*00b0*/  ISETP.GE.AND P0, PT, R23, UR9, PT ;  /* 0x0000000917007c0c */ /* 0x004fe2000bf06270 */
[----:B-1----:R-:W-:-:S05]  /*00c0*/  IMAD R22, R22, UR4, R3 ;  /* 0x0000000416167c24 */ /* 0x002fca000f8e0203 */
[----:B---3--:R-:W-:-:S04]  /*00d0*/  ISETP.GE.OR P0, PT, R22, UR6, P0 ;  /* 0x0000000616007c0c */ /* 0x008fc80008706670 */
[----:B----4-:R-:W-:-:S13]  /*00e0*/  ISETP.GE.OR P0, PT, R2, UR8, P0 ;  /* 0x0000000802007c0c */ /* 0x010fda0008706670 */
[----:B------:R-:W-:Y:S05]  /*00f0*/  @P0 EXIT ;  /* 0x000000000000094d */ /* 0x000fea0003800000 */
[----:B------:R-:W0:Y:S01]  /*0100*/  LDC.64 R6, c[0x0][0x388] ;  /* 0x0000e200ff067b82 */ /* 0x000e220000000a00 */
[----:B------:R-:W-:Y:S01]  /*0110*/  IMAD R25, R2, UR9, R23 ;  /* 0x0000000902197c24 */ /* 0x000fe2000f8e0217 */
[----:B------:R-:W1:Y:S01]  /*0120*/  LDCU.64 UR10, c[0x0][0x380] ;  /* 0x00007000ff0a77ac */ /* 0x000e620008000a00 */
[----:B------:R-:W-:Y:S01]  /*0130*/  ISETP.GE.AND P2, PT, R22, RZ, PT ;  /* 0x000000ff1600720c */ /* 0x000fe20003f46270 */
[----:B------:R-:W-:Y:S01]  /*0140*/  IMAD R9, R2, 0x9, RZ ;  /* 0x0000000902097824 */ /* 0x000fe200078e02ff */
[----:B------:R-:W-:Y:S01]  /*0150*/  ISETP.GE.AND P0, PT, R22, 0x1, PT ;  /* 0x000000011600780c */ /* 0x000fe20003f06270 */
[----:B------:R-:W-:Y:S01]  /*0160*/  VIADD R0, R25, 0xffffffff ;  /* 0xffffffff19007836 */ /* 0x000fe20000000000 */
[C---:B------:R-:W-:Y:S01]  /*0170*/  ISETP.EQ.OR P1, PT, R23.reuse, RZ, !P2 ;  /* 0x000000ff1700720c */ /* 0x040fe20005722670 */
[----:B------:R-:W2:Y:S01]  /*0180*/  LDCU.64 UR4, c[0x0][0x358] ;  /* 0x00006b00ff0477ac */ /* 0x000ea20008000a00 */
[----:B------:R-:W-:Y:S01]  /*0190*/  ISETP.EQ.OR P0, PT, R23, RZ, !P0 ;  /* 0x000000ff1700720c */ /* 0x000fe20004702670 */
[----:B------:R-:W-:Y:S01]  /*01a0*/  IMAD R5, R0, UR6, RZ ;  /* 0x0000000600057c24 */ /* 0x000fe2000f8e02ff */
[----:B------:R-:W-:-:S02]  /*01b0*/  SHF.R.S32.HI R0, RZ, 0x1f, R22 ;  /* 0x0000001fff007819 */ /* 0x000fc40000011416 */
[----:B------:R-:W-:Y:S02]  /*01c0*/  CS2R R18, SRZ ;  /* 0x0000000000127805 */ /* 0x000fe4000001ff00 */
[----:B------:R-:W-:-:S04]  /*01d0*/  IADD3 R4, P3, PT, R22, R5, RZ ;  /* 0x0000000516047210 */ /* 0x000fc80007f7e0ff */
[----:B------:R-:W-:Y:S01]  /*01e0*/  LEA.HI.X.SX32 R11, R5, R0, 0x1, P3 ;  /* 0x00000000050b7211 */ /* 0x000fe200018f0eff */
[----:B------:R-:W3:Y:S01]  /*01f0*/  @!P1 LDC.64 R2, c[0x0][0x380] ;  /* 0x0000e000ff029b82 */ /* 0x000ee20000000a00 */
[----:B-1----:R-:W-:Y:S01]  /*0200*/  LEA R28, P3, R4, UR10, 0x3 ;  /* 0x0000000a041c7c11 */ /* 0x002fe2000f8618ff */
[----:B0-----:R-:W-:-:S03]  /*0210*/  IMAD.WIDE.U32 R6, R9, 0x8, R6 ;  /* 0x0000000809067825 */ /* 0x001fc600078e0006 */
[----:B------:R-:W-:Y:S02]  /*0220*/  LEA.HI.X R29, R4, UR11, R11, 0x3, P3 ;  /* 0x0000000b041d7c11 */ /* 0x000fe400098f1c0b */
[----:B--2---:R-:W2:Y:S01]  /*0230*/  LDG.E.64 R20, desc[UR4][R6.64] ;  /* 0x0000000406147981 */ /* 0x004ea2000c1e1b00 */
[----:B------:R-:W-:-:S03]  /*0240*/  VIADD R4, R22, 0x1 ;  /* 0x0000000116047836 */ /* 0x000fc60000000000 */
[----:B------:R-:W2:Y:S01]  /*0250*/  @!P0 LDG.E.64 R18, desc[UR4][R28.64+-0x8] ;  /* 0xfffff8041c128981 */ /* 0x000ea2000c1e1b00 */
[----:B------:R-:W-:Y:S01]  /*0260*/  @!P1 IMAD.IADD R11, R22, 0x1, R5 ;  /* 0x00000001160b9824 */ /* 0x000fe200078e0205 */
[----:B------:R-:W-:Y:S02]  /*0270*/  ISETP.GE.AND P0, PT, R4, UR6, PT ;  /* 0x0000000604007c0c */ /* 0x000fe4000bf06270 */
[----:B------:R-:W-:Y:S01]  /*0280*/  CS2R R14, SRZ ;  /* 0x00000000000e7805 */ /* 0x000fe2000001ff00 */
[----:B------:R-:W4:Y:S01]  /*0290*/  LDG.E.64 R16, desc[UR4][R6.64+0x8] ;  /* 0x0000080406107981 */ /* 0x000f22000c1e1b00 */
[----:B------:R-:W-:Y:S01]  /*02a0*/  ISETP.GT.AND P0, PT, R22, -0x2, !P0 ;  /* 0xfffffffe1600780c */ /* 0x000fe20004704270 */
[----:B------:R-:W-:Y:S02]  /*02b0*/  IMAD R27, R25, UR6, RZ ;  /* 0x00000006191b7c24 */ /* 0x000fe4000f8e02ff */
[----:B------:R-:W5:Y:S01]  /*02c0*/  LDG.E.64 R8, desc[UR4][R6.64+0x10] ;  /* 0x0000100406087981 */ /* 0x000f62000c1e1b00 */
[----:B------:R-:W-:Y:S01]  /*02d0*/  ISETP.EQ.OR P3, PT, R23, RZ, !P0 ;  /* 0x000000ff1700720c */ /* 0x000fe20004762670 */
[----:B---3--:R-:W-:Y:S01]  /*02e0*/  @!P1 IMAD.WIDE R10, R11, 0x8, R2 ;  /* 0x000000080b0a9825 */ /* 0x008fe200078e0202 */
[----:B------:R-:W-:-:S04]  /*02f0*/  CS2R R2, SRZ ;  /* 0x0000000000027805 */ /* 0x000fc8000001ff00 */
[----:B------:R-:W4:Y:S01]  /*0300*/  @!P1 LDG.E.64 R14, desc[UR4][R10.64] ;  /* 0x000000040a0e9981 */ /* 0x000f22000c1e1b00 */
[----:B------:R-:W-:-:S06]  /*0310*/  ISETP.GT.AND P1, PT, R22, UR6, PT ;  /* 0x0000000616007c0c */ /* 0x000fcc000bf24270 */
[----:B------:R0:W5:Y:S01]  /*0320*/  @!P3 LDG.E.64 R2, desc[UR4][R28.64+0x8] ;  /* 0x000008041c02b981 */ /* 0x000162000c1e1b00 */
[C---:B------:R-:W-:Y:S02]  /*0330*/  IADD3 R5, P3, PT, R22.reuse, R27, RZ ;  /* 0x0000001b16057210 */ /* 0x040fe40007f7e0ff */
[----:B------:R-:W-:Y:S01]  /*0340*/  ISETP.GT.AND P1, PT, R22, RZ, !P1 ;  /* 0x000000ff1600720c */ /* 0x000fe20004f24270 */
[----:B------:R-:W3:Y:S01]  /*0350*/  LDG.E.64 R10, desc[UR4][R6.64+0x18] ;  /* 0x00001804060a7981 */ /* 0x000ee2000c1e1b00 */
[----:B------:R-:W-:Y:S02]  /*0360*/  LEA.HI.X.SX32 R12, R27, R0, 0x1, P3 ;  /* 0x000000001b0c7211 */ /* 0x000fe400018f0eff */
[----:B------:R-:W-:-:S04]  /*0370*/  LEA R4, P3, R5, UR10, 0x3 ;  /* 0x0000000a05047c11 */ /* 0x000fc8000f8618ff */
[----:B------:R-:W-:Y:S02]  /*0380*/  LEA.HI.X R5, R5, UR11, R12, 0x3, P3 ;  /* 0x0000000b05057c11 */ /* 0x000fe400098f1c0c */
[----:B------:R-:W-:-:S06]  /*0390*/  CS2R R12, SRZ ;  /* 0x00000000000c7805 */ /* 0x000fcc000001ff00 */
[----:B------:R-:W3:Y:S01]  /*03a0*/  @P1 LDG.E.64 R12, desc[UR4][R4.64+-0x8] ;  /* 0xfffff804040c1981 */ /* 0x000ee2000c1e1b00 */
[----:B------:R-:W-:-:S05]  /*03b0*/  VIADD R23, R23, 0x1 ;  /* 0x0000000117177836 */ /* 0x000fca0000000000 */
[----:B------:R-:W-:Y:S01]  /*03c0*/  ISETP.GE.U32.OR P3, PT, R23, UR9, !P2 ;  /* 0x0000000917007c0c */ /* 0x000fe2000d766470 */
[----:B------:R-:W-:Y:S02]  /*03d0*/  IMAD.IADD R24, R22, 0x1, R27 ;  /* 0x0000000116187824 */ /* 0x000fe400078e021b */
[----:B------:R-:W-:Y:S01]  /*03e0*/  VIADD R25, R25, 0x1 ;  /* 0x0000000119197836 */ /* 0x000fe20000000000 */
[----:B------:R-:W-:Y:S01]  /*03f0*/  ISETP.GE.U32.OR P1, PT, R23, UR9, !P1 ;  /* 0x0000000917007c0c */ /* 0x000fe2000cf26470 */
[----:B------:R-:W3:Y:S02]  /*0400*/  LDG.E.64 R26, desc[UR4][R6.64+0x28] ;  /* 0x00002804061a7981 */ /* 0x000ee4000c1e1b00 */
[----:B------:R-:W-:-:S06]  /*0410*/  IMAD R25, R25, UR6, RZ ;  /* 0x0000000619197c24 */ /* 0x000fcc000f8e02ff */
[----:B0-----:R-:W-:Y:S01]  /*0420*/  @!P3 IMAD.IADD R29, R22, 0x1, R25 ;  /* 0x00000001161db824 */ /* 0x001fe200078e0219 */
[----:B--2---:R-:W-:Y:S01]  /*0430*/  DFMA R18, R20, R18, RZ ;  /* 0x000000121412722b */ /* 0x004fe200000000ff */
[----:B------:R-:W0:Y:S07]  /*0440*/  @P2 LDC.64 R20, c[0x0][0x380] ;  /* 0x0000e000ff142b82 */ /* 0x000e2e0000000a00 */
[----:B----4-:R-:W-:Y:S01]  /*0450*/  DFMA R14, R16, R14, R18 ;  /* 0x0000000e100e722b */ /* 0x010fe20000000012 */
[----:B------:R-:W1:Y:S01]  /*0460*/  @!P3 LDC.64 R16, c[0x0][0x380] ;  /* 0x0000e000ff10bb82 */ /* 0x000e620000000a00 */
[----:B------:R-:W-:Y:S01]  /*0470*/  CS2R R18, SRZ ;  /* 0x0000000000127805 */ /* 0x000fe2000001ff00 */
[----:B0-----:R-:W-:-:S05]  /*0480*/  @P2 IMAD.WIDE R20, R24, 0x8, R20 ;  /* 0x0000000818142825 */ /* 0x001fca00078e0214 */
[----:B-----5:R-:W-:Y:S02]  /*0490*/  DFMA R2, R8, R2, R14 ;  /* 0x000000020802722b */ /* 0x020fe4000000000e */
[----:B------:R-:W2:Y:S01]  /*04a0*/  LDG.E.64 R14, desc[UR4][R6.64+0x20] ;  /* 0x00002004060e7981 */ /* 0x000ea2000c1e1b00 */
[----:B------:R-:W-:-:S03]  /*04b0*/  CS2R R8, SRZ ;  /* 0x0000000000087805 */ /* 0x000fc6000001ff00 */
[----:B------:R0:W2:Y:S01]  /*04c0*/  @P2 LDG.E.64 R18, desc[UR4][R20.64] ;  /* 0x0000000414122981 */ /* 0x0000a2000c1e1b00 */
[----:B------:R-:W-:-:S03]  /*04d0*/  IADD3 R28, P2, PT, R22, R25, RZ ;  /* 0x00000019161c7210 */ /* 0x000fc60007f5e0ff */
[----:B------:R4:W5:Y:S01]  /*04e0*/  @P0 LDG.E.64 R8, desc[UR4][R4.64+0x8] ;  /* 0x0000080404080981 */ /* 0x000962000c1e1b00 */
[----:B------:R-:W-:Y:S02]  /*04f0*/  LEA.HI.X.SX32 R25, R25, R0, 0x1, P2 ;  /* 0x0000000019197211 */ /* 0x000fe400010f0eff */
[C---:B------:R-:W-:Y:S02]  /*0500*/  LEA R22, P2, R28.reuse, UR10, 0x3 ;  /* 0x0000000a1c167c11 */ /* 0x040fe4000f8418ff */
[----:B------:R-:W-:Y:S02]  /*0510*/  ISETP.GE.U32.OR P0, PT, R23, UR9, !P0 ;  /* 0x0000000917007c0c */ /* 0x000fe4000c706470 */
[----:B0-----:R-:W-:Y:S02]  /*0520*/  CS2R R20, SRZ ;  /* 0x0000000000147805 */ /* 0x001fe4000001ff00 */
[----:B------:R-:W-:Y:S01]  /*0530*/  LEA.HI.X R23, R28, UR11, R25, 0x3, P2 ;  /* 0x0000000b1c177c11 */ /* 0x000fe200090f1c19 */
[----:B---3--:R-:W-:Y:S01]  /*0540*/  DFMA R2, R10, R12, R2 ;  /* 0x0000000c0a02722b */ /* 0x008fe20000000002 */
[----:B------:R-:W3:Y:S01]  /*0550*/  LDG.E.64 R10, desc[UR4][R6.64+0x30] ;  /* 0x00003004060a7981 */ /* 0x000ee2000c1e1b00 */
[----:B------:R-:W-:Y:S01]  /*0560*/  CS2R R12, SRZ ;  /* 0x00000000000c7805 */ /* 0x000fe2000001ff00 */
[----:B-1----:R-:W-:-:S02]  /*0570*/  @!P3 IMAD.WIDE R16, R29, 0x8, R16 ;  /* 0x000000081d10b825 */ /* 0x002fc400078e0210 */
[----:B------:R-:W3:Y:S01]  /*0580*/  @!P1 LDG.E.64 R20, desc[UR4][R22.64+-0x8] ;  /* 0xfffff80416149981 */ /* 0x000ee2000c1e1b00 */
[----:B----4-:R-:W-:-:S03]  /*0590*/  CS2R R4, SRZ ;  /* 0x0000000000047805 */ /* 0x010fc6000001ff00 */
[----:B------:R-:W4:Y:S04]  /*05a0*/  @!P3 LDG.E.64 R12, desc[UR4][R16.64] ;  /* 0x00000004100cb981 */ /* 0x000f28000c1e1b00 */
[----:B------:R-:W4:Y:S04]  /*05b0*/  @!P0 LDG.E.64 R4, desc[UR4][R22.64+0x8] ;  /* 0x0000080416048981 */ /* 0x000f28000c1e1b00 */
[----:B------:R-:W4:Y:S04]  /*05c0*/  LDG.E.64 R28, desc[UR4][R6.64+0x40] ;  /* 0x00004004061c7981 */ /* 0x000f28000c1e1b00 */
[----:B------:R-:W4:Y:S01]  /*05d0*/  LDG.E.64 R16, desc[UR4][R6.64+0x38] ;  /* 0x0000380406107981 */ /* 0x000f22000c1e1b00 */
[----:B--2---:R-:W-:-:S08]  /*05e0*/  DFMA R2, R14, R18, R2 ;  /* 0x000000120e02722b */ /* 0x004fd00000000002 */
[----:B-----5:R-:W-:Y:S02]  /*05f0*/  DFMA R8, R26, R8, R2 ;  /* 0x000000081a08722b */ /* 0x020fe40000000002 */
[----:B------:R-:W0:Y:S06]  /*0600*/  LDC.64 R2, c[0x0][0x390] ;  /* 0x0000e400ff027b82 */ /* 0x000e2c0000000a00 */
[----:B---3--:R-:W-:-:S08]  /*0610*/  DFMA R8, R10, R20, R8 ;  /* 0x000000140a08722b */ /* 0x008fd00000000008 */
[----:B----4-:R-:W-:Y:S01]  /*0620*/  DFMA R8, R16, R12, R8 ;  /* 0x0000000c1008722b */ /* 0x010fe20000000008 */
[----:B0-----:R-:W-:-:S07]  /*0630*/  IMAD.WIDE R24, R24, 0x8, R2 ;  /* 0x0000000818187825 */ /* 0x001fce00078e0202 */
[----:B------:R-:W-:-:S07]  /*0640*/  DFMA R4, R28, R4, R8 ;  /* 0x000000041c04722b */ /* 0x000fce0000000008 */
[----:B------:R-:W-:Y:S01]  /*0650*/  STG.E.64 desc[UR4][R24.64], R4 ;  /* 0x0000000418007986 */ /* 0x000fe2000c101b04 */
[----:B------:R-:W-:Y:S05]  /*0660*/  EXIT ;  /* 0x000000000000794d */ /* 0x000fea0003800000 */
.L_x_379:
        /* <DEDUP_REMOVED lines=9> */
.L_x_551:


//--------------------- .text.depthwiseconv_global_f32 --------------------------
	.section	.text.depthwiseconv_global_f32,"ax",@progbits
	.align	128
        .global         depthwiseconv_global_f32
        .type           depthwiseconv_global_f32,@function
        .size           depthwiseconv_global_f32,(.L_x_552 - depthwiseconv_global_f32)
        .other          depthwiseconv_global_f32,@"STO_CUDA_ENTRY STV_DEFAULT"
depthwiseconv_global_f32:
.text.depthwiseconv_global_f32:
        /* <DEDUP_REMOVED lines=16> */
[C---:B------:R-:W-:Y:S01]  /*0100*/  ISETP.GE.AND P2, PT, R19.reuse, RZ, PT ;  /* 0x000000ff1300720c */ /* 0x040fe20003f46270 */
[----:B------:R-:W-:Y:S01]  /*0110*/  IMAD R4, R10, UR9, R11 ;  /* 0x000000090a047c24 */ /* 0x000fe2000f8e020b */
[----:B------:R-:W0:Y:S01]  /*0120*/  LDCU.64 UR10, c[0x0][0x380] ;  /* 0x00007000ff0a77ac */ /* 0x000e220008000a00 */
[----:B------:R-:W-:Y:S01]  /*0130*/  VIADD R0, R19, 0x1 ;  /* 0x0000000113007836 */ /* 0x000fe20000000000 */
[----:B------:R-:W-:Y:S01]  /*0140*/  ISETP.EQ.OR P3, PT, R11, RZ, !P2 ;  /* 0x000000ff0b00720c */ /* 0x000fe20005762670 */
[----:B------:R-:W-:Y:S01]  /*0150*/  VIADD R5, R4, 0xffffffff ;  /* 0xffffffff04057836 */ /* 0x000fe20000000000 */
[----:B------:R-:W1:Y:S01]  /*0160*/  LDC.64 R2, c[0x0][0x388] ;  /* 0x0000e200ff027b82 */ /* 0x000e620000000a00 */
[----:B------:R-:W-:Y:S01]  /*0170*/  SHF.R.S32.HI R21, RZ, 0x1f, R19 ;  /* 0x0000001fff157819 */ /* 0x000fe20000011413 */
[----:B------:R-:W2:Y:S01]  /*0180*/  LDCU.64 UR4, c[0x0][0x358] ;  /* 0x00006b00ff0477ac */ /* 0x000ea20008000a00 */
[----:B------:R-:W-:Y:S01]  /*0190*/  ISETP.GE.AND P0, PT, R0, UR6, PT ;  /* 0x0000000600007c0c */ /* 0x000fe2000bf06270 */
[----:B------:R-:W-:Y:S01]  /*01a0*/  IMAD R8, R5, UR6, RZ ;  /* 0x0000000605087c24 */ /* 0x000fe2000f8e02ff */
[C---:B------:R-:W-:Y:S01]  /*01b0*/  ISETP.GE.AND P1, PT, R19.reuse, 0x1, PT ;  /* 0x000000011300780c */ /* 0x040fe20003f26270 */
[----:B------:R-:W-:Y:S01]  /*01c0*/  IMAD R0, R4, UR6, RZ ;  /* 0x0000000604007c24 */ /* 0x000fe2000f8e02ff */
[----:B------:R-:W-:-:S02]  /*01d0*/  ISETP.GT.AND P0, PT, R19, -0x2, !P0 ;  /* 0xfffffffe1300780c */ /* 0x000fc40004704270 */
[C---:B------:R-:W-:Y:S02]  /*01e0*/  IADD3 R13, P5, PT, R19.reuse, R8, RZ ;  /* 0x00000008130d7210 */ /* 0x040fe40007fbe0ff */
[----:B------:R-:W3:Y:S01]  /*01f0*/  @!P3 LDC.64 R16, c[0x0][0x380] ;  /* 0x0000e000ff10bb82 */ /* 0x000ee20000000a00 */
[C---:B------:R-:W-:Y:S01]  /*0200*/  IADD3 R5, P4, PT, R19.reuse, R0, RZ ;  /* 0x0000000013057210 */ /* 0x040fe20007f9e0ff */
[----:B------:R-:W-:Y:S01]  /*0210*/  @!P3 IMAD.IADD R9, R19, 0x1, R8 ;  /* 0x000000011309b824 */ /* 0x000fe200078e0208 */
[-C--:B------:R-:W-:Y:S02]  /*0220*/  LEA.HI.X.SX32 R14, R8, R21.reuse, 0x1, P5 ;  /* 0x00000015080e7211 */ /* 0x080fe400028f0eff */
[C---:B------:R-:W-:Y:S02]  /*0230*/  ISETP.EQ.OR P1, PT, R11.reuse, RZ, !P1 ;  /* 0x000000ff0b00720c */ /* 0x040fe40004f22670 */
[----:B------:R-:W-:Y:S02]  /*0240*/  LEA.HI.X.SX32 R12, R0, R21, 0x1, P4 ;  /* 0x00000015000c7211 */ /* 0x000fe400020f0eff */
[C---:B------:R-:W-:Y:S01]  /*0250*/  ISETP.EQ.OR P5, PT, R11.reuse, RZ, !P0 ;  /* 0x000000ff0b00720c */ /* 0x040fe200047a2670 */
[----:B------:R-:W-:Y:S01]  /*0260*/  VIADD R11, R11, 0x1 ;  /* 0x000000010b0b7836 */ /* 0x000fe20000000000 */
[----:B0-----:R-:W-:-:S02]  /*0270*/  LEA R6, P4, R5, UR10, 0x2 ;  /* 0x0000000a05067c11 */ /* 0x001fc4000f8810ff */
[----:B------:R-:W-:Y:S02]  /*0280*/  LEA R28, P6, R13, UR10, 0x2 ;  /* 0x0000000a0d1c7c11 */ /* 0x000fe4000f8c10ff */
[----:B------:R-:W-:Y:S01]  /*0290*/  LEA.HI.X R7, R5, UR11, R12, 0x2, P4 ;  /* 0x0000000b05077c11 */ /* 0x000fe2000a0f140c */
[----:B------:R-:W-:Y:S01]  /*02a0*/  IMAD R5, R10, 0x9, RZ ;  /* 0x000000090a057824 */ /* 0x000fe200078e02ff */
[----:B------:R-:W-:Y:S02]  /*02b0*/  ISETP.GE.U32.OR P4, PT, R11, UR9, !P2 ;  /* 0x000000090b007c0c */ /* 0x000fe4000d786470 */
[----:B------:R-:W-:Y:S02]  /*02c0*/  LEA.HI.X R29, R13, UR11, R14, 0x2, P6 ;  /* 0x0000000b0d1d7c11 */ /* 0x000fe4000b0f140e */
[----:B------:R-:W-:Y:S02]  /*02d0*/  CS2R R12, SRZ ;  /* 0x00000000000c7805 */ /* 0x000fe4000001ff00 */
[----:B------:R-:W-:Y:S01]  /*02e0*/  IADD3 R4, PT, PT, R4, 0x1, RZ ;  /* 0x0000000104047810 */ /* 0x000fe20007ffe0ff */
[----:B-1----:R-:W-:-:S04]  /*02f0*/  IMAD.WIDE.U32 R2, R5, 0x4, R2 ;  /* 0x0000000405027825 */ /* 0x002fc800078e0002 */
[----:B---3--:R-:W-:Y:S01]  /*0300*/  @!P3 IMAD.WIDE R16, R9, 0x4, R16 ;  /* 0x000000040910b825 */ /* 0x008fe200078e0210 */
[----:B--2---:R-:W2:Y:S01]  /*0310*/  @!P1 LDG.E R13, desc[UR4][R28.64+-0x4] ;  /* 0xfffffc041c0d9981 */ /* 0x004ea2000c1e1900 */
[----:B------:R-:W0:Y:S01]  /*0320*/  @P2 LDC.64 R8, c[0x0][0x380] ;  /* 0x0000e000ff082b82 */ /* 0x000e220000000a00 */
[C---:B------:R-:W-:Y:S01]  /*0330*/  ISETP.GT.AND P1, PT, R19.reuse, UR6, PT ;  /* 0x0000000613007c0c */ /* 0x040fe2000bf24270 */
[----:B------:R-:W-:Y:S01]  /*0340*/  IMAD R10, R4, UR6, RZ ;  /* 0x00000006040a7c24 */ /* 0x000fe2000f8e02ff */
[----:B------:R-:W3:Y:S01]  /*0350*/  LDG.E R25, desc[UR4][R2.64+0x4] ;  /* 0x0000040402197981 */ /* 0x000ee2000c1e1900 */
[----:B------:R-:W-:Y:S01]  /*0360*/  IMAD.MOV.U32 R14, RZ, RZ, RZ ;  /* 0x000000ffff0e7224 */ /* 0x000fe200078e00ff */
[C---:B------:R-:W-:Y:S01]  /*0370*/  ISETP.GT.AND P1, PT, R19.reuse, RZ, !P1 ;  /* 0x000000ff1300720c */ /* 0x040fe20004f24270 */
[C---:B------:R-:W-:Y:S01]  /*0380*/  IMAD.IADD R15, R19.reuse, 0x1, R0 ;  /* 0x00000001130f7824 */ /* 0x040fe200078e0200 */
[----:B------:R-:W-:Y:S01]  /*0390*/  CS2R R26, SRZ ;  /* 0x00000000001a7805 */ /* 0x000fe2000001ff00 */
[----:B------:R-:W1:Y:S01]  /*03a0*/  @!P4 LDC.64 R4, c[0x0][0x380] ;  /* 0x0000e000ff04cb82 */ /* 0x000e620000000a00 */
[----:B------:R-:W2:Y:S04]  /*03b0*/  LDG.E R0, desc[UR4][R2.64] ;  /* 0x0000000402007981 */ /* 0x000ea8000c1e1900 */
[----:B------:R4:W3:Y:S01]  /*03c0*/  @!P3 LDG.E R14, desc[UR4][R16.64] ;  /* 0x00000004100eb981 */ /* 0x0008e2000c1e1900 */
[----:B------:R-:W-:Y:S01]  /*03d0*/  IADD3 R18, P6, PT, R19, R10, RZ ;  /* 0x0000000a13127210 */ /* 0x000fe20007fde0ff */
[----:B------:R-:W-:-:S02]  /*03e0*/  IMAD.MOV.U32 R22, RZ, RZ, RZ ;  /* 0x000000ffff167224 */ /* 0x000fc400078e00ff */
[----:B------:R-:W5:Y:S01]  /*03f0*/  @!P5 LDG.E R12, desc[UR4][R28.64+0x4] ;  /* 0x000004041c0cd981 */ /* 0x000f62000c1e1900 */
[----:B------:R-:W-:-:S03]  /*0400*/  ISETP.GE.U32.OR P3, PT, R11, UR9, !P1 ;  /* 0x000000090b007c0c */ /* 0x000fc6000cf66470 */
[----:B------:R-:W5:Y:S01]  /*0410*/  LDG.E R23, desc[UR4][R2.64+0x8] ;  /* 0x0000080402177981 */ /* 0x000f62000c1e1900 */
[----:B------:R-:W-:Y:S01]  /*0420*/  @!P4 IADD3 R19, PT, PT, R19, R10, RZ ;  /* 0x0000000a1313c210 */ /* 0x000fe20007ffe0ff */
[----:B0-----:R-:W-:Y:S01]  /*0430*/  @P2 IMAD.WIDE R8, R15, 0x4, R8 ;  /* 0x000000040f082825 */ /* 0x001fe200078e0208 */
[----:B------:R-:W-:Y:S01]  /*0440*/  LEA.HI.X.SX32 R21, R10, R21, 0x1, P6 ;  /* 0x000000150a157211 */ /* 0x000fe200030f0eff */
[----:B------:R-:W5:Y:S01]  /*0450*/  LDG.E R24, desc[UR4][R2.64+0xc] ;  /* 0x00000c0402187981 */ /* 0x000f62000c1e1900 */
[C---:B------:R-:W-:Y:S01]  /*0460*/  LEA R10, P5, R18.reuse, UR10, 0x2 ;  /* 0x0000000a120a7c11 */ /* 0x040fe2000f8a10ff */
[----:B------:R-:W-:Y:S02]  /*0470*/  IMAD.MOV.U32 R20, RZ, RZ, RZ ;  /* 0x000000ffff147224 */ /* 0x000fe400078e00ff */
[----:B------:R-:W5:Y:S01]  /*0480*/  @P1 LDG.E R27, desc[UR4][R6.64+-0x4] ;  /* 0xfffffc04061b1981 */ /* 0x000f62000c1e1900 */
[----:B------:R-:W-:Y:S02]  /*0490*/  ISETP.GE.U32.OR P1, PT, R11, UR9, !P0 ;  /* 0x000000090b007c0c */ /* 0x000fe4000c726470 */
[----:B------:R-:W-:Y:S01]  /*04a0*/  LEA.HI.X R11, R18, UR11, R21, 0x2, P5 ;  /* 0x0000000b120b7c11 */ /* 0x000fe2000a8f1415 */
[----:B------:R-:W5:Y:S01]  /*04b0*/  @P2 LDG.E R22, desc[UR4][R8.64] ;  /* 0x0000000408162981 */ /* 0x000f62000c1e1900 */
[----:B------:R-:W-:-:S03]  /*04c0*/  HFMA2 R18, -RZ, RZ, 0, 0 ;  /* 0x00000000ff127431 */ /* 0x000fc600000001ff */
[----:B------:R-:W5:Y:S01]  /*04d0*/  LDG.E R17, desc[UR4][R2.64+0x10] ;  /* 0x0000100402117981 */ /* 0x000f62000c1e1900 */
[----:B-1----:R-:W-:-:S03]  /*04e0*/  @!P4 IMAD.WIDE R4, R19, 0x4, R4 ;  /* 0x000000041304c825 */ /* 0x002fc600078e0204 */
[----:B------:R0:W5:Y:S04]  /*04f0*/  @P0 LDG.E R20, desc[UR4][R6.64+0x4] ;  /* 0x0000040406140981 */ /* 0x000168000c1e1900 */
[----:B------:R-:W5:Y:S01]  /*0500*/  LDG.E R21, desc[UR4][R2.64+0x14] ;  /* 0x0000140402157981 */ /* 0x000f62000c1e1900 */
[----:B----4-:R-:W-:-:S03]  /*0510*/  IMAD.MOV.U32 R16, RZ, RZ, RZ ;  /* 0x000000ffff107224 */ /* 0x010fc600078e00ff */
[----:B------:R-:W4:Y:S01]  /*0520*/  LDG.E R19, desc[UR4][R2.64+0x18] ;  /* 0x0000180402137981 */ /* 0x000f22000c1e1900 */
[----:B0-----:R-:W0:Y:S03]  /*0530*/  LDC.64 R6, c[0x0][0x390] ;  /* 0x0000e400ff067b82 */ /* 0x001e260000000a00 */
[----:B------:R-:W4:Y:S04]  /*0540*/  @!P3 LDG.E R26, desc[UR4][R10.64+-0x4] ;  /* 0xfffffc040a1ab981 */ /* 0x000f28000c1e1900 */
[----:B------:R-:W4:Y:S04]  /*0550*/  @!P4 LDG.E R18, desc[UR4][R4.64] ;  /* 0x000000040412c981 */ /* 0x000f28000c1e1900 */
[----:B------:R-:W4:Y:S04]  /*0560*/  LDG.E R9, desc[UR4][R2.64+0x1c] ;  /* 0x00001c0402097981 */ /* 0x000f28000c1e1900 */
[----:B------:R-:W4:Y:S04]  /*0570*/  @!P1 LDG.E R16, desc[UR4][R10.64+0x4] ;  /* 0x000004040a109981 */ /* 0x000f28000c1e1900 */
[----:B------:R-:W4:Y:S01]  /*0580*/  LDG.E R29, desc[UR4][R2.64+0x20] ;  /* 0x00002004021d7981 */ /* 0x000f22000c1e1900 */
[----:B0-----:R-:W-:-:S04]  /*0590*/  IMAD.WIDE R6, R15, 0x4, R6 ;  /* 0x000000040f067825 */ /* 0x001fc800078e0206 */
[----:B--2---:R-:W-:-:S04]  /*05a0*/  FFMA R0, R0, R13, RZ ;  /* 0x0000000d00007223 */ /* 0x004fc800000000ff */
[----:B---3--:R-:W-:-:S04]  /*05b0*/  FFMA R0, R25, R14, R0 ;  /* 0x0000000e19007223 */ /* 0x008fc80000000000 */
[----:B-----5:R-:W-:-:S04]  /*05c0*/  FFMA R23, R23, R12, R0 ;  /* 0x0000000c17177223 */ /* 0x020fc80000000000 */
[----:B------:R-:W-:-:S04]  /*05d0*/  FFMA R24, R24, R27, R23 ;  /* 0x0000001b18187223 */ /* 0x000fc80000000017 */
[----:B------:R-:W-:-:S04]  /*05e0*/  FFMA R22, R17, R22, R24 ;  /* 0x0000001611167223 */ /* 0x000fc80000000018 */
[----:B------:R-:W-:-:S04]  /*05f0*/  FFMA R20, R21, R20, R22 ;  /* 0x0000001415147223 */ /* 0x000fc80000000016 */
[----:B----4-:R-:W-:-:S04]  /*0600*/  FFMA R20, R19, R26, R20 ;  /* 0x0000001a13147223 */ /* 0x010fc80000000014 */
[----:B------:R-:W-:-:S04]  /*0610*/  FFMA R18, R9, R18, R20 ;  /* 0x0000001209127223 */ /* 0x000fc80000000014 */
[----:B------:R-:W-:-:S05]  /*0620*/  FFMA R29, R29, R16, R18 ;  /* 0x000000101d1d7223 */ /* 0x000fca0000000012 */
[----:B------:R-:W-:Y:S01]  /*0630*/  STG.E desc[UR4][R6.64], R29 ;  /* 0x0000001d06007986 */ /* 0x000fe2000c101904 */
[----:B------:R-:W-:Y:S05]  /*0640*/  EXIT ;  /* 0x000000000000794d */ /* 0x000fea0003800000 */
.L_x_380:
        /* <DEDUP_REMOVED lines=11> */
.L_x_552:


//--------------------- .text.conv2d_shared_f64   --------------------------
	.section	.text.conv2d_shared_f64,"ax",@progbits
	.align	128
        .global         conv2d_shared_f64
        .type           conv2d_shared_f64,@function
        .size           conv2d_shared_f64,(.L_x_553 - conv2d_shared_f64)
        .other          conv2d_shared_f64,@"STO_CUDA_ENTRY STV_DEFAULT"
conv2d_shared_f64:
.text.conv2d_shared_f64:
[----:B------:R-:W-:Y:S01]  /*0000*/  LDC R1, c[0x0][0x37c] ;  /* 0x0000df00ff017b82 */ /* 0x000fe20000000800 */
[----:B------:R-:W0:Y:S01]  /*0010*/  S2R R2, SR_TID.X ;  /* 0x0000000000027919 */ /* 0x000e220000002100 */
[----:B------:R-:W1:Y:S01]  /*0020*/  LDCU.64 UR6, c[0x0][0x398] ;  /* 0x00007300ff0677ac */ /* 0x000e620008000a00 */
[----:B------:R-:W-:Y:S01]  /*0030*/  CS2R R4, SRZ ;  /* 0x0000000000047805 */ /* 0x000fe2000001ff00 */
[----:B------:R-:W0:Y:S01]  /*0040*/  S2R R3, SR_CTAID.X ;  /* 0x0000000000037919 */ /* 0x000e220000002500 */
[----:B------:R-:W2:Y:S01]  /*0050*/  LDCU.64 UR4, c[0x0][0x358] ;  /* 0x00006b00ff0477ac */ /* 0x000ea20008000a00 */
[----:B------:R-:W3:Y:S01]  /*0060*/  S2R R19, SR_CTAID.Y ;  /* 0x0000000000137919 */ /* 0x000ee20000002600 */
[----:B------:R-:W3:Y:S01]  /*0070*/  S2R R10, SR_TID.Y ;  /* 0x00000000000a7919 */ /* 0x000ee20000002200 */
[----:B0-----:R-:W-:-:S05]  /*0080*/  IMAD R0, R3, 0x10, R2 ;  /* 0x0000001003007824 */ /* 0x001fca00078e0202 */
[----:B-1----:R-:W-:Y:S01]  /*0090*/  ISETP.GE.AND P0, PT, R0, UR7, PT ;  /* 0x0000000700007c0c */ /* 0x002fe2000bf06270 */
[----:B---3--:R-:W-:-:S05]  /*00a0*/  IMAD R19, R19, 0x10, R10 ;  /* 0x0000001013137824 */ /* 0x008fca00078e020a */
[----:B------:R-:W-:-:S04]  /*00b0*/  ISETP.GE.OR P4, PT, R19, UR6, P0 ;  /* 0x0000000613007c0c */ /* 0x000fc80008786670 */
[----:B------:R-:W-:-:S13]  /*00c0*/  ISETP.LT.OR P1, PT, R0, RZ, P4 ;  /* 0x000000ff0000720c */ /* 0x000fda0002721670 */
[----:B------:R-:W0:Y:S01]  /*00d0*/  @!P1 LDC.64 R6, c[0x0][0x380] ;  /* 0x0000e000ff069b82 */ /* 0x000e220000000a00 */
[----:B------:R-:W-:-:S04]  /*00e0*/  @!P1 IMAD R3, R19, UR7, R0 ;  /* 0x0000000713039c24 */ /* 0x000fc8000f8e0200 */
[----:B0-----:R-:W-:-:S05]  /*00f0*/  @!P1 IMAD.WIDE R6, R3, 0x8, R6 ;  /* 0x0000000803069825 */ /* 0x001fca00078e0206 */
[----:B--2---:R-:W2:Y:S01]  /*0100*/  @!P1 LDG.E.64 R4, desc[UR4][R6.64] ;  /* 0x0000000406049981 */ /* 0x004ea2000c1e1b00 */
        /* <DEDUP_REMOVED lines=13> */
[C---:B------:R-:W-:Y:S01]  /*01e0*/  ISETP.GE.AND P2, PT, R19.reuse, UR6, PT ;  /* 0x0000000613007c0c */ /* 0x040fe2000bf46270 */
[C---:B------:R-:W-:Y:S01]  /*01f0*/  IMAD R5, R19.reuse, UR7, RZ ;  /* 0x0000000713057c24 */ /* 0x040fe2000f8e02ff */
[----:B------:R-:W-:Y:S02]  /*0200*/  CS2R R8, SRZ ;  /* 0x0000000000087805 */ /* 0x000fe4000001ff00 */
[----:B------:R-:W-:Y:S02]  /*0210*/  ISETP.GE.AND P1, PT, R4, UR7, PT ;  /* 0x0000000704007c0c */ /* 0x000fe4000bf26270 */
        /* <DEDUP_REMOVED lines=14> */
.L_x_382:
[----:B------:R-:W-:Y:S05]  /*0300*/  BSYNC.RECONVERGENT B0 ;  /* 0x0000000000007941 */ /* 0x000fea0003800200 */
.L_x_381:
        /* <DEDUP_REMOVED lines=10> */
[----:B------:R-:W-:Y:S02]  /*03b0*/  @!P0 IMAD R9, R9, UR7, R0 ;  /* 0x0000000709098c24 */ /* 0x000fe4000f8e0200 */
[----:B0-----:R-:W-:-:S04]  /*03c0*/  @!P1 VIADD R5, R19, 0xffffffff ;  /* 0xffffffff13059836 */ /* 0x001fc80000000000 */
[----:B------:R-:W-:Y:S01]  /*03d0*/  @!P1 IMAD R5, R5, UR7, R0 ;  /* 0x0000000705059c24 */ /* 0x000fe2000f8e0200 */
[----:B------:R-:W0:Y:S01]  /*03e0*/  @!P1 LDC.64 R6, c[0x0][0x380] ;  /* 0x0000e000ff069b82 */ /* 0x000e220000000a00 */
        /* <DEDUP_REMOVED lines=9> */
.L_x_384:
[----:B------:R-:W-:Y:S05]  /*0480*/  BSYNC.RECONVERGENT B0 ;  /* 0x0000000000007941 */ /* 0x000fea0003800200 */
.L_x_383:
[----:B------:R-:W-:Y:S04]  /*0490*/  BSSY.RECONVERGENT B0, `(.L_x_385) ;  /* 0x0000029000007945 */ /* 0x000fe80003800200 */
[----:B------:R-:W-:Y:S05]  /*04a0*/  @P5 BRA `(.L_x_386) ;  /* 0x00000000009c5947 */ /* 0x000fea0003800000 */
[----:B------:R-:W-:Y:S01]  /*04b0*/  VIADD R2, R0, 0x10 ;  /* 0x0000001000027836 */ /* 0x000fe20000000000 */
[----:B------:R-:W3:Y:S01]  /*04c0*/  LDCU.64 UR8, c[0x0][0x380] ;  /* 0x00007000ff0877ac */ /* 0x000ee20008000a00 */
[C---:B0-2---:R-:W-:Y:S01]  /*04d0*/  VIADD R5, R19.reuse, 0x10 ;  /* 0x0000001013057836 */ /* 0x045fe20000000000 */
[C---:B------:R-:W-:Y:S01]  /*04e0*/  ISETP.GT.AND P2, PT, R19.reuse, UR6, PT ;  /* 0x0000000613007c0c */ /* 0x040fe2000bf44270 */
[C---:B------:R-:W-:Y:S01]  /*04f0*/  VIADD R3, R19.reuse, 0xffffffff ;  /* 0xffffffff13037836 */ /* 0x040fe20000000000 */
[----:B------:R-:W-:Y:S02]  /*0500*/  ISETP.GE.AND P0, PT, R2, UR7, PT ;  /* 0x0000000702007c0c */ /* 0x000fe4000bf06270 */
[----:B-1----:R-:W-:Y:S02]  /*0510*/  CS2R R10, SRZ ;  /* 0x00000000000a7805 */ /* 0x002fe4000001ff00 */
[----:B------:R-:W-:Y:S01]  /*0520*/  ISETP.EQ.OR P2, PT, R19, RZ, P2 ;  /* 0x000000ff1300720c */ /* 0x000fe20001742670 */
[----:B------:R-:W-:Y:S01]  /*0530*/  IMAD R3, R3, UR7, RZ ;  /* 0x0000000703037c24 */ /* 0x000fe2000f8e02ff */
[----:B------:R-:W-:-:S02]  /*0540*/  ISETP.GE.AND P3, PT, R5, UR6, PT ;  /* 0x0000000605007c0c */ /* 0x000fc4000bf66270 */
[----:B------:R-:W-:Y:S02]  /*0550*/  CS2R R12, SRZ ;  /* 0x00000000000c7805 */ /* 0x000fe4000001ff00 */
[C---:B------:R-:W-:Y:S01]  /*0560*/  ISETP.GE.OR P0, PT, R5.reuse, UR6, P0 ;  /* 0x0000000605007c0c */ /* 0x040fe20008706670 */
[----:B------:R-:W-:Y:S01]  /*0570*/  IMAD R5, R5, UR7, RZ ;  /* 0x0000000705057c24 */ /* 0x000fe2000f8e02ff */
[C---:B------:R-:W-:Y:S02]  /*0580*/  ISETP.LT.OR P1, PT, R0.reuse, -0x10, P2 ;  /* 0xfffffff00000780c */ /* 0x040fe40001721670 */
[C---:B------:R-:W-:Y:S02]  /*0590*/  ISETP.LT.OR P2, PT, R0.reuse, 0x1, P2 ;  /* 0x000000010000780c */ /* 0x040fe40001741670 */
[----:B------:R-:W-:Y:S02]  /*05a0*/  ISETP.LT.OR P3, PT, R0, 0x1, P3 ;  /* 0x000000010000780c */ /* 0x000fe40001f61670 */
[----:B------:R-:W-:-:S02]  /*05b0*/  SHF.R.S32.HI R8, RZ, 0x1f, R0 ;  /* 0x0000001fff087819 */ /* 0x000fc40000011400 */
[C---:B------:R-:W-:Y:S02]  /*05c0*/  IADD3 R6, P6, PT, R0.reuse, R3, RZ ;  /* 0x0000000300067210 */ /* 0x040fe40007fde0ff */
[----:B------:R-:W-:Y:S02]  /*05d0*/  IADD3 R4, P5, PT, R0, R5, RZ ;  /* 0x0000000500047210 */ /* 0x000fe40007fbe0ff */
        /* <DEDUP_REMOVED lines=8> */
[----:B------:R-:W-:Y:S02]  /*0660*/  LEA.HI.X R3, R6, UR9, R3, 0x3, P6 ;  /* 0x0000000906037c11 */ /* 0x000fe4000b0f1c03 */
[----:B------:R-:W-:-:S02]  /*0670*/  CS2R R6, SRZ ;  /* 0x0000000000067805 */ /* 0x000fc4000001ff00 */
[----:B------:R-:W-:Y:S02]  /*0680*/  LEA.HI.X R9, R4, UR9, R5, 0x3, P5 ;  /* 0x0000000904097c11 */ /* 0x000fe4000a8f1c05 */
        /* <DEDUP_REMOVED lines=9> */
.L_x_386:
[----:B------:R-:W-:Y:S05]  /*0720*/  BSYNC.RECONVERGENT B0 ;  /* 0x0000000000007941 */ /* 0x000fea0003800200 */
.L_x_385:
[----:B------:R-:W-:Y:S06]  /*0730*/  BAR.SYNC.DEFER_BLOCKING 0x0 ;  /* 0x0000000000007b1d */ /* 0x000fec0000010000 */
[----:B------:R-:W-:Y:S05]  /*0740*/  @P4 EXIT ;  /* 0x000000000000494d */ /* 0x000fea0003800000 */
[----:B------:R-:W3:Y:S01]  /*0750*/  LDC.64 R26, c[0x0][0x388] ;  /* 0x0000e200ff1a7b82 */ /* 0x000ee20000000a00 */
[----:B------:R-:W4:Y:S04]  /*0760*/  LDS.64 R24, [R18] ;  /* 0x0000000012187984 */ /* 0x000f280000000a00 */
[----:B------:R-:W5:Y:S04]  /*0770*/  LDS.64 R14, [R18+0x8] ;  /* 0x00000800120e7984 */ /* 0x000f680000000a00 */
[----:B---3--:R-:W4:Y:S04]  /*0780*/  LDG.E.64 R22, desc[UR4][R26.64] ;  /* 0x000000041a167981 */ /* 0x008f28000c1e1b00 */
[----:B0-----:R-:W5:Y:S04]  /*0790*/  LDG.E.64 R12, desc[UR4][R26.64+0x8] ;  /* 0x000008041a0c7981 */ /* 0x001f68000c1e1b00 */
[----:B------:R-:W3:Y:S04]  /*07a0*/  LDG.E.64 R20, desc[UR4][R26.64+0x10] ;  /* 0x000010041a147981 */ /* 0x000ee8000c1e1b00 */
[----:B------:R-:W3:Y:S04]  /*07b0*/  LDG.E.64 R16, desc[UR4][R26.64+0x18] ;  /* 0x000018041a107981 */ /* 0x000ee8000c1e1b00 */
[----:B--2---:R-:W2:Y:S04]  /*07c0*/  LDG.E.64 R4, desc[UR4][R26.64+0x20] ;  /* 0x000020041a047981 */ /* 0x004ea8000c1e1b00 */
[----:B-1----:R-:W2:Y:S04]  /*07d0*/  LDG.E.64 R10, desc[UR4][R26.64+0x28] ;  /* 0x000028041a0a7981 */ /* 0x002ea8000c1e1b00 */
[----:B------:R-:W2:Y:S04]  /*07e0*/  LDG.E.64 R2, desc[UR4][R26.64+0x30] ;  /* 0x000030041a027981 */ /* 0x000ea8000c1e1b00 */
[----:B------:R-:W2:Y:S04]  /*07f0*/  LDG.E.64 R8, desc[UR4][R26.64+0x38] ;  /* 0x000038041a087981 */ /* 0x000ea8000c1e1b00 */
[----:B------:R-:W2:Y:S01]  /*0800*/  LDG.E.64 R6, desc[UR4][R26.64+0x40] ;  /* 0x000040041a067981 */ /* 0x000ea2000c1e1b00 */
[----:B----4-:R-:W-:-:S03]  /*0810*/  DFMA R24, R24, R22, RZ ;  /* 0x000000161818722b */ /* 0x010fc600000000ff */
[----:B------:R-:W3:Y:S05]  /*0820*/  LDS.64 R22, [R18+0x10] ;  /* 0x0000100012167984 */ /* 0x000eea0000000a00 */
[----:B-----5:R-:W-:Y:S01]  /*0830*/  DFMA R24, R14, R12, R24 ;  /* 0x0000000c0e18722b */ /* 0x020fe20000000018 */
[----:B------:R-:W0:Y:S04]  /*0840*/  LDS.64 R14, [R18+0x90] ;  /* 0x00009000120e7984 */ /* 0x000e280000000a00 */
[----:B------:R-:W2:Y:S03]  /*0850*/  LDS.64 R12, [R18+0x98] ;  /* 0x00009800120c7984 */ /* 0x000ea60000000a00 */
[----:B---3--:R-:W-:Y:S01]  /*0860*/  DFMA R24, R22, R20, R24 ;  /* 0x000000141618722b */ /* 0x008fe20000000018 */
[----:B------:R-:W1:Y:S04]  /*0870*/  LDS.64 R22, [R18+0xa0] ;  /* 0x0000a00012167984 */ /* 0x000e680000000a00 */
[----:B------:R-:W3:Y:S03]  /*0880*/  LDS.64 R20, [R18+0x120] ;  /* 0x0001200012147984 */ /* 0x000ee60000000a00 */
[----:B0-----:R-:W-:Y:S01]  /*0890*/  DFMA R24, R14, R16, R24 ;  /* 0x000000100e18722b */ /* 0x001fe20000000018 */
[----:B------:R-:W0:Y:S04]  /*08a0*/  LDS.64 R14, [R18+0x128] ;  /* 0x00012800120e7984 */ /* 0x000e280000000a00 */
[----:B------:R-:W4:Y:S03]  /*08b0*/  LDS.64 R16, [R18+0x130] ;  /* 0x0001300012107984 */ /* 0x000f260000000a00 */
[----:B--2---:R-:W-:-:S08]  /*08c0*/  DFMA R4, R12, R4, R24 ;  /* 0x000000040c04722b */ /* 0x004fd00000000018 */
[----:B-1----:R-:W-:Y:S01]  /*08d0*/  DFMA R4, R22, R10, R4 ;  /* 0x0000000a1604722b */ /* 0x002fe20000000004 */
[----:B------:R-:W1:Y:S07]  /*08e0*/  LDC.64 R10, c[0x0][0x390] ;  /* 0x0000e400ff0a7b82 */ /* 0x000e6e0000000a00 */
[----:B---3--:R-:W-:Y:S01]  /*08f0*/  DFMA R2, R20, R2, R4 ;  /* 0x000000021402722b */ /* 0x008fe20000000004 */
[----:B------:R-:W-:-:S07]  /*0900*/  IMAD R5, R19, UR7, R0 ;  /* 0x0000000713057c24 */ /* 0x000fce000f8e0200 */
[----:B0-----:R-:W-:-:S08]  /*0910*/  DFMA R2, R14, R8, R2 ;  /* 0x000000080e02722b */ /* 0x001fd00000000002 */
[----:B----4-:R-:W-:Y:S01]  /*0920*/  DFMA R2, R16, R6, R2 ;  /* 0x000000061002722b */ /* 0x010fe20000000002 */
[----:B-1----:R-:W-:-:S06]  /*0930*/  IMAD.WIDE R4, R5, 0x8, R10 ;  /* 0x0000000805047825 */ /* 0x002fcc00078e020a */
[----:B------:R-:W-:Y:S01]  /*0940*/  STG.E.64 desc[UR4][R4.64], R2 ;  /* 0x0000000204007986 */ /* 0x000fe2000c101b04 */
[----:B------:R-:W-:Y:S05]  /*0950*/  EXIT ;  /* 0x000000000000794d */ /* 0x000fea0003800000 */
.L_x_387:
        /* <DEDUP_REMOVED lines=10> */
.L_x_553:


//--------------------- .text.conv2d_shared_f32   --------------------------
	.section	.text.conv2d_shared_f32,"ax",@progbits
	.align	128
        .global         conv2d_shared_f32
        .type           conv2d_shared_f32,@function
        .size           conv2d_shared_f32,(.L_x_554 - conv2d_shared_f32)
        .other          conv2d_shared_f32,@"STO_CUDA_ENTRY STV_DEFAULT"
conv2d_shared_f32:
.text.conv2d_shared_f32:
[----:B------:R-:W-:Y:S01]  /*0000*/  LDC R1, c[0x0][0x37c] ;  /* 0x0000df00ff017b82 */ /* 0x000fe20000000800 */
[----:B------:R-:W0:Y:S01]  /*0010*/  S2R R0, SR_TID.X ;  /* 0x0000000000007919 */ /* 0x000e220000002100 */
[----:B------:R-:W1:Y:S01]  /*0020*/  LDCU.64 UR6, c[0x0][0x398] ;  /* 0x00007300ff0677ac */ /* 0x000e620008000a00 */
[----:B------:R-:W-:Y:S01]  /*0030*/  IMAD.MOV.U32 R9, RZ, RZ, RZ ;  /* 0x000000ffff097224 */ /* 0x000fe200078e00ff */
        /* <DEDUP_REMOVED lines=12> */
[----:B--2---:R-:W2:Y:S01]  /*0100*/  @!P1 LDG.E R9, desc[UR4][R6.64] ;  /* 0x0000000406099981 */ /* 0x004ea2000c1e1900 */
        /* <DEDUP_REMOVED lines=13> */
[C---:B------:R-:W-:Y:S01]  /*01e0*/  ISETP.GE.AND P2, PT, R3.reuse, UR6, PT ;  /* 0x0000000603007c0c */ /* 0x040fe2000bf46270 */
[C---:B------:R-:W-:Y:S02]  /*01f0*/  IMAD R7, R3.reuse, UR7, RZ ;  /* 0x0000000703077c24 */ /* 0x040fe4000f8e02ff */
[----:B------:R-:W-:Y:S01]  /*0200*/  IMAD.MOV.U32 R10, RZ, RZ, RZ ;  /* 0x000000ffff0a7224 */ /* 0x000fe200078e00ff */
        /* <DEDUP_REMOVED lines=15> */
.L_x_389:
[----:B------:R-:W-:Y:S05]  /*0300*/  BSYNC.RECONVERGENT B0 ;  /* 0x0000000000007941 */ /* 0x000fea0003800200 */
.L_x_388:
[----:B------:R-:W-:Y:S04]  /*0310*/  BSSY.RECONVERGENT B0, `(.L_x_390) ;  /* 0x0000017000007945 */ /* 0x000fe80003800200 */
[----:B------:R-:W-:Y:S05]  /*0320*/  @P3 BRA `(.L_x_391) ;  /* 0x0000000000543947 */ /* 0x000fea0003800000 */
[C---:B------:R-:W-:Y:S01]  /*0330*/  ISETP.GT.AND P1, PT, R3.reuse, UR6, PT ;  /* 0x0000000603007c0c */ /* 0x040fe2000bf24270 */
[C---:B------:R-:W-:Y:S02]  /*0340*/  VIADD R13, R3.reuse, 0x10 ;  /* 0x00000010030d7836 */ /* 0x040fe40000000000 */
[----:B------:R-:W-:Y:S01]  /*0350*/  IMAD.MOV.U32 R12, RZ, RZ, RZ ;  /* 0x000000ffff0c7224 */ /* 0x000fe200078e00ff */
[----:B------:R-:W-:Y:S01]  /*0360*/  ISETP.EQ.OR P1, PT, R3, RZ, P1 ;  /* 0x000000ff0300720c */ /* 0x000fe20000f22670 */
[----:B-1----:R-:W-:Y:S01]  /*0370*/  IMAD.MOV.U32 R10, RZ, RZ, RZ ;  /* 0x000000ffff0a7224 */ /* 0x002fe200078e00ff */
[----:B------:R-:W-:Y:S02]  /*0380*/  ISETP.GE.OR P0, PT, R13, UR6, P0 ;  /* 0x000000060d007c0c */ /* 0x000fe40008706670 */
[C---:B------:R-:W-:Y:S02]  /*0390*/  ISETP.LT.OR P1, PT, R2.reuse, RZ, P1 ;  /* 0x000000ff0200720c */ /* 0x040fe40000f21670 */
[----:B------:R-:W-:-:S02]  /*03a0*/  ISETP.LT.OR P0, PT, R2, RZ, P0 ;  /* 0x000000ff0200720c */ /* 0x000fc40000701670 */
[----:B------:R-:W-:-:S11]  /*03b0*/  ISETP.GE.OR P1, PT, R2, UR7, P1 ;  /* 0x0000000702007c0c */ /* 0x000fd60008f26670 */
[----:B0-----:R-:W0:Y:S01]  /*03c0*/  @!P0 LDC.64 R8, c[0x0][0x380] ;  /* 0x0000e000ff088b82 */ /* 0x001e220000000a00 */
[----:B------:R-:W-:Y:S02]  /*03d0*/  @!P0 IMAD R13, R13, UR7, R2 ;  /* 0x000000070d0d8c24 */ /* 0x000fe4000f8e0202 */
[----:B------:R-:W-:-:S04]  /*03e0*/  @!P1 VIADD R11, R3, 0xffffffff ;  /* 0xffffffff030b9836 */ /* 0x000fc80000000000 */
[----:B------:R-:W-:Y:S01]  /*03f0*/  @!P1 IMAD R11, R11, UR7, R2 ;  /* 0x000000070b0b9c24 */ /* 0x000fe2000f8e0202 */
[----:B------:R-:W1:Y:S01]  /*0400*/  @!P1 LDC.64 R6, c[0x0][0x380] ;  /* 0x0000e000ff069b82 */ /* 0x000e620000000a00 */
[----:B0-----:R-:W-:-:S05]  /*0410*/  @!P0 IMAD.WIDE R8, R13, 0x4, R8 ;  /* 0x000000040d088825 */ /* 0x001fca00078e0208 */
[----:B------:R-:W2:Y:S01]  /*0420*/  @!P0 LDG.E R12, desc[UR4][R8.64] ;  /* 0x00000004080c8981 */ /* 0x000ea2000c1e1900 */
[----:B-1----:R-:W-:-:S05]  /*0430*/  @!P1 IMAD.WIDE R6, R11, 0x4, R6 ;  /* 0x000000040b069825 */ /* 0x002fca00078e0206 */
[----:B------:R-:W3:Y:S01]  /*0440*/  @!P1 LDG.E R10, desc[UR4][R6.64] ;  /* 0x00000004060a9981 */ /* 0x000ee2000c1e1900 */
[----:B------:R-:W-:-:S05]  /*0450*/  IMAD R5, R0, 0x4, R5 ;  /* 0x0000000400057824 */ /* 0x000fca00078e0205 */
[----:B--2---:R2:W-:Y:S04]  /*0460*/  STS [R5+0x4cc], R12 ;  /* 0x0004cc0c05007388 */ /* 0x0045e80000000800 */
[----:B---3--:R2:W-:Y:S02]  /*0470*/  STS [R5+0x4], R10 ;  /* 0x0000040a05007388 */ /* 0x0085e40000000800 */
.L_x_391:
[----:B------:R-:W-:Y:S05]  /*0480*/  BSYNC.RECONVERGENT B0 ;  /* 0x0000000000007941 */ /* 0x000fea0003800200 */
.L_x_390:
[----:B------:R-:W-:Y:S04]  /*0490*/  BSSY.RECONVERGENT B0, `(.L_x_392) ;  /* 0x0000029000007945 */ /* 0x000fe80003800200 */
[----:B------:R-:W-:Y:S05]  /*04a0*/  @P5 BRA `(.L_x_393) ;  /* 0x00000000009c5947 */ /* 0x000fea0003800000 */
[----:B------:R-:W3:Y:S01]  /*04b0*/  LDCU.64 UR8, c[0x0][0x380] ;  /* 0x00007000ff0877ac */ /* 0x000ee20008000a00 */
[----:B------:R-:W-:Y:S01]  /*04c0*/  VIADD R0, R2, 0x10 ;  /* 0x0000001002007836 */ /* 0x000fe20000000000 */
[C---:B------:R-:W-:Y:S01]  /*04d0*/  ISETP.GT.AND P2, PT, R3.reuse, UR6, PT ;  /* 0x0000000603007c0c */ /* 0x040fe2000bf44270 */
[C---:B--2---:R-:W-:Y:S01]  /*04e0*/  VIADD R5, R3.reuse, 0xffffffff ;  /* 0xffffffff03057836 */ /* 0x044fe20000000000 */
[----:B-1----:R-:W-:Y:S01]  /*04f0*/  SHF.R.S32.HI R10, RZ, 0x1f, R2 ;  /* 0x0000001fff0a7819 */ /* 0x002fe20000011402 */
[----:B------:R-:W-:Y:S01]  /*0500*/  VIADD R7, R3, 0x10 ;  /* 0x0000001003077836 */ /* 0x000fe20000000000 */
[----:B------:R-:W-:Y:S01]  /*0510*/  ISETP.GE.AND P0, PT, R0, UR7, PT ;  /* 0x0000000700007c0c */ /* 0x000fe2000bf06270 */
[----:B------:R-:W-:Y:S01]  /*0520*/  IMAD R5, R5, UR7, RZ ;  /* 0x0000000705057c24 */ /* 0x000fe2000f8e02ff */
[----:B------:R-:W-:Y:S01]  /*0530*/  ISETP.EQ.OR P2, PT, R3, RZ, P2 ;  /* 0x000000ff0300720c */ /* 0x000fe20001742670 */
[----:B------:R-:W-:Y:S01]  /*0540*/  IMAD.MOV.U32 R11, RZ, RZ, RZ ;  /* 0x000000ffff0b7224 */ /* 0x000fe200078e00ff */
[C---:B------:R-:W-:Y:S01]  /*0550*/  ISETP.GE.AND P3, PT, R7.reuse, UR6, PT ;  /* 0x0000000607007c0c */ /* 0x040fe2000bf66270 */
[----:B------:R-:W-:Y:S01]  /*0560*/  IMAD.MOV.U32 R13, RZ, RZ, RZ ;  /* 0x000000ffff0d7224 */ /* 0x000fe200078e00ff */
[C---:B------:R-:W-:Y:S01]  /*0570*/  ISETP.GE.OR P0, PT, R7.reuse, UR6, P0 ;  /* 0x0000000607007c0c */ /* 0x040fe20008706670 */
[----:B------:R-:W-:Y:S01]  /*0580*/  IMAD R7, R7, UR7, RZ ;  /* 0x0000000707077c24 */ /* 0x000fe2000f8e02ff */
[C---:B------:R-:W-:Y:S01]  /*0590*/  ISETP.LT.OR P1, PT, R2.reuse, -0x10, P2 ;  /* 0xfffffff00200780c */ /* 0x040fe20001721670 */
[----:B------:R-:W-:Y:S01]  /*05a0*/  IMAD.MOV.U32 R15, RZ, RZ, RZ ;  /* 0x000000ffff0f7224 */ /* 0x000fe200078e00ff */
[----:B------:R-:W-:-:S02]  /*05b0*/  IADD3 R8, P6, PT, R2, R5, RZ ;  /* 0x0000000502087210 */ /* 0x000fc40007fde0ff */
[----:B------:R-:W-:Y:S02]  /*05c0*/  ISETP.GE.OR P1, PT, R0, UR7, P1 ;  /* 0x0000000700007c0c */ /* 0x000fe40008f26670 */
[C---:B------:R-:W-:Y:S02]  /*05d0*/  ISETP.LT.OR P2, PT, R2.reuse, 0x1, P2 ;  /* 0x000000010200780c */ /* 0x040fe40001741670 */
[C---:B------:R-:W-:Y:S02]  /*05e0*/  IADD3 R0, P5, PT, R2.reuse, R7, RZ ;  /* 0x0000000702007210 */ /* 0x040fe40007fbe0ff */
[----:B0-----:R-:W-:Y:S02]  /*05f0*/  LEA.HI.X.SX32 R9, R5, R10, 0x1, P6 ;  /* 0x0000000a05097211 */ /* 0x001fe400030f0eff */
[----:B------:R-:W-:Y:S02]  /*0600*/  ISETP.LT.OR P3, PT, R2, 0x1, P3 ;  /* 0x000000010200780c */ /* 0x000fe40001f61670 */
[----:B---3--:R-:W-:-:S02]  /*0610*/  LEA R6, P6, R8, UR8, 0x2 ;  /* 0x0000000808067c11 */ /* 0x008fc4000f8c10ff */
[----:B------:R-:W-:Y:S02]  /*0620*/  LEA.HI.X.SX32 R5, R7, R10, 0x1, P5 ;  /* 0x0000000a07057211 */ /* 0x000fe400028f0eff */
[C---:B------:R-:W-:Y:S02]  /*0630*/  ISETP.GT.OR P2, PT, R2.reuse, UR7, P2 ;  /* 0x0000000702007c0c */ /* 0x040fe40009744670 */
[C---:B------:R-:W-:Y:S02]  /*0640*/  ISETP.GT.OR P3, PT, R2.reuse, UR7, P3 ;  /* 0x0000000702007c0c */ /* 0x040fe40009f64670 */
[----:B------:R-:W-:Y:S02]  /*0650*/  ISETP.LT.OR P0, PT, R2, -0x10, P0 ;  /* 0xfffffff00200780c */ /* 0x000fe40000701670 */
[----:B------:R-:W-:Y:S02]  /*0660*/  LEA.HI.X R7, R8, UR9, R9, 0x2, P6 ;  /* 0x0000000908077c11 */ /* 0x000fe4000b0f1409 */
[----:B------:R-:W-:-:S03]  /*0670*/  LEA R8, P5, R0, UR8, 0x2 ;  /* 0x0000000800087c11 */ /* 0x000fc6000f8a10ff */
[----:B------:R-:W2:Y:S01]  /*0680*/  @!P1 LDG.E R11, desc[UR4][R6.64+0x40] ;  /* 0x00004004060b9981 */ /* 0x000ea2000c1e1900 */
[----:B------:R-:W-:Y:S01]  /*0690*/  LEA.HI.X R9, R0, UR9, R5, 0x2, P5 ;  /* 0x0000000900097c11 */ /* 0x000fe2000a8f1405 */
[----:B------:R-:W-:-:S04]  /*06a0*/  IMAD.MOV.U32 R5, RZ, RZ, RZ ;  /* 0x000000ffff057224 */ /* 0x000fc800078e00ff */
[----:B------:R-:W3:Y:S04]  /*06b0*/  @!P3 LDG.E R13, desc[UR4][R8.64+-0x4] ;  /* 0xfffffc04080db981 */ /* 0x000ee8000c1e1900 */
[----:B------:R-:W4:Y:S04]  /*06c0*/  @!P2 LDG.E R5, desc[UR4][R6.64+-0x4] ;  /* 0xfffffc040605a981 */ /* 0x000f28000c1e1900 */
[----:B------:R-:W5:Y:S04]  /*06d0*/  @!P0 LDG.E R15, desc[UR4][R8.64+0x40] ;  /* 0x00004004080f8981 */ /* 0x000f68000c1e1900 */
[----:B--2---:R0:W-:Y:S04]  /*06e0*/  STS [R4+0x44], R11 ;  /* 0x0000440b04007388 */ /* 0x0041e80000000800 */
[----:B---3--:R0:W-:Y:S04]  /*06f0*/  STS [R4+0x4c8], R13 ;  /* 0x0004c80d04007388 */ /* 0x0081e80000000800 */
[----:B----4-:R0:W-:Y:S04]  /*0700*/  STS [R4], R5 ;  /* 0x0000000504007388 */ /* 0x0101e80000000800 */
[----:B-----5:R0:W-:Y:S02]  /*0710*/  STS [R4+0x50c], R15 ;  /* 0x00050c0f04007388 */ /* 0x0201e40000000800 */
.L_x_393:
[----:B------:R-:W-:Y:S05]  /*0720*/  BSYNC.RECONVERGENT B0 ;  /* 0x0000000000007941 */ /* 0x000fea0003800200 */
.L_x_392:
[----:B------:R-:W-:Y:S06]  /*0730*/  BAR.SYNC.DEFER_BLOCKING 0x0 ;  /* 0x0000000000007b1d */ /* 0x000fec0000010000 */
[----:B------:R-:W-:Y:S05]  /*0740*/  @P4 EXIT ;  /* 0x000000000000494d */ /* 0x000fea0003800000 */
[----:B------:R-:W3:Y:S01]  /*0750*/  LDC.64 R6, c[0x0][0x388] ;  /* 0x0000e200ff067b82 */ /* 0x000ee20000000a00 */
[----:B------:R-:W4:Y:S04]  /*0760*/  LDS R0, [R4] ;  /* 0x0000000004007984 */ /* 0x000f280000000800 */
[----:B0-----:R-:W0:Y:S04]  /*0770*/  LDS R15, [R4+0x4] ;  /* 0x00000400040f7984 */ /* 0x001e280000000800 */
[----:B------:R-:W5:Y:S04]  /*0780*/  LDS R17, [R4+0x8] ;  /* 0x0000080004117984 */ /* 0x000f680000000800 */
[----:B------:R-:W5:Y:S04]  /*0790*/  LDS R19, [R4+0x48] ;  /* 0x0000480004137984 */ /* 0x000f680000000800 */
[----:B------:R-:W5:Y:S04]  /*07a0*/  LDS R21, [R4+0x4c] ;  /* 0x00004c0004157984 */ /* 0x000f680000000800 */
[----:B------:R-:W5:Y:S04]  /*07b0*/  LDS R22, [R4+0x50] ;  /* 0x0000500004167984 */ /* 0x000f680000000800 */
[----:B---3--:R-:W4:Y:S04]  /*07c0*/  LDG.E R13, desc[UR4][R6.64] ;  /* 0x00000004060d7981 */ /* 0x008f28000c1e1900 */
[----:B------:R-:W0:Y:S04]  /*07d0*/  LDG.E R14, desc[UR4][R6.64+0x4] ;  /* 0x00000404060e7981 */ /* 0x000e28000c1e1900 */
[----:B------:R-:W5:Y:S04]  /*07e0*/  LDG.E R16, desc[UR4][R6.64+0x8] ;  /* 0x0000080406107981 */ /* 0x000f68000c1e1900 */
[----:B------:R-:W3:Y:S04]  /*07f0*/  LDG.E R18, desc[UR4][R6.64+0xc] ;  /* 0x00000c0406127981 */ /* 0x000ee8000c1e1900 */
[----:B------:R-:W3:Y:S04]  /*0800*/  LDG.E R20, desc[UR4][R6.64+0x10] ;  /* 0x0000100406147981 */ /* 0x000ee8000c1e1900 */
[----:B-12---:R-:W2:Y:S04]  /*0810*/  LDG.E R10, desc[UR4][R6.64+0x14] ;  /* 0x00001404060a7981 */ /* 0x006ea8000c1e1900 */
[----:B------:R-:W2:Y:S04]  /*0820*/  LDG.E R9, desc[UR4][R6.64+0x18] ;  /* 0x0000180406097981 */ /* 0x000ea8000c1e1900 */
[----:B------:R-:W2:Y:S04]  /*0830*/  LDG.E R8, desc[UR4][R6.64+0x1c] ;  /* 0x00001c0406087981 */ /* 0x000ea8000c1e1900 */
[----:B------:R1:W2:Y:S01]  /*0840*/  LDG.E R5, desc[UR4][R6.64+0x20] ;  /* 0x0000200406057981 */ /* 0x0002a2000c1e1900 */
[----:B------:R-:W-:-:S03]  /*0850*/  IMAD R3, R3, UR7, R2 ;  /* 0x0000000703037c24 */ /* 0x000fc6000f8e0202 */
[----:B------:R-:W2:Y:S04]  /*0860*/  LDS R23, [R4+0x90] ;  /* 0x0000900004177984 */ /* 0x000ea80000000800 */
[----:B------:R-:W2:Y:S01]  /*0870*/  LDS R11, [R4+0x94] ;  /* 0x00009400040b7984 */ /* 0x000ea20000000800 */
[----:B-1----:R-:W1:Y:S03]  /*0880*/  LDC.64 R6, c[0x0][0x390] ;  /* 0x0000e400ff067b82 */ /* 0x002e660000000a00 */
[----:B------:R-:W2:Y:S01]  /*0890*/  LDS R12, [R4+0x98] ;  /* 0x00009800040c7984 */ /* 0x000ea20000000800 */
[----:B-1----:R-:W-:-:S04]  /*08a0*/  IMAD.WIDE R6, R3, 0x4, R6 ;  /* 0x0000000403067825 */ /* 0x002fc800078e0206 */
[----:B----4-:R-:W-:-:S04]  /*08b0*/  FFMA R0, R0, R13, RZ ;  /* 0x0000000d00007223 */ /* 0x010fc800000000ff */
[----:B0-----:R-:W-:-:S04]  /*08c0*/  FFMA R0, R15, R14, R0 ;  /* 0x0000000e0f007223 */ /* 0x001fc80000000000 */
[----:B-----5:R-:W-:-:S04]  /*08d0*/  FFMA R0, R17, R16, R0 ;  /* 0x0000001011007223 */ /* 0x020fc80000000000 */
[----:B---3--:R-:W-:-:S04]  /*08e0*/  FFMA R0, R19, R18, R0 ;  /* 0x0000001213007223 */ /* 0x008fc80000000000 */
[----:B------:R-:W-:-:S04]  /*08f0*/  FFMA R21, R21, R20, R0 ;  /* 0x0000001415157223 */ /* 0x000fc80000000000 */
[----:B--2---:R-:W-:-:S04]  /*0900*/  FFMA R10, R22, R10, R21 ;  /* 0x0000000a160a7223 */ /* 0x004fc80000000015 */
[----:B------:R-:W-:-:S04]  /*0910*/  FFMA R10, R23, R9, R10 ;  /* 0x00000009170a7223 */ /* 0x000fc8000000000a */
[----:B------:R-:W-:-:S04]  /*0920*/  FFMA R11, R11, R8, R10 ;  /* 0x000000080b0b7223 */ /* 0x000fc8000000000a */
[----:B------:R-:W-:-:S05]  /*0930*/  FFMA R5, R12, R5, R11 ;  /* 0x000000050c057223 */ /* 0x000fca000000000b */
[----:B------:R-:W-:Y:S01]  /*0940*/  STG.E desc[UR4][R6.64], R5 ;  /* 0x0000000506007986 */ /* 0x000fe2000c101904 */
[----:B------:R-:W-:Y:S05]  /*0950*/  EXIT ;  /* 0x000000000000794d */ /* 0x000fea0003800000 */
.L_x_394:
        /* <DEDUP_REMOVED lines=10> */
.L_x_554:


//--------------------- .text.conv2d_global_f64   --------------------------
	.section	.text.conv2d_global_f64,"ax",@progbits
	.align	128
        .global         conv2d_global_f64
        .type           conv2d_global_f64,@function
        .size           conv2d_global_f64,(.L_x_555 - conv2d_global_f64)
        .other          conv2d_global_f64,@"STO_CUDA_ENTRY STV_DEFAULT"
conv2d_global_f64:
.text.conv2d_global_f64:
        /* <DEDUP_REMOVED lines=13> */
[C---:B------:R-:W-:Y:S01]  /*00d0*/  ISETP.GE.AND P3, PT, R27.reuse, RZ, PT ;  /* 0x000000ff1b00720c */ /* 0x040fe20003f66270 */
[----:B------:R-:W0:Y:S01]  /*00e0*/  LDCU.64 UR8, c[0x0][0x380] ;  /* 0x00007000ff0877ac */ /* 0x000e220008000a00 */
[----:B------:R-:W1:Y:S01]  /*00f0*/  LDC.64 R2, c[0x0][0x388] ;  /* 0x0000e200ff027b82 */ /* 0x000e620000000a00 */
[C---:B------:R-:W-:Y:S01]  /*0100*/  VIADD R0, R24.reuse, 0xffffffff ;  /* 0xffffffff18007836 */ /* 0x040fe20000000000 */
[----:B------:R-:W-:Y:S01]  /*0110*/  ISETP.EQ.OR P2, PT, R24, RZ, !P3 ;  /* 0x000000ff1800720c */ /* 0x000fe20005f42670 */
[----:B------:R-:W1:Y:S01]  /*0120*/  LDCU.64 UR4, c[0x0][0x358] ;  /* 0x00006b00ff0477ac */ /* 0x000e620008000a00 */
[C---:B------:R-:W-:Y:S01]  /*0130*/  ISETP.GE.AND P1, PT, R27.reuse, 0x1, PT ;  /* 0x000000011b00780c */ /* 0x040fe20003f26270 */
[----:B------:R-:W-:Y:S01]  /*0140*/  IMAD R0, R0, UR7, RZ ;  /* 0x0000000700007c24 */ /* 0x000fe2000f8e02ff */
[----:B------:R-:W-:Y:S01]  /*0150*/  SHF.R.S32.HI R25, RZ, 0x1f, R27 ;  /* 0x0000001fff197819 */ /* 0x000fe2000001141b */
[----:B------:R-:W-:Y:S01]  /*0160*/  VIADD R6, R27, 0x1 ;  /* 0x000000011b067836 */ /* 0x000fe20000000000 */
[----:B------:R-:W-:-:S02]  /*0170*/  ISETP.EQ.OR P1, PT, R24, RZ, !P1 ;  /* 0x000000ff1800720c */ /* 0x000fc40004f22670 */
[----:B------:R-:W-:-:S04]  /*0180*/  IADD3 R4, P0, PT, R27, R0, RZ ;  /* 0x000000001b047210 */ /* 0x000fc80007f1e0ff */
[----:B------:R-:W-:Y:S01]  /*0190*/  LEA.HI.X.SX32 R5, R0, R25, 0x1, P0 ;  /* 0x0000001900057211 */ /* 0x000fe200000f0eff */
[----:B------:R-:W2:Y:S01]  /*01a0*/  @!P2 LDC.64 R18, c[0x0][0x380] ;  /* 0x0000e000ff12ab82 */ /* 0x000ea20000000a00 */
[----:B------:R-:W-:Y:S01]  /*01b0*/  ISETP.GE.AND P0, PT, R6, UR7, PT ;  /* 0x0000000706007c0c */ /* 0x000fe2000bf06270 */
[----:B------:R-:W-:Y:S01]  /*01c0*/  @!P2 IMAD.IADD R9, R27, 0x1, R0 ;  /* 0x000000011b09a824 */ /* 0x000fe200078e0200 */
[----:B0-----:R-:W-:-:S04]  /*01d0*/  LEA R22, P4, R4, UR8, 0x3 ;  /* 0x0000000804167c11 */ /* 0x001fc8000f8818ff */
[----:B------:R-:W-:Y:S02]  /*01e0*/  LEA.HI.X R23, R4, UR9, R5, 0x3, P4 ;  /* 0x0000000904177c11 */ /* 0x000fe4000a0f1c05 */
[----:B------:R-:W-:Y:S02]  /*01f0*/  CS2R R4, SRZ ;  /* 0x0000000000047805 */ /* 0x000fe4000001ff00 */
[----:B------:R-:W-:Y:S01]  /*0200*/  ISETP.GT.AND P0, PT, R27, -0x2, !P0 ;  /* 0xfffffffe1b00780c */ /* 0x000fe20004704270 */
[----:B-1----:R-:W3:Y:S04]  /*0210*/  LDG.E.64 R6, desc[UR4][R2.64] ;  /* 0x0000000402067981 */ /* 0x002ee8000c1e1b00 */
[----:B------:R-:W3:Y:S01]  /*0220*/  @!P1 LDG.E.64 R4, desc[UR4][R22.64+-0x8] ;  /* 0xfffff80416049981 */ /* 0x000ee2000c1e1b00 */
[----:B------:R-:W-:-:S02]  /*0230*/  ISETP.EQ.OR P1, PT, R24, RZ, !P0 ;  /* 0x000000ff1800720c */ /* 0x000fc40004722670 */
[----:B------:R-:W-:Y:S01]  /*0240*/  CS2R R12, SRZ ;  /* 0x00000000000c7805 */ /* 0x000fe2000001ff00 */
[----:B------:R-:W4:Y:S04]  /*0250*/  LDG.E.64 R10, desc[UR4][R2.64+0x8] ;  /* 0x00000804020a7981 */ /* 0x000f28000c1e1b00 */
[----:B------:R-:W5:Y:S01]  /*0260*/  LDG.E.64 R14, desc[UR4][R2.64+0x10] ;  /* 0x00001004020e7981 */ /* 0x000f62000c1e1b00 */
[----:B--2---:R-:W-:Y:S01]  /*0270*/  @!P2 IMAD.WIDE R18, R9, 0x8, R18 ;  /* 0x000000080912a825 */ /* 0x004fe200078e0212 */
[----:B------:R-:W-:Y:S02]  /*0280*/  CS2R R8, SRZ ;  /* 0x0000000000087805 */ /* 0x000fe4000001ff00 */
[----:B------:R-:W2:Y:S01]  /*0290*/  LDG.E.64 R28, desc[UR4][R2.64+0x28] ;  /* 0x00002804021c7981 */ /* 0x000ea2000c1e1b00 */
[----:B------:R-:W-:-:S03]  /*02a0*/  IMAD R0, R24, UR7, RZ ;  /* 0x0000000718007c24 */ /* 0x000fc6000f8e02ff */
[----:B------:R0:W5:Y:S04]  /*02b0*/  @!P1 LDG.E.64 R12, desc[UR4][R22.64+0x8] ;  /* 0x00000804160c9981 */ /* 0x000168000c1e1b00 */
[----:B------:R1:W4:Y:S01]  /*02c0*/  @!P2 LDG.E.64 R8, desc[UR4][R18.64] ;  /* 0x000000041208a981 */ /* 0x000322000c1e1b00 */
[C---:B------:R-:W-:Y:S02]  /*02d0*/  ISETP.GT.AND P1, PT, R27.reuse, UR7, PT ;  /* 0x000000071b007c0c */ /* 0x040fe4000bf24270 */
[C---:B------:R-:W-:Y:S02]  /*02e0*/  IADD3 R17, P2, PT, R27.reuse, R0, RZ ;  /* 0x000000001b117210 */ /* 0x040fe40007f5e0ff */
[----:B------:R-:W-:Y:S01]  /*02f0*/  ISETP.GT.AND P1, PT, R27, RZ, !P1 ;  /* 0x000000ff1b00720c */ /* 0x000fe20004f24270 */
[----:B0-----:R-:W0:Y:S01]  /*0300*/  @P3 LDC.64 R22, c[0x0][0x380] ;  /* 0x0000e000ff163b82 */ /* 0x001e220000000a00 */
[----:B------:R-:W-:-:S02]  /*0310*/  LEA.HI.X.SX32 R20, R0, R25, 0x1, P2 ;  /* 0x0000001900147211 */ /* 0x000fc400010f0eff */
[C---:B------:R-:W-:Y:S02]  /*0320*/  LEA R16, P2, R17.reuse, UR8, 0x3 ;  /* 0x0000000811107c11 */ /* 0x040fe4000f8418ff */
[----:B-1----:R-:W-:Y:S02]  /*0330*/  CS2R R18, SRZ ;  /* 0x0000000000127805 */ /* 0x002fe4000001ff00 */
[----:B------:R-:W-:Y:S02]  /*0340*/  LEA.HI.X R17, R17, UR9, R20, 0x3, P2 ;  /* 0x0000000911117c11 */ /* 0x000fe400090f1c14 */
[----:B------:R-:W2:Y:S04]  /*0350*/  LDG.E.64 R20, desc[UR4][R2.64+0x18] ;  /* 0x0000180402147981 */ /* 0x000ea8000c1e1b00 */
[----:B------:R-:W2:Y:S01]  /*0360*/  @P1 LDG.E.64 R18, desc[UR4][R16.64+-0x8] ;  /* 0xfffff80410121981 */ /* 0x000ea2000c1e1b00 */
[----:B------:R-:W-:-:S05]  /*0370*/  VIADD R24, R24, 0x1 ;  /* 0x0000000118187836 */ /* 0x000fca0000000000 */
[----:B------:R-:W-:Y:S01]  /*0380*/  ISETP.GE.U32.OR P2, PT, R24, UR6, !P3 ;  /* 0x0000000618007c0c */ /* 0x000fe2000df46470 */
[----:B------:R-:W-:Y:S01]  /*0390*/  VIADD R26, R0, UR7 ;  /* 0x00000007001a7c36 */ /* 0x000fe20008000000 */
[----:B------:R-:W-:Y:S01]  /*03a0*/  ISETP.GE.U32.OR P1, PT, R24, UR6, !P1 ;  /* 0x0000000618007c0c */ /* 0x000fe2000cf26470 */
[----:B---3--:R-:W-:Y:S01]  /*03b0*/  DFMA R4, R6, R4, RZ ;  /* 0x000000040604722b */ /* 0x008fe200000000ff */
[----:B------:R-:W-:-:S07]  /*03c0*/  CS2R R6, SRZ ;  /* 0x0000000000067805 */ /* 0x000fce000001ff00 */
[----:B----4-:R-:W-:Y:S01]  /*03d0*/  DFMA R8, R10, R8, R4 ;  /* 0x000000080a08722b */ /* 0x010fe20000000004 */
[----:B------:R-:W-:Y:S01]  /*03e0*/  IMAD.IADD R11, R27, 0x1, R0 ;  /* 0x000000011b0b7824 */ /* 0x000fe200078e0200 */
[----:B------:R-:W1:Y:S03]  /*03f0*/  @!P2 LDC.64 R4, c[0x0][0x380] ;  /* 0x0000e000ff04ab82 */ /* 0x000e660000000a00 */
[----:B0-----:R-:W-:-:S03]  /*0400*/  @P3 IMAD.WIDE R22, R11, 0x8, R22 ;  /* 0x000000080b163825 */ /* 0x001fc600078e0216 */
[----:B-----5:R-:W-:Y:S01]  /*0410*/  DFMA R8, R14, R12, R8 ;  /* 0x0000000c0e08722b */ /* 0x020fe20000000008 */
[----:B------:R-:W3:Y:S01]  /*0420*/  LDG.E.64 R14, desc[UR4][R2.64+0x20] ;  /* 0x00002004020e7981 */ /* 0x000ee2000c1e1b00 */
[----:B------:R-:W-:-:S03]  /*0430*/  CS2R R12, SRZ ;  /* 0x00000000000c7805 */ /* 0x000fc6000001ff00 */
[----:B------:R0:W3:Y:S01]  /*0440*/  @P3 LDG.E.64 R6, desc[UR4][R22.64] ;  /* 0x0000000416063981 */ /* 0x0000e2000c1e1b00 */
[C---:B------:R-:W-:Y:S01]  /*0450*/  IADD3 R10, P3, PT, R27.reuse, R26, RZ ;  /* 0x0000001a1b0a7210 */ /* 0x040fe20007f7e0ff */
[----:B------:R-:W-:Y:S02]  /*0460*/  @!P2 IMAD.IADD R0, R27, 0x1, R26 ;  /* 0x000000011b00a824 */ /* 0x000fe400078e021a */
[----:B------:R4:W5:Y:S01]  /*0470*/  @P0 LDG.E.64 R12, desc[UR4][R16.64+0x8] ;  /* 0x00000804100c0981 */ /* 0x000962000c1e1b00 */
[----:B------:R-:W-:Y:S02]  /*0480*/  LEA.HI.X.SX32 R25, R26, R25, 0x1, P3 ;  /* 0x000000191a197211 */ /* 0x000fe400018f0eff */
[C---:B------:R-:W-:Y:S02]  /*0490*/  LEA R26, P3, R10.reuse, UR8, 0x3 ;  /* 0x000000080a1a7c11 */ /* 0x040fe4000f8618ff */
[----:B0-----:R-:W-:Y:S02]  /*04a0*/  CS2R R22, SRZ ;  /* 0x0000000000167805 */ /* 0x001fe4000001ff00 */
[----:B------:R-:W-:Y:S01]  /*04b0*/  LEA.HI.X R27, R10, UR9, R25, 0x3, P3 ;  /* 0x000000090a1b7c11 */ /* 0x000fe200098f1c19 */
[----:B--2---:R-:W-:Y:S01]  /*04c0*/  DFMA R8, R20, R18, R8 ;  /* 0x000000121408722b */ /* 0x004fe20000000008 */
[----:B------:R-:W2:Y:S01]  /*04d0*/  LDG.E.64 R18, desc[UR4][R2.64+0x30] ;  /* 0x0000300402127981 */ /* 0x000ea2000c1e1b00 */
[----:B-1----:R-:W-:Y:S01]  /*04e0*/  @!P2 IMAD.WIDE R20, R0, 0x8, R4 ;  /* 0x000000080014a825 */ /* 0x002fe200078e0204 */
[----:B------:R-:W-:-:S02]  /*04f0*/  CS2R R4, SRZ ;  /* 0x0000000000047805 */ /* 0x000fc4000001ff00 */
[----:B------:R-:W2:Y:S01]  /*0500*/  @!P1 LDG.E.64 R22, desc[UR4][R26.64+-0x8] ;  /* 0xfffff8041a169981 */ /* 0x000ea2000c1e1b00 */
[----:B------:R-:W-:-:S03]  /*0510*/  ISETP.GE.U32.OR P0, PT, R24, UR6, !P0 ;  /* 0x0000000618007c0c */ /* 0x000fc6000c706470 */
[----:B------:R-:W2:Y:S01]  /*0520*/  @!P2 LDG.E.64 R4, desc[UR4][R20.64] ;  /* 0x000000041404a981 */ /* 0x000ea2000c1e1b00 */
[----:B----4-:R-:W-:-:S03]  /*0530*/  CS2R R16, SRZ ;  /* 0x0000000000107805 */ /* 0x010fc6000001ff00 */
[----:B------:R-:W4:Y:S04]  /*0540*/  LDG.E.64 R24, desc[UR4][R2.64+0x40] ;  /* 0x0000400402187981 */ /* 0x000f28000c1e1b00 */
[----:B------:R-:W4:Y:S04]  /*0550*/  LDG.E.64 R20, desc[UR4][R2.64+0x38] ;  /* 0x0000380402147981 */ /* 0x000f28000c1e1b00 */
[----:B------:R-:W4:Y:S01]  /*0560*/  @!P0 LDG.E.64 R16, desc[UR4][R26.64+0x8] ;  /* 0x000008041a108981 */ /* 0x000f22000c1e1b00 */
[----:B---3--:R-:W-:-:S08]  /*0570*/  DFMA R6, R14, R6, R8 ;  /* 0x000000060e06722b */ /* 0x008fd00000000008 */
[----:B-----5:R-:W-:Y:S02]  /*0580*/  DFMA R12, R28, R12, R6 ;  /* 0x0000000c1c0c722b */ /* 0x020fe40000000006 */
[----:B------:R-:W0:Y:S06]  /*0590*/  LDC.64 R6, c[0x0][0x390] ;  /* 0x0000e400ff067b82 */ /* 0x000e2c0000000a00 */
[----:B--2---:R-:W-:-:S08]  /*05a0*/  DFMA R12, R18, R22, R12 ;  /* 0x00000016120c722b */ /* 0x004fd0000000000c */
[----:B----4-:R-:W-:-:S08]  /*05b0*/  DFMA R4, R20, R4, R12 ;  /* 0x000000041404722b */ /* 0x010fd0000000000c */
[----:B------:R-:W-:Y:S01]  /*05c0*/  DFMA R16, R24, R16, R4 ;  /* 0x000000101810722b */ /* 0x000fe20000000004 */
[----:B0-----:R-:W-:-:S06]  /*05d0*/  IMAD.WIDE R4, R11, 0x8, R6 ;  /* 0x000000080b047825 */ /* 0x001fcc00078e0206 */
[----:B------:R-:W-:Y:S01]  /*05e0*/  STG.E.64 desc[UR4][R4.64], R16 ;  /* 0x0000001004007986 */ /* 0x000fe2000c101b04 */
[----:B------:R-:W-:Y:S05]  /*05f0*/  EXIT ;  /* 0x000000000000794d */ /* 0x000fea0003800000 */
.L_x_395:
        /* <DEDUP_REMOVED lines=16> */
.L_x_555:


//--------------------- .text.conv2d_global_f32   --------------------------
	.section	.text.conv2d_global_f32,"ax",@progbits
	.align	128
        .global         conv2d_global_f32
        .type           conv2d_global_f32,@function
        .size           conv2d_global_f32,(.L_x_556 - conv2d_global_f32)
        .other          conv2d_global_f32,@"STO_CUDA_ENTRY STV_DEFAULT"
conv2d_global_f32:
.text.conv2d_global_f32:
        /* <DEDUP_REMOVED lines=14> */
[C---:B------:R-:W-:Y:S01]  /*00e0*/  ISETP.GE.AND P2, PT, R19.reuse, RZ, PT ;  /* 0x000000ff1300720c */ /* 0x040fe20003f46270 */
[C---:B------:R-:W-:Y:S01]  /*00f0*/  VIADD R0, R4.reuse, 0xffffffff ;  /* 0xffffffff04007836 */ /* 0x040fe20000000000 */
[----:B------:R-:W-:Y:S01]  /*0100*/  SHF.R.S32.HI R18, RZ, 0x1f, R19 ;  /* 0x0000001fff127819 */ /* 0x000fe20000011413 */
[----:B------:R-:W1:Y:S01]  /*0110*/  LDCU.64 UR4, c[0x0][0x358] ;  /* 0x00006b00ff0477ac */ /* 0x000e620008000a00 */
[----:B------:R-:W-:Y:S01]  /*0120*/  ISETP.EQ.OR P3, PT, R4, RZ, !P2 ;  /* 0x000000ff0400720c */ /* 0x000fe20005762670 */
[----:B------:R-:W-:Y:S01]  /*0130*/  IMAD R8, R0, UR7, RZ ;  /* 0x0000000700087c24 */ /* 0x000fe2000f8e02ff */
[----:B------:R-:W-:Y:S01]  /*0140*/  CS2R R12, SRZ ;  /* 0x00000000000c7805 */ /* 0x000fe2000001ff00 */
[C---:B------:R-:W-:Y:S02]  /*0150*/  VIADD R0, R19.reuse, 0x1 ;  /* 0x0000000113007836 */ /* 0x040fe40000000000 */
[----:B------:R-:W-:Y:S01]  /*0160*/  VIADD R26, R4, 0x1 ;  /* 0x00000001041a7836 */ /* 0x000fe20000000000 */
[----:B------:R-:W-:-:S04]  /*0170*/  IADD3 R2, P0, PT, R19, R8, RZ ;  /* 0x0000000813027210 */ /* 0x000fc80007f1e0ff */
[----:B------:R-:W-:Y:S02]  /*0180*/  LEA.HI.X.SX32 R3, R8, R18, 0x1, P0 ;  /* 0x0000001208037211 */ /* 0x000fe400000f0eff */
[----:B------:R-:W-:Y:S01]  /*0190*/  ISETP.GE.AND P0, PT, R0, UR7, PT ;  /* 0x0000000700007c0c */ /* 0x000fe2000bf06270 */
[----:B------:R-:W2:Y:S01]  /*01a0*/  @!P3 LDC.64 R16, c[0x0][0x380] ;  /* 0x0000e000ff10bb82 */ /* 0x000ea20000000a00 */
[----:B0-----:R-:W-:Y:S01]  /*01b0*/  LEA R28, P1, R2, UR8, 0x2 ;  /* 0x00000008021c7c11 */ /* 0x001fe2000f8210ff */
[----:B------:R-:W-:Y:S01]  /*01c0*/  IMAD R0, R4, UR7, RZ ;  /* 0x0000000704007c24 */ /* 0x000fe2000f8e02ff */
[C---:B------:R-:W-:Y:S01]  /*01d0*/  ISETP.GT.AND P0, PT, R19.reuse, -0x2, !P0 ;  /* 0xfffffffe1300780c */ /* 0x040fe20004704270 */
[C---:B------:R-:W-:Y:S01]  /*01e0*/  @!P3 IMAD.IADD R5, R19.reuse, 0x1, R8 ;  /* 0x000000011305b824 */ /* 0x040fe200078e0208 */
[----:B------:R-:W-:Y:S02]  /*01f0*/  LEA.HI.X R29, R2, UR9, R3, 0x2, P1 ;  /* 0x00000009021d7c11 */ /* 0x000fe400088f1403 */
[C---:B------:R-:W-:Y:S01]  /*0200*/  ISETP.GE.AND P1, PT, R19.reuse, 0x1, PT ;  /* 0x000000011300780c */ /* 0x040fe20003f26270 */
[----:B------:R-:W0:Y:S01]  /*0210*/  LDC.64 R2, c[0x0][0x388] ;  /* 0x0000e200ff027b82 */ /* 0x000e220000000a00 */
[----:B------:R-:W-:-:S02]  /*0220*/  IADD3 R7, P4, PT, R19, R0, RZ ;  /* 0x0000000013077210 */ /* 0x000fc40007f9e0ff */
[----:B------:R-:W-:Y:S02]  /*0230*/  ISETP.EQ.OR P1, PT, R4, RZ, !P1 ;  /* 0x000000ff0400720c */ /* 0x000fe40004f22670 */
[----:B------:R-:W-:Y:S02]  /*0240*/  LEA.HI.X.SX32 R10, R0, R18, 0x1, P4 ;  /* 0x00000012000a7211 */ /* 0x000fe400020f0eff */
[----:B------:R-:W-:Y:S01]  /*0250*/  ISETP.GE.U32.OR P4, PT, R26, UR6, !P2 ;  /* 0x000000061a007c0c */ /* 0x000fe2000d786470 */
[----:B------:R-:W3:Y:S01]  /*0260*/  @P2 LDC.64 R8, c[0x0][0x380] ;  /* 0x0000e000ff082b82 */ /* 0x000ee20000000a00 */
[C---:B------:R-:W-:Y:S02]  /*0270*/  LEA R6, P6, R7.reuse, UR8, 0x2 ;  /* 0x0000000807067c11 */ /* 0x040fe4000f8c10ff */
[----:B------:R-:W-:Y:S01]  /*0280*/  ISETP.EQ.OR P5, PT, R4, RZ, !P0 ;  /* 0x000000ff0400720c */ /* 0x000fe200047a2670 */
[----:B------:R-:W-:Y:S01]  /*0290*/  IMAD.MOV.U32 R14, RZ, RZ, RZ ;  /* 0x000000ffff0e7224 */ /* 0x000fe200078e00ff */
[----:B------:R-:W-:Y:S01]  /*02a0*/  LEA.HI.X R7, R7, UR9, R10, 0x2, P6 ;  /* 0x0000000907077c11 */ /* 0x000fe2000b0f140a */
[C---:B------:R-:W-:Y:S01]  /*02b0*/  IMAD.IADD R15, R19.reuse, 0x1, R0 ;  /* 0x00000001130f7824 */ /* 0x040fe200078e0200 */
[----:B------:R-:W-:Y:S01]  /*02c0*/  IADD3 R10, PT, PT, R0, UR7, RZ ;  /* 0x00000007000a7c10 */ /* 0x000fe2000fffe0ff */
[----:B-1----:R-:W4:Y:S01]  /*02d0*/  @!P1 LDG.E R13, desc[UR4][R28.64+-0x4] ;  /* 0xfffffc041c0d9981 */ /* 0x002f22000c1e1900 */
[----:B------:R-:W-:Y:S01]  /*02e0*/  ISETP.GT.AND P1, PT, R19, UR7, PT ;  /* 0x0000000713007c0c */ /* 0x000fe2000bf24270 */
[----:B--2---:R-:W-:-:S02]  /*02f0*/  @!P3 IMAD.WIDE R16, R5, 0x4, R16 ;  /* 0x000000040510b825 */ /* 0x004fc400078e0210 */
[----:B------:R-:W1:Y:S01]  /*0300*/  @!P4 LDC.64 R4, c[0x0][0x380] ;  /* 0x0000e000ff04cb82 */ /* 0x000e620000000a00 */
[C---:B------:R-:W-:Y:S01]  /*0310*/  ISETP.GT.AND P1, PT, R19.reuse, RZ, !P1 ;  /* 0x000000ff1300720c */ /* 0x040fe20004f24270 */
[----:B------:R-:W-:Y:S01]  /*0320*/  HFMA2 R25, -RZ, RZ, 0, 0 ;  /* 0x00000000ff197431 */ /* 0x000fe200000001ff */
[----:B------:R2:W5:Y:S04]  /*0330*/  @!P3 LDG.E R14, desc[UR4][R16.64] ;  /* 0x00000004100eb981 */ /* 0x000568000c1e1900 */
[----:B0-----:R-:W4:Y:S04]  /*0340*/  LDG.E R0, desc[UR4][R2.64] ;  /* 0x0000000402007981 */ /* 0x001f28000c1e1900 */
[----:B------:R-:W5:Y:S01]  /*0350*/  LDG.E R23, desc[UR4][R2.64+0x4] ;  /* 0x0000040402177981 */ /* 0x000f62000c1e1900 */
[----:B------:R-:W-:Y:S01]  /*0360*/  IADD3 R11, P6, PT, R19, R10, RZ ;  /* 0x0000000a130b7210 */ /* 0x000fe20007fde0ff */
[----:B------:R-:W-:-:S02]  /*0370*/  IMAD.MOV.U32 R22, RZ, RZ, RZ ;  /* 0x000000ffff167224 */ /* 0x000fc400078e00ff */
[----:B------:R-:W5:Y:S01]  /*0380*/  @!P5 LDG.E R12, desc[UR4][R28.64+0x4] ;  /* 0x000004041c0cd981 */ /* 0x000f62000c1e1900 */
[----:B------:R-:W-:-:S03]  /*0390*/  ISETP.GE.U32.OR P3, PT, R26, UR6, !P1 ;  /* 0x000000061a007c0c */ /* 0x000fc6000cf66470 */
[----:B------:R-:W5:Y:S01]  /*03a0*/  LDG.E R21, desc[UR4][R2.64+0x8] ;  /* 0x0000080402157981 */ /* 0x000f62000c1e1900 */
[----:B---3--:R-:W-:Y:S01]  /*03b0*/  @P2 IMAD.WIDE R8, R15, 0x4, R8 ;  /* 0x000000040f082825 */ /* 0x008fe200078e0208 */
[----:B------:R-:W-:Y:S02]  /*03c0*/  LEA.HI.X.SX32 R18, R10, R18, 0x1, P6 ;  /* 0x000000120a127211 */ /* 0x000fe400030f0eff */
[----:B------:R-:W3:Y:S01]  /*03d0*/  LDG.E R24, desc[UR4][R2.64+0xc] ;  /* 0x00000c0402187981 */ /* 0x000ee2000c1e1900 */
[----:B------:R-:W-:-:S03]  /*03e0*/  @!P4 IMAD.IADD R19, R19, 0x1, R10 ;  /* 0x000000011313c824 */ /* 0x000fc600078e020a */
[----:B------:R-:W3:Y:S01]  /*03f0*/  @P1 LDG.E R25, desc[UR4][R6.64+-0x4] ;  /* 0xfffffc0406191981 */ /* 0x000ee2000c1e1900 */
[----:B------:R-:W-:Y:S01]  /*0400*/  IMAD.MOV.U32 R20, RZ, RZ, RZ ;  /* 0x000000ffff147224 */ /* 0x000fe200078e00ff */
[C---:B------:R-:W-:Y:S02]  /*0410*/  LEA R10, P5, R11.reuse, UR8, 0x2 ;  /* 0x000000080b0a7c11 */ /* 0x040fe4000f8a10ff */
[----:B------:R-:W3:Y:S01]  /*0420*/  @P2 LDG.E R22, desc[UR4][R8.64] ;  /* 0x0000000408162981 */ /* 0x000ee2000c1e1900 */
[----:B------:R-:W-:Y:S01]  /*0430*/  ISETP.GE.U32.OR P1, PT, R26, UR6, !P0 ;  /* 0x000000061a007c0c */ /* 0x000fe2000c726470 */
[----:B------:R-:W-:Y:S02]  /*0440*/  IMAD.MOV.U32 R26, RZ, RZ, RZ ;  /* 0x000000ffff1a7224 */ /* 0x000fe400078e00ff */
[----:B------:R-:W3:Y:S01]  /*0450*/  LDG.E R17, desc[UR4][R2.64+0x10] ;  /* 0x0000100402117981 */ /* 0x000ee2000c1e1900 */
[----:B------:R-:W-:-:S03]  /*0460*/  LEA.HI.X R11, R11, UR9, R18, 0x2, P5 ;  /* 0x000000090b0b7c11 */ /* 0x000fc6000a8f1412 */
[----:B------:R0:W3:Y:S01]  /*0470*/  @P0 LDG.E R20, desc[UR4][R6.64+0x4] ;  /* 0x0000040406140981 */ /* 0x0000e2000c1e1900 */
[----:B------:R-:W-:-:S03]  /*0480*/  MOV R18, RZ ;  /* 0x000000ff00127202 */ /* 0x000fc60000000f00 */
[----:B------:R-:W3:Y:S01]  /*0490*/  LDG.E R27, desc[UR4][R2.64+0x14] ;  /* 0x00001404021b7981 */ /* 0x000ee2000c1e1900 */
[----:B-1----:R-:W-:-:S03]  /*04a0*/  @!P4 IMAD.WIDE R4, R19, 0x4, R4 ;  /* 0x000000041304c825 */ /* 0x002fc600078e0204 */
[----:B------:R-:W3:Y:S01]  /*04b0*/  LDG.E R19, desc[UR4][R2.64+0x18] ;  /* 0x0000180402137981 */ /* 0x000ee2000c1e1900 */
[----:B--2---:R-:W-:Y:S01]  /*04c0*/  IMAD.MOV.U32 R16, RZ, RZ, RZ ;  /* 0x000000ffff107224 */ /* 0x004fe200078e00ff */
[----:B0-----:R-:W0:Y:S02]  /*04d0*/  LDC.64 R6, c[0x0][0x390] ;  /* 0x0000e400ff067b82 */ /* 0x001e240000000a00 */
[----:B------:R-:W2:Y:S04]  /*04e0*/  @!P3 LDG.E R26, desc[UR4][R10.64+-0x4] ;  /* 0xfffffc040a1ab981 */ /* 0x000ea8000c1e1900 */
[----:B------:R-:W2:Y:S04]  /*04f0*/  @!P4 LDG.E R18, desc[UR4][R4.64] ;  /* 0x000000040412c981 */ /* 0x000ea8000c1e1900 */
[----:B------:R-:W2:Y:S04]  /*0500*/  LDG.E R9, desc[UR4][R2.64+0x1c] ;  /* 0x00001c0402097981 */ /* 0x000ea8000c1e1900 */
[----:B------:R-:W2:Y:S04]  /*0510*/  @!P1 LDG.E R16, desc[UR4][R10.64+0x4] ;  /* 0x000004040a109981 */ /* 0x000ea8000c1e1900 */
[----:B------:R-:W2:Y:S01]  /*0520*/  LDG.E R29, desc[UR4][R2.64+0x20] ;  /* 0x00002004021d7981 */ /* 0x000ea2000c1e1900 */
[----:B0-----:R-:W-:-:S04]  /*0530*/  IMAD.WIDE R6, R15, 0x4, R6 ;  /* 0x000000040f067825 */ /* 0x001fc800078e0206 */
[----:B----4-:R-:W-:-:S04]  /*0540*/  FFMA R0, R0, R13, RZ ;  /* 0x0000000d00007223 */ /* 0x010fc800000000ff */
[----:B-----5:R-:W-:-:S04]  /*0550*/  FFMA R0, R23, R14, R0 ;  /* 0x0000000e17007223 */ /* 0x020fc80000000000 */
[----:B------:R-:W-:-:S04]  /*0560*/  FFMA R21, R21, R12, R0 ;  /* 0x0000000c15157223 */ /* 0x000fc80000000000 */
[----:B---3--:R-:W-:-:S04]  /*0570*/  FFMA R24, R24, R25, R21 ;  /* 0x0000001918187223 */ /* 0x008fc80000000015 */
[----:B------:R-:W-:-:S04]  /*0580*/  FFMA R22, R17, R22, R24 ;  /* 0x0000001611167223 */ /* 0x000fc80000000018 */
[----:B------:R-:W-:-:S04]  /*0590*/  FFMA R20, R27, R20, R22 ;  /* 0x000000141b147223 */ /* 0x000fc80000000016 */
[----:B--2---:R-:W-:-:S04]  /*05a0*/  FFMA R20, R19, R26, R20 ;  /* 0x0000001a13147223 */ /* 0x004fc80000000014 */
[----:B------:R-:W-:-:S04]  /*05b0*/  FFMA R18, R9, R18, R20 ;  /* 0x0000001209127223 */ /* 0x000fc80000000014 */
[----:B------:R-:W-:-:S05]  /*05c0*/  FFMA R29, R29, R16, R18 ;  /* 0x000000101d1d7223 */ /* 0x000fca0000000012 */
[----:B------:R-:W-:Y:S01]  /*05d0*/  STG.E desc[UR4][R6.64], R29 ;  /* 0x0000001d06007986 */ /* 0x000fe2000c101904 */
[----:B------:R-:W-:Y:S05]  /*05e0*/  EXIT ;  /* 0x000000000000794d */ /* 0x000fea0003800000 */
.L_x_396:
        /* <DEDUP_REMOVED lines=9> */
.L_x_556:


//--------------------- .text.spmv_csr_f64        --------------------------
	.section	.text.spmv_csr_f64,"ax",@progbits
	.align	128
        .global         spmv_csr_f64
        .type           spmv_csr_f64,@function
        .size           spmv_csr_f64,(.L_x_557 - spmv_csr_f64)
        .other          spmv_csr_f64,@"STO_CUDA_ENTRY STV_DEFAULT"
spmv_csr_f64:
.text.spmv_csr_f64:
        /* <DEDUP_REMOVED lines=11> */
[----:B-1----:R-:W2:Y:S04]  /*00b0*/  LDG.E R4, desc[UR4][R2.64] ;  /* 0x0000000402047981 */ /* 0x002ea8000c1e1900 */
[----:B------:R-:W2:Y:S01]  /*00c0*/  LDG.E R5, desc[UR4][R2.64+0x4] ;  /* 0x0000040402057981 */ /* 0x000ea2000c1e1900 */
[----:B------:R-:W-:Y:S01]  /*00d0*/  BSSY.RECONVERGENT B0, `(.L_x_397) ;  /* 0x00000d4000007945 */ /* 0x000fe20003800200 */
[----:B------:R-:W-:Y:S02]  /*00e0*/  CS2R R26, SRZ ;  /* 0x00000000001a7805 */ /* 0x000fe4000001ff00 */
[----:B--2---:R-:W-:-:S13]  /*00f0*/  ISETP.GE.AND P0, PT, R4, R5, PT ;  /* 0x000000050400720c */ /* 0x004fda0003f06270 */
[----:B------:R-:W-:Y:S05]  /*0100*/  @P0 BRA `(.L_x_398) ;  /* 0x0000000c00400947 */ /* 0x000fea0003800000 */
[----:B------:R-:W-:Y:S01]  /*0110*/  MOV R2, R4 ;  /* 0x0000000400027202 */ /* 0x000fe20000000f00 */
[----:B------:R-:W-:Y:S01]  /*0120*/  BSSY.RECONVERGENT B1, `(.L_x_399) ;  /* 0x0000068000017945 */ /* 0x000fe20003800200 */
[----:B------:R-:W-:Y:S02]  /*0130*/  CS2R R26, SRZ ;  /* 0x00000000001a7805 */ /* 0x000fe4000001ff00 */
[CC--:B------:R-:W-:Y:S02]  /*0140*/  IADD3 R3, PT, PT, -R5.reuse, R2.reuse, RZ ;  /* 0x0000000205037210 */ /* 0x0c0fe40007ffe1ff */
[----:B------:R-:W-:Y:S02]  /*0150*/  IADD3 R4, PT, PT, R5, -R2, RZ ;  /* 0x8000000205047210 */ /* 0x000fe40007ffe0ff */
[----:B------:R-:W-:Y:S02]  /*0160*/  ISETP.GT.U32.AND P1, PT, R3, -0x10, PT ;  /* 0xfffffff00300780c */ /* 0x000fe40003f24070 */
[----:B------:R-:W-:-:S04]  /*0170*/  LOP3.LUT R5, R4, 0xf, RZ, 0xc0, !PT ;  /* 0x0000000f04057812 */ /* 0x000fc800078ec0ff */
[----:B------:R-:W-:-:S07]  /*0180*/  ISETP.NE.AND P0, PT, R5, RZ, PT ;  /* 0x000000ff0500720c */ /* 0x000fce0003f05270 */
[----:B------:R-:W-:Y:S06]  /*0190*/  @P1 BRA `(.L_x_400) ;  /* 0x0000000400801947 */ /* 0x000fec0003800000 */
[----:B------:R-:W0:Y:S01]  /*01a0*/  LDC.64 R6, c[0x0][0x390] ;  /* 0x0000e400ff067b82 */ /* 0x000e220000000a00 */
[----:B------:R-:W-:Y:S02]  /*01b0*/  LOP3.LUT R3, R4, 0xfffffff0, RZ, 0xc0, !PT ;  /* 0xfffffff004037812 */ /* 0x000fe400078ec0ff */
[----:B------:R-:W-:Y:S02]  /*01c0*/  CS2R R26, SRZ ;  /* 0x00000000001a7805 */ /* 0x000fe4000001ff00 */
[----:B------:R-:W-:-:S03]  /*01d0*/  IADD3 R3, PT, PT, -R3, RZ, RZ ;  /* 0x000000ff03037210 */ /* 0x000fc60007ffe1ff */
[----:B------:R-:W1:Y:S01]  /*01e0*/  LDC.64 R8, c[0x0][0x388] ;  /* 0x0000e200ff087b82 */ /* 0x000e620000000a00 */
[----:B0-----:R-:W-:-:S04]  /*01f0*/  IADD3 R6, P1, PT, R6, 0x40, RZ ;  /* 0x0000004006067810 */ /* 0x001fc80007f3e0ff */
[----:B------:R-:W-:Y:S02]  /*0200*/  IADD3.X R7, PT, PT, RZ, R7, RZ, P1, !PT ;  /* 0x00000007ff077210 */ /* 0x000fe40000ffe4ff */
[----:B-1----:R-:W-:-:S04]  /*0210*/  IADD3 R8, P2, PT, R8, 0x20, RZ ;  /* 0x0000002008087810 */ /* 0x002fc80007f5e0ff */
[----:B------:R-:W-:-:S09]  /*0220*/  IADD3.X R9, PT, PT, RZ, R9, RZ, P2, !PT ;  /* 0x00000009ff097210 */ /* 0x000fd200017fe4ff */
.L_x_401:
[C---:B------:R-:W-:Y:S01]  /*0230*/  IMAD.WIDE R28, R2.reuse, 0x4, R8 ;  /* 0x00000004021c7825 */ /* 0x040fe200078e0208 */
[----:B------:R-:W0:Y:S04]  /*0240*/  LDC.64 R12, c[0x0][0x398] ;  /* 0x0000e600ff0c7b82 */ /* 0x000e280000000a00 */
[----:B------:R-:W0:Y:S01]  /*0250*/  LDG.E R15, desc[UR4][R28.64+-0x20] ;  /* 0xffffe0041c0f7981 */ /* 0x000e22000c1e1900 */
[----:B------:R-:W-:-:S03]  /*0260*/  IMAD.WIDE R10, R2, 0x8, R6 ;  /* 0x00000008020a7825 */ /* 0x000fc600078e0206 */
[----:B------:R-:W2:Y:S04]  /*0270*/  LDG.E R25, desc[UR4][R28.64+-0x1c] ;  /* 0xffffe4041c197981 */ /* 0x000ea8000c1e1900 */
[----:B------:R-:W3:Y:S04]  /*0280*/  LDG.E.64 R16, desc[UR4][R10.64+-0x40] ;  /* 0xffffc0040a107981 */ /* 0x000ee8000c1e1b00 */
[----:B------:R-:W4:Y:S04]  /*0290*/  LDG.E R19, desc[UR4][R28.64+-0x18] ;  /* 0xffffe8041c137981 */ /* 0x000f28000c1e1900 */
[----:B------:R-:W5:Y:S04]  /*02a0*/  LDG.E.64 R22, desc[UR4][R10.64+-0x38] ;  /* 0xffffc8040a167981 */ /* 0x000f68000c1e1b00 */
[----:B------:R-:W5:Y:S01]  /*02b0*/  LDG.E.64 R20, desc[UR4][R10.64+-0x30] ;  /* 0xffffd0040a147981 */ /* 0x000f62000c1e1b00 */
[----:B0-----:R-:W-:-:S06]  /*02c0*/  IMAD.WIDE R14, R15, 0x8, R12 ;  /* 0x000000080f0e7825 */ /* 0x001fcc00078e020c */
[----:B------:R-:W3:Y:S01]  /*02d0*/  LDG.E.64 R14, desc[UR4][R14.64] ;  /* 0x000000040e0e7981 */ /* 0x000ee2000c1e1b00 */
[----:B--2---:R-:W-:-:S04]  /*02e0*/  IMAD.WIDE R24, R25, 0x8, R12 ;  /* 0x0000000819187825 */ /* 0x004fc800078e020c */
[----:B----4-:R-:W-:-:S06]  /*02f0*/  IMAD.WIDE R18, R19, 0x8, R12 ;  /* 0x0000000813127825 */ /* 0x010fcc00078e020c */
[----:B------:R-:W2:Y:S01]  /*0300*/  LDG.E.64 R18, desc[UR4][R18.64] ;  /* 0x0000000412127981 */ /* 0x000ea2000c1e1b00 */
[----:B---3--:R-:W-:-:S03]  /*0310*/  DFMA R26, R16, R14, R26 ;  /* 0x0000000e101a722b */ /* 0x008fc6000000001a */
[----:B------:R-:W5:Y:S04]  /*0320*/  LDG.E.64 R14, desc[UR4][R24.64] ;  /* 0x00000004180e7981 */ /* 0x000f68000c1e1b00 */
[----:B------:R-:W3:Y:S04]  /*0330*/  LDG.E R17, desc[UR4][R28.64+-0x14] ;  /* 0xffffec041c117981 */ /* 0x000ee8000c1e1900 */
[----:B------:R-:W4:Y:S01]  /*0340*/  LDG.E R25, desc[UR4][R28.64+-0xc] ;  /* 0xfffff4041c197981 */ /* 0x000f22000c1e1900 */
[----:B-----5:R-:W-:-:S03]  /*0350*/  DFMA R22, R22, R14, R26 ;  /* 0x0000000e1616722b */ /* 0x020fc6000000001a */
[----:B------:R-:W5:Y:S01]  /*0360*/  LDG.E R15, desc[UR4][R28.64+-0x10] ;  /* 0xfffff0041c0f7981 */ /* 0x000f62000c1e1900 */
[----:B---3--:R-:W-:-:S03]  /*0370*/  IMAD.WIDE R16, R17, 0x8, R12 ;  /* 0x0000000811107825 */ /* 0x008fc600078e020c */
[----:B------:R-:W3:Y:S01]  /*0380*/  LDG.E R27, desc[UR4][R28.64+-0x8] ;  /* 0xfffff8041c1b7981 */ /* 0x000ee2000c1e1900 */
[----:B--2---:R-:W-:-:S03]  /*0390*/  DFMA R18, R20, R18, R22 ;  /* 0x000000121412722b */ /* 0x004fc60000000016 */
[----:B------:R-:W2:Y:S04]  /*03a0*/  LDG.E.64 R22, desc[UR4][R10.64+-0x28] ;  /* 0xffffd8040a167981 */ /* 0x000ea8000c1e1b00 */
[----:B------:R-:W2:Y:S01]  /*03b0*/  LDG.E.64 R16, desc[UR4][R16.64] ;  /* 0x0000000410107981 */ /* 0x000ea2000c1e1b00 */
[----:B----4-:R-:W-:-:S05]  /*03c0*/  IMAD.WIDE R24, R25, 0x8, R12 ;  /* 0x0000000819187825 */ /* 0x010fca00078e020c */
[----:B------:R-:W4:Y:S04]  /*03d0*/  LDG.E.64 R20, desc[UR4][R24.64] ;  /* 0x0000000418147981 */ /* 0x000f28000c1e1b00 */
[----:B------:R-:W4:Y:S01]  /*03e0*/  LDG.E R25, desc[UR4][R28.64+0x4] ;  /* 0x000004041c197981 */ /* 0x000f22000c1e1900 */
[----:B-----5:R-:W-:-:S06]  /*03f0*/  IMAD.WIDE R14, R15, 0x8, R12 ;  /* 0x000000080f0e7825 */ /* 0x020fcc00078e020c */
[----:B------:R-:W5:Y:S01]  /*0400*/  LDG.E.64 R14, desc[UR4][R14.64] ;  /* 0x000000040e0e7981 */ /* 0x000f62000c1e1b00 */
[----:B--2---:R-:W-:-:S03]  /*0410*/  DFMA R22, R22, R16, R18 ;  /* 0x000000101616722b */ /* 0x004fc60000000012 */
[----:B------:R-:W5:Y:S04]  /*0420*/  LDG.E.64 R18, desc[UR4][R10.64+-0x20] ;  /* 0xffffe0040a127981 */ /* 0x000f68000c1e1b00 */
[----:B------:R-:W4:Y:S01]  /*0430*/  LDG.E.64 R16, desc[UR4][R10.64+-0x18] ;  /* 0xffffe8040a107981 */ /* 0x000f22000c1e1b00 */
[----:B---3--:R-:W-:Y:S01]  /*0440*/  IMAD.WIDE R26, R27, 0x8, R12 ;  /* 0x000000081b1a7825 */ /* 0x008fe200078e020c */
[----:B-----5:R-:W-:Y:S02]  /*0450*/  DFMA R18, R18, R14, R22 ;  /* 0x0000000e1212722b */ /* 0x020fe40000000016 */
[----:B------:R-:W2:Y:S04]  /*0460*/  LDG.E R15, desc[UR4][R28.64+-0x4] ;  /* 0xfffffc041c0f7981 */ /* 0x000ea8000c1e1900 */
[----:B------:R-:W3:Y:S02]  /*0470*/  LDG.E.64 R22, desc[UR4][R10.64+-0x10] ;  /* 0xfffff0040a167981 */ /* 0x000ee4000c1e1b00 */
[----:B----4-:R-:W-:-:S02]  /*0480*/  DFMA R20, R16, R20, R18 ;  /* 0x000000141014722b */ /* 0x010fc40000000012 */
[----:B------:R-:W3:Y:S04]  /*0490*/  LDG.E.64 R16, desc[UR4][R26.64] ;  /* 0x000000041a107981 */ /* 0x000ee8000c1e1b00 */
[----:B------:R-:W4:Y:S04]  /*04a0*/  LDG.E R19, desc[UR4][R28.64] ;  /* 0x000000041c137981 */ /* 0x000f28000c1e1900 */
[----:B------:R-:W5:Y:S01]  /*04b0*/  LDG.E R27, desc[UR4][R28.64+0x8] ;  /* 0x000008041c1b7981 */ /* 0x000f62000c1e1900 */
[----:B--2---:R-:W-:Y:S01]  /*04c0*/  IMAD.WIDE R14, R15, 0x8, R12 ;  /* 0x000000080f0e7825 */ /* 0x004fe200078e020c */
[----:B---3--:R-:W-:-:S02]  /*04d0*/  DFMA R22, R22, R16, R20 ;  /* 0x000000101616722b */ /* 0x008fc40000000014 */
[----:B------:R-:W2:Y:S04]  /*04e0*/  LDG.E.64 R20, desc[UR4][R10.64+-0x8] ;  /* 0xfffff8040a147981 */ /* 0x000ea8000c1e1b00 */
[----:B------:R-:W2:Y:S01]  /*04f0*/  LDG.E.64 R16, desc[UR4][R14.64] ;  /* 0x000000040e107981 */ /* 0x000ea2000c1e1b00 */
[----:B----4-:R-:W-:-:S06]  /*0500*/  IMAD.WIDE R18, R19, 0x8, R12 ;  /* 0x0000000813127825 */ /* 0x010fcc00078e020c */
[----:B------:R-:W3:Y:S04]  /*0510*/  LDG.E.64 R18, desc[UR4][R18.64] ;  /* 0x0000000412127981 */ /* 0x000ee8000c1e1b00 */
[----:B------:R-:W3:Y:S01]  /*0520*/  LDG.E.64 R14, desc[UR4][R10.64] ;  /* 0x000000040a0e7981 */ /* 0x000ee2000c1e1b00 */
[----:B--2---:R-:W-:Y:S01]  /*0530*/  DFMA R20, R20, R16, R22 ;  /* 0x000000101414722b */ /* 0x004fe20000000016 */
[--C-:B------:R-:W-:Y:S02]  /*0540*/  IMAD.WIDE R16, R25, 0x8, R12.reuse ;  /* 0x0000000819107825 */ /* 0x100fe400078e020c */
[----:B------:R-:W2:Y:S02]  /*0550*/  LDG.E.64 R22, desc[UR4][R10.64+0x18] ;  /* 0x000018040a167981 */ /* 0x000ea4000c1e1b00 */
[----:B-----5:R-:W-:-:S02]  /*0560*/  IMAD.WIDE R26, R27, 0x8, R12 ;  /* 0x000000081b1a7825 */ /* 0x020fc400078e020c */
[----:B------:R-:W4:Y:S01]  /*0570*/  LDG.E R25, desc[UR4][R28.64+0x10] ;  /* 0x000010041c197981 */ /* 0x000f22000c1e1900 */
[----:B---3--:R-:W-:-:S03]  /*0580*/  DFMA R18, R14, R18, R20 ;  /* 0x000000120e12722b */ /* 0x008fc60000000014 */
[----:B------:R-:W3:Y:S04]  /*0590*/  LDG.E.64 R16, desc[UR4][R16.64] ;  /* 0x0000000410107981 */ /* 0x000ee8000c1e1b00 */
[----:B------:R-:W3:Y:S04]  /*05a0*/  LDG.E.64 R20, desc[UR4][R10.64+0x8] ;  /* 0x000008040a147981 */ /* 0x000ee8000c1e1b00 */
[----:B------:R-:W5:Y:S01]  /*05b0*/  LDG.E R15, desc[UR4][R28.64+0xc] ;  /* 0x00000c041c0f7981 */ /* 0x000f62000c1e1900 */
[----:B---3--:R-:W-:-:S03]  /*05c0*/  DFMA R20, R20, R16, R18 ;  /* 0x000000101414722b */ /* 0x008fc60000000012 */
[----:B------:R-:W3:Y:S01]  /*05d0*/  LDG.E.64 R18, desc[UR4][R10.64+0x10] ;  /* 0x000010040a127981 */ /* 0x000ee2000c1e1b00 */
[----:B-----5:R-:W-:-:S03]  /*05e0*/  IMAD.WIDE R14, R15, 0x8, R12 ;  /* 0x000000080f0e7825 */ /* 0x020fc600078e020c */
[----:B------:R-:W3:Y:S04]  /*05f0*/  LDG.E.64 R16, desc[UR4][R26.64] ;  /* 0x000000041a107981 */ /* 0x000ee8000c1e1b00 */
[----:B------:R-:W2:Y:S04]  /*0600*/  LDG.E.64 R14, desc[UR4][R14.64] ;  /* 0x000000040e0e7981 */ /* 0x000ea8000c1e1b00 */
[----:B------:R-:W5:Y:S01]  /*0610*/  LDG.E R27, desc[UR4][R28.64+0x18] ;  /* 0x000018041c1b7981 */ /* 0x000f62000c1e1900 */
[----:B---3--:R-:W-:-:S03]  /*0620*/  DFMA R18, R18, R16, R20 ;  /* 0x000000101212722b */ /* 0x008fc60000000014 */
[----:B------:R-:W3:Y:S01]  /*0630*/  LDG.E R21, desc[UR4][R28.64+0x14] ;  /* 0x000014041c157981 */ /* 0x000ee2000c1e1900 */
[----:B----4-:R-:W-:-:S03]  /*0640*/  IMAD.WIDE R16, R25, 0x8, R12 ;  /* 0x0000000819107825 */ /* 0x010fc600078e020c */
[----:B------:R-:W4:Y:S01]  /*0650*/  LDG.E R25, desc[UR4][R28.64+0x1c] ;  /* 0x00001c041c197981 */ /* 0x000f22000c1e1900 */
[----:B--2---:R-:W-:-:S03]  /*0660*/  DFMA R22, R22, R14, R18 ;  /* 0x0000000e1616722b */ /* 0x004fc60000000012 */
[----:B------:R-:W2:Y:S04]  /*0670*/  LDG.E.64 R14, desc[UR4][R10.64+0x20] ;  /* 0x000020040a0e7981 */ /* 0x000ea8000c1e1b00 */
[----:B------:R-:W2:Y:S04]  /*0680*/  LDG.E.64 R16, desc[UR4][R16.64] ;  /* 0x0000000410107981 */ /* 0x000ea8000c1e1b00 */
[----:B------:R-:W4:Y:S01]  /*0690*/  LDG.E.64 R18, desc[UR4][R10.64+0x28] ;  /* 0x000028040a127981 */ /* 0x000f22000c1e1b00 */
[----:B---3--:R-:W-:-:S06]  /*06a0*/  IMAD.WIDE R20, R21, 0x8, R12 ;  /* 0x0000000815147825 */ /* 0x008fcc00078e020c */
[----:B------:R-:W3:Y:S01]  /*06b0*/  LDG.E.64 R20, desc[UR4][R20.64] ;  /* 0x0000000414147981 */ /* 0x000ee2000c1e1b00 */
[----:B--2---:R-:W-:Y:S01]  /*06c0*/  DFMA R14, R14, R16, R22 ;  /* 0x000000100e0e722b */ /* 0x004fe20000000016 */
[--C-:B-----5:R-:W-:Y:S02]  /*06d0*/  IMAD.WIDE R22, R27, 0x8, R12.reuse ;  /* 0x000000081b167825 */ /* 0x120fe400078e020c */
[----:B------:R-:W2:Y:S02]  /*06e0*/  LDG.E.64 R16, desc[UR4][R10.64+0x30] ;  /* 0x000030040a107981 */ /* 0x000ea4000c1e1b00 */
[----:B----4-:R-:W-:Y:S02]  /*06f0*/  IMAD.WIDE R12, R25, 0x8, R12 ;  /* 0x00000008190c7825 */ /* 0x010fe400078e020c */
[----:B------:R-:W4:Y:S04]  /*0700*/  LDG.E.64 R26, desc[UR4][R10.64+0x38] ;  /* 0x000038040a1a7981 */ /* 0x000f28000c1e1b00 */
[----:B------:R-:W2:Y:S04]  /*0710*/  LDG.E.64 R22, desc[UR4][R22.64] ;  /* 0x0000000416167981 */ /* 0x000ea8000c1e1b00 */
[----:B------:R-:W4:Y:S01]  /*0720*/  LDG.E.64 R12, desc[UR4][R12.64] ;  /* 0x000000040c0c7981 */ /* 0x000f22000c1e1b00 */
[----:B------:R-:W-:-:S04]  /*0730*/  IADD3 R3, PT, PT, R3, 0x10, RZ ;  /* 0x0000001003037810 */ /* 0x000fc80007ffe0ff */
[----:B------:R-:W-:Y:S02]  /*0740*/  ISETP.NE.AND P1, PT, R3, RZ, PT ;  /* 0x000000ff0300720c */ /* 0x000fe40003f25270 */
[----:B------:R-:W-:Y:S01]  /*0750*/  IADD3 R2, PT, PT, R2, 0x10, RZ ;  /* 0x0000001002027810 */ /* 0x000fe20007ffe0ff */
[----:B---3--:R-:W-:-:S08]  /*0760*/  DFMA R14, R18, R20, R14 ;  /* 0x00000014120e722b */ /* 0x008fd0000000000e */
[----:B--2---:R-:W-:-:S08]  /*0770*/  DFMA R14, R16, R22, R14 ;  /* 0x00000016100e722b */ /* 0x004fd0000000000e */
[----:B----4-:R-:W-:Y:S01]  /*0780*/  DFMA R26, R26, R12, R14 ;  /* 0x0000000c1a1a722b */ /* 0x010fe2000000000e */
[----:B------:R-:W-:Y:S10]  /*0790*/  @P1 BRA `(.L_x_401) ;  /* 0xfffffff800a41947 */ /* 0x000ff4000383ffff */
.L_x_400:
[----:B------:R-:W-:Y:S05]  /*07a0*/  BSYNC.RECONVERGENT B1 ;  /* 0x0000000000017941 */ /* 0x000fea0003800200 */
.L_x_399:
[----:B------:R-:W-:Y:S05]  /*07b0*/  @!P0 BRA `(.L_x_398) ;  /* 0x0000000400948947 */ /* 0x000fea0003800000 */
[----:B------:R-:W-:Y:S01]  /*07c0*/  ISETP.GE.U32.AND P0, PT, R5, 0x8, PT ;  /* 0x000000080500780c */ /* 0x000fe20003f06070 */
[----:B------:R-:W-:Y:S01]  /*07d0*/  BSSY.RECONVERGENT B1, `(.L_x_402) ;  /* 0x0000032000017945 */ /* 0x000fe20003800200 */
[----:B------:R-:W-:-:S04]  /*07e0*/  LOP3.LUT R3, R4, 0x7, RZ, 0xc0, !PT ;  /* 0x0000000704037812 */ /* 0x000fc800078ec0ff */
[----:B------:R-:W-:-:S07]  /*07f0*/  ISETP.NE.AND P1, PT, R3, RZ, PT ;  /* 0x000000ff0300720c */ /* 0x000fce0003f25270 */
[----:B------:R-:W-:Y:S06]  /*0800*/  @!P0 BRA `(.L_x_403) ;  /* 0x0000000000b88947 */ /* 0x000fec0003800000 */
[----:B------:R-:W0:Y:S08]  /*0810*/  LDC.64 R28, c[0x0][0x388] ;  /* 0x0000e200ff1c7b82 */ /* 0x000e300000000a00 */
[----:B------:R-:W1:Y:S08]  /*0820*/  LDC.64 R6, c[0x0][0x390] ;  /* 0x0000e400ff067b82 */ /* 0x000e700000000a00 */
[----:B------:R-:W2:Y:S01]  /*0830*/  LDC.64 R8, c[0x0][0x398] ;  /* 0x0000e600ff087b82 */ /* 0x000ea20000000a00 */
[----:B0-----:R-:W-:-:S05]  /*0840*/  IMAD.WIDE R28, R2, 0x4, R28 ;  /* 0x00000004021c7825 */ /* 0x001fca00078e021c */
[----:B------:R-:W2:Y:S04]  /*0850*/  LDG.E R25, desc[UR4][R28.64] ;  /* 0x000000041c197981 */ /* 0x000ea8000c1e1900 */
[----:B------:R-:W3:Y:S01]  /*0860*/  LDG.E R23, desc[UR4][R28.64+0x4] ;  /* 0x000004041c177981 */ /* 0x000ee2000c1e1900 */
[----:B-1----:R-:W-:-:S03]  /*0870*/  IMAD.WIDE R6, R2, 0x8, R6 ;  /* 0x0000000802067825 */ /* 0x002fc600078e0206 */
[----:B------:R-:W4:Y:S04]  /*0880*/  LDG.E R21, desc[UR4][R28.64+0x8] ;  /* 0x000008041c157981 */ /* 0x000f28000c1e1900 */
[----:B------:R-:W5:Y:S04]  /*0890*/  LDG.E.64 R16, desc[UR4][R6.64] ;  /* 0x0000000406107981 */ /* 0x000f68000c1e1b00 */
[----:B------:R-:W5:Y:S04]  /*08a0*/  LDG.E R11, desc[UR4][R28.64+0xc] ;  /* 0x00000c041c0b7981 */ /* 0x000f68000c1e1900 */
[----:B------:R-:W5:Y:S04]  /*08b0*/  LDG.E.64 R12, desc[UR4][R6.64+0x8] ;  /* 0x00000804060c7981 */ /* 0x000f68000c1e1b00 */
[----:B------:R-:W5:Y:S04]  /*08c0*/  LDG.E R15, desc[UR4][R28.64+0x10] ;  /* 0x000010041c0f7981 */ /* 0x000f68000c1e1900 */
[----:B------:R-:W5:Y:S01]  /*08d0*/  LDG.E R5, desc[UR4][R28.64+0x1c] ;  /* 0x00001c041c057981 */ /* 0x000f62000c1e1900 */
[----:B--2---:R-:W-:-:S05]  /*08e0*/  IMAD.WIDE R24, R25, 0x8, R8 ;  /* 0x0000000819187825 */ /* 0x004fca00078e0208 */
[----:B------:R-:W2:Y:S01]  /*08f0*/  LDG.E.64 R18, desc[UR4][R24.64] ;  /* 0x0000000418127981 */ /* 0x000ea2000c1e1b00 */
[----:B---3--:R-:W-:-:S06]  /*0900*/  IMAD.WIDE R22, R23, 0x8, R8 ;  /* 0x0000000817167825 */ /* 0x008fcc00078e0208 */
[----:B------:R-:W3:Y:S01]  /*0910*/  LDG.E.64 R22, desc[UR4][R22.64] ;  /* 0x0000000416167981 */ /* 0x000ee2000c1e1b00 */
[----:B----4-:R-:W-:-:S03]  /*0920*/  IMAD.WIDE R20, R21, 0x8, R8 ;  /* 0x0000000815147825 */ /* 0x010fc600078e0208 */
[----:B------:R-:W4:Y:S04]  /*0930*/  LDG.E R25, desc[UR4][R28.64+0x18] ;  /* 0x000018041c197981 */ /* 0x000f28000c1e1900 */
[----:B------:R-:W4:Y:S01]  /*0940*/  LDG.E.64 R20, desc[UR4][R20.64] ;  /* 0x0000000414147981 */ /* 0x000f22000c1e1b00 */
[----:B-----5:R-:W-:-:S06]  /*0950*/  IMAD.WIDE R10, R11, 0x8, R8 ;  /* 0x000000080b0a7825 */ /* 0x020fcc00078e0208 */
[----:B------:R-:W5:Y:S01]  /*0960*/  LDG.E.64 R10, desc[UR4][R10.64] ;  /* 0x000000040a0a7981 */ /* 0x000f62000c1e1b00 */
[----:B--2---:R-:W-:-:S03]  /*0970*/  DFMA R16, R16, R18, R26 ;  /* 0x000000121010722b */ /* 0x004fc6000000001a */
[----:B------:R-:W2:Y:S04]  /*0980*/  LDG.E.64 R18, desc[UR4][R6.64+0x10] ;  /* 0x0000100406127981 */ /* 0x000ea8000c1e1b00 */
[----:B------:R-:W5:Y:S01]  /*0990*/  LDG.E R27, desc[UR4][R28.64+0x14] ;  /* 0x000014041c1b7981 */ /* 0x000f62000c1e1900 */
[----:B---3--:R-:W-:-:S03]  /*09a0*/  DFMA R22, R12, R22, R16 ;  /* 0x000000160c16722b */ /* 0x008fc60000000010 */
[----:B------:R-:W3:Y:S01]  /*09b0*/  LDG.E.64 R12, desc[UR4][R6.64+0x18] ;  /* 0x00001804060c7981 */ /* 0x000ee2000c1e1b00 */
[----:B------:R-:W-:-:S03]  /*09c0*/  IMAD.WIDE R14, R15, 0x8, R8 ;  /* 0x000000080f0e7825 */ /* 0x000fc600078e0208 */
[----:B------:R-:W3:Y:S04]  /*09d0*/  LDG.E.64 R16, desc[UR4][R6.64+0x20] ;  /* 0x0000200406107981 */ /* 0x000ee8000c1e1b00 */
[----:B------:R-:W3:Y:S01]  /*09e0*/  LDG.E.64 R14, desc[UR4][R14.64] ;  /* 0x000000040e0e7981 */ /* 0x000ee2000c1e1b00 */
[----:B----4-:R-:W-:-:S06]  /*09f0*/  IMAD.WIDE R24, R25, 0x8, R8 ;  /* 0x0000000819187825 */ /* 0x010fcc00078e0208 */
[----:B------:R-:W4:Y:S01]  /*0a00*/  LDG.E.64 R24, desc[UR4][R24.64] ;  /* 0x0000000418187981 */ /* 0x000f22000c1e1b00 */
[----:B--2---:R-:W-:-:S03]  /*0a10*/  DFMA R18, R18, R20, R22 ;  /* 0x000000141212722b */ /* 0x004fc60000000016 */
[----:B------:R-:W2:Y:S01]  /*0a20*/  LDG.E.64 R20, desc[UR4][R6.64+0x28] ;  /* 0x0000280406147981 */ /* 0x000ea2000c1e1b00 */
[----:B-----5:R-:W-:-:S03]  /*0a30*/  IMAD.WIDE R22, R27, 0x8, R8 ;  /* 0x000000081b167825 */ /* 0x020fc600078e0208 */
[----:B------:R-:W5:Y:S04]  /*0a40*/  LDG.E.64 R26, desc[UR4][R6.64+0x38] ;  /* 0x00003804061a7981 */ /* 0x000f68000c1e1b00 */
[----:B------:R-:W2:Y:S01]  /*0a50*/  LDG.E.64 R22, desc[UR4][R22.64] ;  /* 0x0000000416167981 */ /* 0x000ea2000c1e1b00 */
[----:B---3--:R-:W-:Y:S01]  /*0a60*/  DFMA R12, R12, R10, R18 ;  /* 0x0000000a0c0c722b */ /* 0x008fe20000000012 */
[----:B------:R-:W-:Y:S02]  /*0a70*/  IMAD.WIDE R8, R5, 0x8, R8 ;  /* 0x0000000805087825 */ /* 0x000fe400078e0208 */
[----:B------:R-:W4:Y:S04]  /*0a80*/  LDG.E.64 R10, desc[UR4][R6.64+0x30] ;  /* 0x00003004060a7981 */ /* 0x000f28000c1e1b00 */
[----:B------:R-:W5:Y:S01]  /*0a90*/  LDG.E.64 R8, desc[UR4][R8.64] ;  /* 0x0000000408087981 */ /* 0x000f62000c1e1b00 */
[----:B------:R-:W-:Y:S01]  /*0aa0*/  DFMA R12, R16, R14, R12 ;  /* 0x0000000e100c722b */ /* 0x000fe2000000000c */
[----:B------:R-:W-:-:S07]  /*0ab0*/  IADD3 R2, PT, PT, R2, 0x8, RZ ;  /* 0x0000000802027810 */ /* 0x000fce0007ffe0ff */
[----:B--2---:R-:W-:-:S08]  /*0ac0*/  DFMA R12, R20, R22, R12 ;  /* 0x00000016140c722b */ /* 0x004fd0000000000c */
[----:B----4-:R-:W-:-:S08]  /*0ad0*/  DFMA R10, R10, R24, R12 ;  /* 0x000000180a0a722b */ /* 0x010fd0000000000c */
[----:B-----5:R-:W-:-:S11]  /*0ae0*/  DFMA R26, R26, R8, R10 ;  /* 0x000000081a1a722b */ /* 0x020fd6000000000a */
.L_x_403:
[----:B------:R-:W-:Y:S05]  /*0af0*/  BSYNC.RECONVERGENT B1 ;  /* 0x0000000000017941 */ /* 0x000fea0003800200 */
.L_x_402:
        /* <DEDUP_REMOVED lines=10> */
[----:B------:R-:W1:Y:S04]  /*0ba0*/  LDG.E R15, desc[UR4][R4.64] ;  /* 0x00000004040f7981 */ /* 0x000e68000c1e1900 */
[----:B------:R-:W3:Y:S04]  /*0bb0*/  LDG.E R11, desc[UR4][R4.64+0x4] ;  /* 0x00000404040b7981 */ /* 0x000ee8000c1e1900 */
[----:B------:R-:W4:Y:S04]  /*0bc0*/  LDG.E R7, desc[UR4][R4.64+0x8] ;  /* 0x0000080404077981 */ /* 0x000f28000c1e1900 */
[----:B------:R-:W5:Y:S01]  /*0bd0*/  LDG.E R3, desc[UR4][R4.64+0xc] ;  /* 0x00000c0404037981 */ /* 0x000f62000c1e1900 */
[----:B--2---:R-:W-:-:S05]  /*0be0*/  IMAD.WIDE R20, R2, 0x8, R20 ;  /* 0x0000000802147825 */ /* 0x004fca00078e0214 */
[----:B------:R-:W2:Y:S04]  /*0bf0*/  LDG.E.64 R12, desc[UR4][R20.64] ;  /* 0x00000004140c7981 */ /* 0x000ea8000c1e1b00 */
[----:B------:R-:W2:Y:S04]  /*0c00*/  LDG.E.64 R8, desc[UR4][R20.64+0x8] ;  /* 0x0000080414087981 */ /* 0x000ea8000c1e1b00 */
[----:B------:R-:W2:Y:S01]  /*0c10*/  LDG.E.64 R4, desc[UR4][R20.64+0x10] ;  /* 0x0000100414047981 */ /* 0x000ea2000c1e1b00 */
[----:B-1----:R-:W-:-:S04]  /*0c20*/  IMAD.WIDE R14, R15, 0x8, R18 ;  /* 0x000000080f0e7825 */ /* 0x002fc800078e0212 */
[--C-:B---3--:R-:W-:Y:S02]  /*0c30*/  IMAD.WIDE R10, R11, 0x8, R18.reuse ;  /* 0x000000080b0a7825 */ /* 0x108fe400078e0212 */
[----:B------:R-:W2:Y:S02]  /*0c40*/  LDG.E.64 R14, desc[UR4][R14.64] ;  /* 0x000000040e0e7981 */ /* 0x000ea4000c1e1b00 */
[--C-:B----4-:R-:W-:Y:S02]  /*0c50*/  IMAD.WIDE R6, R7, 0x8, R18.reuse ;  /* 0x0000000807067825 */ /* 0x110fe400078e0212 */
[----:B------:R-:W3:Y:S02]  /*0c60*/  LDG.E.64 R10, desc[UR4][R10.64] ;  /* 0x000000040a0a7981 */ /* 0x000ee4000c1e1b00 */
[----:B-----5:R-:W-:Y:S02]  /*0c70*/  IMAD.WIDE R22, R3, 0x8, R18 ;  /* 0x0000000803167825 */ /* 0x020fe400078e0212 */
[----:B------:R-:W4:Y:S04]  /*0c80*/  LDG.E.64 R6, desc[UR4][R6.64] ;  /* 0x0000000406067981 */ /* 0x000f28000c1e1b00 */
[----:B------:R-:W5:Y:S04]  /*0c90*/  LDG.E.64 R18, desc[UR4][R20.64+0x18] ;  /* 0x0000180414127981 */ /* 0x000f68000c1e1b00 */
[----:B------:R-:W5:Y:S01]  /*0ca0*/  LDG.E.64 R22, desc[UR4][R22.64] ;  /* 0x0000000416167981 */ /* 0x000f62000c1e1b00 */
[----:B------:R-:W-:Y:S01]  /*0cb0*/  IADD3 R2, PT, PT, R2, 0x4, RZ ;  /* 0x0000000402027810 */ /* 0x000fe20007ffe0ff */
[----:B--2---:R-:W-:-:S08]  /*0cc0*/  DFMA R12, R12, R14, R26 ;  /* 0x0000000e0c0c722b */ /* 0x004fd0000000001a */
[----:B---3--:R-:W-:-:S08]  /*0cd0*/  DFMA R8, R8, R10, R12 ;  /* 0x0000000a0808722b */ /* 0x008fd0000000000c */
[----:B----4-:R-:W-:-:S08]  /*0ce0*/  DFMA R4, R4, R6, R8 ;  /* 0x000000060404722b */ /* 0x010fd00000000008 */
[----:B-----5:R-:W-:-:S11]  /*0cf0*/  DFMA R26, R18, R22, R4 ;  /* 0x00000016121a722b */ /* 0x020fd60000000004 */
.L_x_405:
[----:B------:R-:W-:Y:S05]  /*0d00*/  BSYNC.RECONVERGENT B1 ;  /* 0x0000000000017941 */ /* 0x000fea0003800200 */
.L_x_404:
[----:B------:R-:W-:Y:S05]  /*0d10*/  @!P1 BRA `(.L_x_398) ;  /* 0x00000000003c9947 */ /* 0x000fea0003800000 */
[----:B------:R-:W0:Y:S01]  /*0d20*/  LDC.64 R10, c[0x0][0x388] ;  /* 0x0000e200ff0a7b82 */ /* 0x000e220000000a00 */
[----:B------:R-:W-:-:S07]  /*0d30*/  IADD3 R16, PT, PT, -R16, RZ, RZ ;  /* 0x000000ff10107210 */ /* 0x000fce0007ffe1ff */
[----:B------:R-:W1:Y:S08]  /*0d40*/  LDC.64 R12, c[0x0][0x390] ;  /* 0x0000e400ff0c7b82 */ /* 0x000e700000000a00 */
[----:B------:R-:W2:Y:S02]  /*0d50*/  LDC.64 R14, c[0x0][0x398] ;  /* 0x0000e600ff0e7b82 */ /* 0x000ea40000000a00 */
.L_x_406:
[----:B0-----:R-:W-:-:S06]  /*0d60*/  IMAD.WIDE R4, R2, 0x4, R10 ;  /* 0x0000000402047825 */ /* 0x001fcc00078e020a */
[----:B------:R-:W2:Y:S01]  /*0d70*/  LDG.E R5, desc[UR4][R4.64] ;  /* 0x0000000404057981 */ /* 0x000ea2000c1e1900 */
[----:B-1----:R-:W-:-:S06]  /*0d80*/  IMAD.WIDE R6, R2, 0x8, R12 ;  /* 0x0000000802067825 */ /* 0x002fcc00078e020c */
[----:B------:R-:W3:Y:S01]  /*0d90*/  LDG.E.64 R6, desc[UR4][R6.64] ;  /* 0x0000000406067981 */ /* 0x000ee2000c1e1b00 */
[----:B------:R-:W-:Y:S01]  /*0da0*/  IADD3 R16, PT, PT, R16, 0x1, RZ ;  /* 0x0000000110107810 */ /* 0x000fe20007ffe0ff */
[----:B--2---:R-:W-:-:S06]  /*0db0*/  IMAD.WIDE R8, R5, 0x8, R14 ;  /* 0x0000000805087825 */ /* 0x004fcc00078e020e */
[----:B------:R-:W3:Y:S01]  /*0dc0*/  LDG.E.64 R8, desc[UR4][R8.64] ;  /* 0x0000000408087981 */ /* 0x000ee2000c1e1b00 */
[----:B------:R-:W-:Y:S02]  /*0dd0*/  ISETP.NE.AND P0, PT, R16, RZ, PT ;  /* 0x000000ff1000720c */ /* 0x000fe40003f05270 */
[----:B------:R-:W-:Y:S01]  /*0de0*/  IADD3 R2, PT, PT, R2, 0x1, RZ ;  /* 0x0000000102027810 */ /* 0x000fe20007ffe0ff */
[----:B---3--:R-:W-:-:S10]  /*0df0*/  DFMA R26, R6, R8, R26 ;  /* 0x00000008061a722b */ /* 0x008fd4000000001a */
[----:B------:R-:W-:Y:S05]  /*0e00*/  @P0 BRA `(.L_x_406) ;  /* 0xfffffffc00d40947 */ /* 0x000fea000383ffff */
.L_x_398:
[----:B------:R-:W-:Y:S05]  /*0e10*/  BSYNC.RECONVERGENT B0 ;  /* 0x0000000000007941 */ /* 0x000fea0003800200 */
.L_x_397:
[----:B------:R-:W0:Y:S02]  /*0e20*/  LDC.64 R2, c[0x0][0x3a0] ;  /* 0x0000e800ff027b82 */ /* 0x000e240000000a00 */
[----:B0-----:R-:W-:-:S05]  /*0e30*/  IMAD.WIDE R2, R0, 0x8, R2 ;  /* 0x0000000800027825 */ /* 0x001fca00078e0202 */
[----:B------:R-:W-:Y:S01]  /*0e40*/  STG.E.64 desc[UR4][R2.64], R26 ;  /* 0x0000001a02007986 */ /* 0x000fe2000c101b04 */
[----:B------:R-:W-:Y:S05]  /*0e50*/  EXIT ;  /* 0x000000000000794d */ /* 0x000fea0003800000 */
.L_x_407:
        /* <DEDUP_REMOVED lines=10> */
.L_x_557:


//--------------------- .text.spmv_csr_f32        --------------------------
	.section	.text.spmv_csr_f32,"ax",@progbits
	.align	128
        .global         spmv_csr_f32
        .type           spmv_csr_f32,@function
        .size           spmv_csr_f32,(.L_x_558 - spmv_csr_f32)
        .other          spmv_csr_f32,@"STO_CUDA_ENTRY STV_DEFAULT"
spmv_csr_f32:
.text.spmv_csr_f32:
        /* <DEDUP_REMOVED lines=14> */
[----:B------:R-:W-:Y:S01]  /*00e0*/  HFMA2 R6, -RZ, RZ, 0, 0 ;  /* 0x00000000ff067431 */ /* 0x000fe200000001ff */
[----:B--2---:R-:W-:-:S13]  /*00f0*/  ISETP.GE.AND P0, PT, R4, R8, PT ;  /* 0x000000080400720c */ /* 0x004fda0003f06270 */
[----:B------:R-:W-:Y:S05]  /*0100*/  @P0 BRA `(.L_x_409) ;  /* 0x0000000c00400947 */ /* 0x000fea0003800000 */
[----:B------:R-:W-:Y:S01]  /*0110*/  MOV R3, R4 ;  /* 0x0000000400037202 */ /* 0x000fe20000000f00 */
[----:B------:R-:W-:Y:S01]  /*0120*/  BSSY.RECONVERGENT B1, `(.L_x_410) ;  /* 0x0000068000017945 */ /* 0x000fe20003800200 */
[----:B------:R-:W-:Y:S02]  /*0130*/  MOV R6, RZ ;  /* 0x000000ff00067202 */ /* 0x000fe40000000f00 */
[CC--:B------:R-:W-:Y:S02]  /*0140*/  IADD3 R4, PT, PT, R8.reuse, -R3.reuse, RZ ;  /* 0x8000000308047210 */ /* 0x0c0fe40007ffe0ff */
[----:B------:R-:W-:Y:S02]  /*0150*/  IADD3 R8, PT, PT, -R8, R3, RZ ;  /* 0x0000000308087210 */ /* 0x000fe40007ffe1ff */
[----:B------:R-:W-:Y:S02]  /*0160*/  LOP3.LUT R5, R4, 0xf, RZ, 0xc0, !PT ;  /* 0x0000000f04057812 */ /* 0x000fe400078ec0ff */
[----:B------:R-:W-:-:S02]  /*0170*/  ISETP.GT.U32.AND P1, PT, R8, -0x10, PT ;  /* 0xfffffff00800780c */ /* 0x000fc40003f24070 */
[----:B------:R-:W-:-:S11]  /*0180*/  ISETP.NE.AND P0, PT, R5, RZ, PT ;  /* 0x000000ff0500720c */ /* 0x000fd60003f05270 */
[----:B------:R-:W-:Y:S05]  /*0190*/  @P1 BRA `(.L_x_411) ;  /* 0x0000000400801947 */ /* 0x000fea0003800000 */
[----:B------:R-:W0:Y:S01]  /*01a0*/  LDC.64 R12, c[0x0][0x390] ;  /* 0x0000e400ff0c7b82 */ /* 0x000e220000000a00 */
[----:B------:R-:W-:Y:S02]  /*01b0*/  LOP3.LUT R2, R4, 0xfffffff0, RZ, 0xc0, !PT ;  /* 0xfffffff004027812 */ /* 0x000fe400078ec0ff */
[----:B------:R-:W-:Y:S02]  /*01c0*/  MOV R6, RZ ;  /* 0x000000ff00067202 */ /* 0x000fe40000000f00 */
[----:B------:R-:W-:-:S03]  /*01d0*/  IADD3 R2, PT, PT, -R2, RZ, RZ ;  /* 0x000000ff02027210 */ /* 0x000fc60007ffe1ff */
[----:B------:R-:W1:Y:S01]  /*01e0*/  LDC.64 R14, c[0x0][0x388] ;  /* 0x0000e200ff0e7b82 */ /* 0x000e620000000a00 */
[----:B0-----:R-:W-:-:S04]  /*01f0*/  IADD3 R12, P1, PT, R12, 0x20, RZ ;  /* 0x000000200c0c7810 */ /* 0x001fc80007f3e0ff */
[----:B------:R-:W-:Y:S02]  /*0200*/  IADD3.X R13, PT, PT, RZ, R13, RZ, P1, !PT ;  /* 0x0000000dff0d7210 */ /* 0x000fe40000ffe4ff */
[----:B-1----:R-:W-:-:S04]  /*0210*/  IADD3 R14, P2, PT, R14, 0x20, RZ ;  /* 0x000000200e0e7810 */ /* 0x002fc80007f5e0ff */
[----:B------:R-:W-:-:S09]  /*0220*/  IADD3.X R15, PT, PT, RZ, R15, RZ, P2, !PT ;  /* 0x0000000fff0f7210 */ /* 0x000fd200017fe4ff */
.L_x_412:
[C---:B------:R-:W-:Y:S01]  /*0230*/  IMAD.WIDE R20, R3.reuse, 0x4, R14 ;  /* 0x0000000403147825 */ /* 0x040fe200078e020e */
[----:B------:R-:W0:Y:S04]  /*0240*/  LDC.64 R16, c[0x0][0x398] ;  /* 0x0000e600ff107b82 */ /* 0x000e280000000a00 */
[----:B------:R-:W0:Y:S04]  /*0250*/  LDG.E R11, desc[UR4][R20.64+-0x20] ;  /* 0xffffe004140b7981 */ /* 0x000e28000c1e1900 */
[----:B------:R-:W2:Y:S04]  /*0260*/  LDG.E R23, desc[UR4][R20.64+-0x1c] ;  /* 0xffffe40414177981 */ /* 0x000ea8000c1e1900 */
[----:B------:R-:W3:Y:S01]  /*0270*/  LDG.E R9, desc[UR4][R20.64+-0x18] ;  /* 0xffffe80414097981 */ /* 0x000ee2000c1e1900 */
[----:B------:R-:W-:-:S03]  /*0280*/  IMAD.WIDE R26, R3, 0x4, R12 ;  /* 0x00000004031a7825 */ /* 0x000fc600078e020c */
[----:B------:R-:W4:Y:S04]  /*0290*/  LDG.E R25, desc[UR4][R20.64+-0x14] ;  /* 0xffffec0414197981 */ /* 0x000f28000c1e1900 */
[----:B------:R-:W5:Y:S04]  /*02a0*/  LDG.E R19, desc[UR4][R26.64+-0x20] ;  /* 0xffffe0041a137981 */ /* 0x000f68000c1e1900 */
[----:B------:R-:W5:Y:S04]  /*02b0*/  LDG.E R18, desc[UR4][R26.64+-0x1c] ;  /* 0xffffe4041a127981 */ /* 0x000f68000c1e1900 */
[----:B------:R-:W5:Y:S01]  /*02c0*/  LDG.E R29, desc[UR4][R20.64+-0x10] ;  /* 0xfffff004141d7981 */ /* 0x000f62000c1e1900 */
[----:B0-----:R-:W-:-:S06]  /*02d0*/  IMAD.WIDE R10, R11, 0x4, R16 ;  /* 0x000000040b0a7825 */ /* 0x001fcc00078e0210 */
[----:B------:R-:W5:Y:S01]  /*02e0*/  LDG.E R10, desc[UR4][R10.64] ;  /* 0x000000040a0a7981 */ /* 0x000f62000c1e1900 */
[----:B--2---:R-:W-:-:S05]  /*02f0*/  IMAD.WIDE R22, R23, 0x4, R16 ;  /* 0x0000000417167825 */ /* 0x004fca00078e0210 */
[----:B------:R-:W2:Y:S01]  /*0300*/  LDG.E R7, desc[UR4][R22.64] ;  /* 0x0000000416077981 */ /* 0x000ea2000c1e1900 */
[----:B---3--:R-:W-:-:S03]  /*0310*/  IMAD.WIDE R8, R9, 0x4, R16 ;  /* 0x0000000409087825 */ /* 0x008fc600078e0210 */
[----:B------:R-:W3:Y:S01]  /*0320*/  LDG.E R11, desc[UR4][R26.64+-0x18] ;  /* 0xffffe8041a0b7981 */ /* 0x000ee2000c1e1900 */
[----:B----4-:R-:W-:-:S03]  /*0330*/  IMAD.WIDE R24, R25, 0x4, R16 ;  /* 0x0000000419187825 */ /* 0x010fc600078e0210 */
[----:B------:R-:W3:Y:S04]  /*0340*/  LDG.E R8, desc[UR4][R8.64] ;  /* 0x0000000408087981 */ /* 0x000ee8000c1e1900 */
[----:B------:R-:W4:Y:S04]  /*0350*/  LDG.E R23, desc[UR4][R20.64+-0xc] ;  /* 0xfffff40414177981 */ /* 0x000f28000c1e1900 */
[----:B------:R-:W4:Y:S01]  /*0360*/  LDG.E R9, desc[UR4][R20.64+-0x8] ;  /* 0xfffff80414097981 */ /* 0x000f22000c1e1900 */
[----:B-----5:R-:W-:-:S03]  /*0370*/  FFMA R28, R19, R10, R6 ;  /* 0x0000000a131c7223 */ /* 0x020fc60000000006 */
[----:B------:R-:W5:Y:S04]  /*0380*/  LDG.E R6, desc[UR4][R24.64] ;  /* 0x0000000418067981 */ /* 0x000f68000c1e1900 */
[----:B------:R-:W5:Y:S01]  /*0390*/  LDG.E R19, desc[UR4][R26.64+-0x14] ;  /* 0xffffec041a137981 */ /* 0x000f62000c1e1900 */
[----:B--2---:R-:W-:Y:S01]  /*03a0*/  FFMA R22, R18, R7, R28 ;  /* 0x0000000712167223 */ /* 0x004fe2000000001c */
[----:B------:R-:W-:Y:S02]  /*03b0*/  IMAD.WIDE R28, R29, 0x4, R16 ;  /* 0x000000041d1c7825 */ /* 0x000fe400078e0210 */
[----:B------:R-:W2:Y:S04]  /*03c0*/  LDG.E R10, desc[UR4][R20.64+-0x4] ;  /* 0xfffffc04140a7981 */ /* 0x000ea8000c1e1900 */
[----:B------:R-:W2:Y:S04]  /*03d0*/  LDG.E R29, desc[UR4][R28.64] ;  /* 0x000000041c1d7981 */ /* 0x000ea8000c1e1900 */
[----:B------:R-:W2:Y:S04]  /*03e0*/  LDG.E R18, desc[UR4][R26.64+-0x10] ;  /* 0xfffff0041a127981 */ /* 0x000ea8000c1e1900 */
[----:B------:R-:W2:Y:S01]  /*03f0*/  LDG.E R7, desc[UR4][R20.64] ;  /* 0x0000000414077981 */ /* 0x000ea2000c1e1900 */
[----:B---3--:R-:W-:Y:S01]  /*0400*/  FFMA R8, R11, R8, R22 ;  /* 0x000000080b087223 */ /* 0x008fe20000000016 */
[----:B----4-:R-:W-:-:S02]  /*0410*/  IMAD.WIDE R22, R23, 0x4, R16 ;  /* 0x0000000417167825 */ /* 0x010fc400078e0210 */
[----:B------:R-:W3:Y:S04]  /*0420*/  LDG.E R11, desc[UR4][R20.64+0x4] ;  /* 0x00000404140b7981 */ /* 0x000ee8000c1e1900 */
[----:B------:R-:W4:Y:S04]  /*0430*/  LDG.E R23, desc[UR4][R22.64] ;  /* 0x0000000416177981 */ /* 0x000f28000c1e1900 */
[----:B------:R-:W4:Y:S04]  /*0440*/  LDG.E R25, desc[UR4][R26.64+-0xc] ;  /* 0xfffff4041a197981 */ /* 0x000f28000c1e1900 */
[----:B------:R-:W4:Y:S04]  /*0450*/  LDG.E R28, desc[UR4][R26.64+-0x8] ;  /* 0xfffff8041a1c7981 */ /* 0x000f28000c1e1900 */
[----:B------:R-:W4:Y:S04]  /*0460*/  LDG.E R22, desc[UR4][R20.64+0x8] ;  /* 0x0000080414167981 */ /* 0x000f28000c1e1900 */
[----:B------:R-:W4:Y:S01]  /*0470*/  LDG.E R24, desc[UR4][R26.64+0x4] ;  /* 0x000004041a187981 */ /* 0x000f22000c1e1900 */
[----:B-----5:R-:W-:Y:S01]  /*0480*/  FFMA R6, R19, R6, R8 ;  /* 0x0000000613067223 */ /* 0x020fe20000000008 */
[----:B------:R-:W-:-:S05]  /*0490*/  IMAD.WIDE R8, R9, 0x4, R16 ;  /* 0x0000000409087825 */ /* 0x000fca00078e0210 */
[----:B------:R0:W5:Y:S01]  /*04a0*/  LDG.E R19, desc[UR4][R8.64] ;  /* 0x0000000408137981 */ /* 0x000162000c1e1900 */
[----:B--2---:R-:W-:-:S03]  /*04b0*/  FFMA R18, R18, R29, R6 ;  /* 0x0000001d12127223 */ /* 0x004fc60000000006 */
[----:B------:R-:W2:Y:S01]  /*04c0*/  LDG.E R29, desc[UR4][R20.64+0x1c] ;  /* 0x00001c04141d7981 */ /* 0x000ea2000c1e1900 */
[----:B0-----:R-:W-:-:S04]  /*04d0*/  IMAD.WIDE R8, R10, 0x4, R16 ;  /* 0x000000040a087825 */ /* 0x001fc800078e0210 */
[--C-:B------:R-:W-:Y:S02]  /*04e0*/  IMAD.WIDE R6, R7, 0x4, R16.reuse ;  /* 0x0000000407067825 */ /* 0x100fe400078e0210 */
[----:B------:R-:W2:Y:S02]  /*04f0*/  LDG.E R8, desc[UR4][R8.64] ;  /* 0x0000000408087981 */ /* 0x000ea4000c1e1900 */
[----:B---3--:R-:W-:Y:S02]  /*0500*/  IMAD.WIDE R10, R11, 0x4, R16 ;  /* 0x000000040b0a7825 */ /* 0x008fe400078e0210 */
[----:B------:R-:W3:Y:S02]  /*0510*/  LDG.E R6, desc[UR4][R6.64] ;  /* 0x0000000406067981 */ /* 0x000ee4000c1e1900 */
[----:B----4-:R-:W-:Y:S02]  /*0520*/  FFMA R23, R25, R23, R18 ;  /* 0x0000001719177223 */ /* 0x010fe40000000012 */
[----:B------:R-:W4:Y:S04]  /*0530*/  LDG.E R10, desc[UR4][R10.64] ;  /* 0x000000040a0a7981 */ /* 0x000f28000c1e1900 */
[----:B------:R-:W2:Y:S04]  /*0540*/  LDG.E R9, desc[UR4][R26.64+-0x4] ;  /* 0xfffffc041a097981 */ /* 0x000ea8000c1e1900 */
[----:B------:R-:W3:Y:S04]  /*0550*/  LDG.E R7, desc[UR4][R26.64] ;  /* 0x000000041a077981 */ /* 0x000ee8000c1e1900 */
[----:B------:R-:W4:Y:S04]  /*0560*/  LDG.E R18, desc[UR4][R20.64+0xc] ;  /* 0x00000c0414127981 */ /* 0x000f28000c1e1900 */
[----:B------:R-:W4:Y:S04]  /*0570*/  LDG.E R25, desc[UR4][R20.64+0x14] ;  /* 0x0000140414197981 */ /* 0x000f28000c1e1900 */
[----:B------:R-:W4:Y:S01]  /*0580*/  LDG.E R11, desc[UR4][R26.64+0x18] ;  /* 0x000018041a0b7981 */ /* 0x000f22000c1e1900 */
[----:B-----5:R-:W-:-:S03]  /*0590*/  FFMA R28, R28, R19, R23 ;  /* 0x000000131c1c7223 */ /* 0x020fc60000000017 */
[----:B------:R-:W5:Y:S04]  /*05a0*/  LDG.E R23, desc[UR4][R20.64+0x10] ;  /* 0x0000100414177981 */ /* 0x000f68000c1e1900 */
[----:B------:R0:W5:Y:S02]  /*05b0*/  LDG.E R19, desc[UR4][R20.64+0x18] ;  /* 0x0000180414137981 */ /* 0x000164000c1e1900 */
[----:B0-----:R-:W-:-:S04]  /*05c0*/  IMAD.WIDE R20, R22, 0x4, R16 ;  /* 0x0000000416147825 */ /* 0x001fc800078e0210 */
[----:B--2---:R-:W-:Y:S02]  /*05d0*/  FFMA R8, R9, R8, R28 ;  /* 0x0000000809087223 */ /* 0x004fe4000000001c */
[----:B------:R-:W2:Y:S02]  /*05e0*/  LDG.E R9, desc[UR4][R26.64+0x10] ;  /* 0x000010041a097981 */ /* 0x000ea4000c1e1900 */
[----:B---3--:R-:W-:Y:S02]  /*05f0*/  FFMA R7, R7, R6, R8 ;  /* 0x0000000607077223 */ /* 0x008fe40000000008 */
[----:B------:R-:W3:Y:S02]  /*0600*/  LDG.E R8, desc[UR4][R26.64+0xc] ;  /* 0x00000c041a087981 */ /* 0x000ee4000c1e1900 */
[----:B----4-:R-:W-:Y:S02]  /*0610*/  FFMA R6, R24, R10, R7 ;  /* 0x0000000a18067223 */ /* 0x010fe40000000007 */
[----:B------:R-:W4:Y:S04]  /*0620*/  LDG.E R7, desc[UR4][R26.64+0x8] ;  /* 0x000008041a077981 */ /* 0x000f28000c1e1900 */
[----:B------:R-:W2:Y:S04]  /*0630*/  LDG.E R10, desc[UR4][R26.64+0x14] ;  /* 0x000014041a0a7981 */ /* 0x000ea8000c1e1900 */
[----:B------:R-:W2:Y:S01]  /*0640*/  LDG.E R26, desc[UR4][R26.64+0x1c] ;  /* 0x00001c041a1a7981 */ /* 0x000ea2000c1e1900 */
[----:B------:R-:W-:-:S06]  /*0650*/  IMAD.WIDE R24, R25, 0x4, R16 ;  /* 0x0000000419187825 */ /* 0x000fcc00078e0210 */
[----:B------:R-:W2:Y:S04]  /*0660*/  LDG.E R25, desc[UR4][R24.64] ;  /* 0x0000000418197981 */ /* 0x000ea8000c1e1900 */
[----:B------:R0:W4:Y:S02]  /*0670*/  LDG.E R27, desc[UR4][R20.64] ;  /* 0x00000004141b7981 */ /* 0x000124000c1e1900 */
[----:B0-----:R-:W-:-:S06]  /*0680*/  IMAD.WIDE R20, R18, 0x4, R16 ;  /* 0x0000000412147825 */ /* 0x001fcc00078e0210 */
[----:B------:R-:W3:Y:S01]  /*0690*/  LDG.E R21, desc[UR4][R20.64] ;  /* 0x0000000414157981 */ /* 0x000ee2000c1e1900 */
[----:B-----5:R-:W-:-:S04]  /*06a0*/  IMAD.WIDE R22, R23, 0x4, R16 ;  /* 0x0000000417167825 */ /* 0x020fc800078e0210 */
[--C-:B------:R-:W-:Y:S02]  /*06b0*/  IMAD.WIDE R18, R19, 0x4, R16.reuse ;  /* 0x0000000413127825 */ /* 0x100fe400078e0210 */
[----:B------:R-:W2:Y:S02]  /*06c0*/  LDG.E R22, desc[UR4][R22.64] ;  /* 0x0000000416167981 */ /* 0x000ea4000c1e1900 */
[----:B------:R-:W-:Y:S02]  /*06d0*/  IMAD.WIDE R16, R29, 0x4, R16 ;  /* 0x000000041d107825 */ /* 0x000fe400078e0210 */
[----:B------:R-:W5:Y:S04]  /*06e0*/  LDG.E R18, desc[UR4][R18.64] ;  /* 0x0000000412127981 */ /* 0x000f68000c1e1900 */
[----:B------:R-:W5:Y:S01]  /*06f0*/  LDG.E R16, desc[UR4][R16.64] ;  /* 0x0000000410107981 */ /* 0x000f62000c1e1900 */
[----:B------:R-:W-:-:S04]  /*0700*/  IADD3 R2, PT, PT, R2, 0x10, RZ ;  /* 0x0000001002027810 */ /* 0x000fc80007ffe0ff */
[----:B------:R-:W-:Y:S02]  /*0710*/  ISETP.NE.AND P1, PT, R2, RZ, PT ;  /* 0x000000ff0200720c */ /* 0x000fe40003f25270 */
[----:B------:R-:W-:Y:S01]  /*0720*/  IADD3 R3, PT, PT, R3, 0x10, RZ ;  /* 0x0000001003037810 */ /* 0x000fe20007ffe0ff */
[----:B----4-:R-:W-:-:S04]  /*0730*/  FFMA R7, R7, R27, R6 ;  /* 0x0000001b07077223 */ /* 0x010fc80000000006 */
[----:B---3--:R-:W-:-:S04]  /*0740*/  FFMA R8, R8, R21, R7 ;  /* 0x0000001508087223 */ /* 0x008fc80000000007 */
[----:B--2---:R-:W-:-:S04]  /*0750*/  FFMA R9, R9, R22, R8 ;  /* 0x0000001609097223 */ /* 0x004fc80000000008 */
[----:B------:R-:W-:-:S04]  /*0760*/  FFMA R10, R10, R25, R9 ;  /* 0x000000190a0a7223 */ /* 0x000fc80000000009 */
[----:B-----5:R-:W-:-:S04]  /*0770*/  FFMA R11, R11, R18, R10 ;  /* 0x000000120b0b7223 */ /* 0x020fc8000000000a */
[----:B------:R-:W-:Y:S01]  /*0780*/  FFMA R6, R26, R16, R11 ;  /* 0x000000101a067223 */ /* 0x000fe2000000000b */
[----:B------:R-:W-:Y:S06]  /*0790*/  @P1 BRA `(.L_x_412) ;  /* 0xfffffff800a41947 */ /* 0x000fec000383ffff */
.L_x_411:
[----:B------:R-:W-:Y:S05]  /*07a0*/  BSYNC.RECONVERGENT B1 ;  /* 0x0000000000017941 */ /* 0x000fea0003800200 */
.L_x_410:
        /* <DEDUP_REMOVED lines=13> */
[----:B------:R-:W5:Y:S04]  /*0880*/  LDG.E R13, desc[UR4][R20.64+0xc] ;  /* 0x00000c04140d7981 */ /* 0x000f68000c1e1900 */
[----:B------:R-:W5:Y:S04]  /*0890*/  LDG.E R15, desc[UR4][R20.64+0x10] ;  /* 0x00001004140f7981 */ /* 0x000f68000c1e1900 */
[----:B------:R-:W5:Y:S04]  /*08a0*/  LDG.E R17, desc[UR4][R20.64+0x14] ;  /* 0x0000140414117981 */ /* 0x000f68000c1e1900 */
[----:B------:R-:W5:Y:S04]  /*08b0*/  LDG.E R19, desc[UR4][R20.64+0x18] ;  /* 0x0000180414137981 */ /* 0x000f68000c1e1900 */
[----:B------:R4:W5:Y:S01]  /*08c0*/  LDG.E R23, desc[UR4][R20.64+0x1c] ;  /* 0x00001c0414177981 */ /* 0x000962000c1e1900 */
[----:B--2---:R-:W-:-:S05]  /*08d0*/  IMAD.WIDE R8, R3, 0x4, R8 ;  /* 0x0000000403087825 */ /* 0x004fca00078e0208 */
[----:B------:R-:W2:Y:S04]  /*08e0*/  LDG.E R7, desc[UR4][R8.64] ;  /* 0x0000000408077981 */ /* 0x000ea8000c1e1900 */
[----:B------:R-:W2:Y:S01]  /*08f0*/  LDG.E R22, desc[UR4][R8.64+0x8] ;  /* 0x0000080408167981 */ /* 0x000ea2000c1e1900 */
[----:B-1----:R-:W-:-:S04]  /*0900*/  IMAD.WIDE R28, R29, 0x4, R10 ;  /* 0x000000041d1c7825 */ /* 0x002fc800078e020a */
[--C-:B---3--:R-:W-:Y:S01]  /*0910*/  IMAD.WIDE R26, R27, 0x4, R10.reuse ;  /* 0x000000041b1a7825 */ /* 0x108fe200078e020a */
[----:B------:R-:W2:Y:S03]  /*0920*/  LDG.E R5, desc[UR4][R28.64] ;  /* 0x000000041c057981 */ /* 0x000ea6000c1e1900 */
[--C-:B----4-:R-:W-:Y:S01]  /*0930*/  IMAD.WIDE R20, R25, 0x4, R10.reuse ;  /* 0x0000000419147825 */ /* 0x110fe200078e020a */
[----:B------:R-:W3:Y:S04]  /*0940*/  LDG.E R2, desc[UR4][R26.64] ;  /* 0x000000041a027981 */ /* 0x000ee8000c1e1900 */
[----:B------:R-:W3:Y:S01]  /*0950*/  LDG.E R25, desc[UR4][R8.64+0x4] ;  /* 0x0000040408197981 */ /* 0x000ee2000c1e1900 */
[----:B-----5:R-:W-:-:S03]  /*0960*/  IMAD.WIDE R12, R13, 0x4, R10 ;  /* 0x000000040d0c7825 */ /* 0x020fc600078e020a */
[----:B------:R-:W4:Y:S01]  /*0970*/  LDG.E R21, desc[UR4][R20.64] ;  /* 0x0000000414157981 */ /* 0x000f22000c1e1900 */
[----:B------:R-:W-:-:S03]  /*0980*/  IMAD.WIDE R14, R15, 0x4, R10 ;  /* 0x000000040f0e7825 */ /* 0x000fc600078e020a */
[----:B------:R-:W5:Y:S01]  /*0990*/  LDG.E R13, desc[UR4][R12.64] ;  /* 0x000000040c0d7981 */ /* 0x000f62000c1e1900 */
[----:B------:R-:W-:-:S03]  /*09a0*/  IMAD.WIDE R16, R17, 0x4, R10 ;  /* 0x0000000411107825 */ /* 0x000fc600078e020a */
[----:B------:R-:W5:Y:S01]  /*09b0*/  LDG.E R28, desc[UR4][R8.64+0xc] ;  /* 0x00000c04081c7981 */ /* 0x000f62000c1e1900 */
[----:B------:R-:W-:-:S03]  /*09c0*/  IMAD.WIDE R18, R19, 0x4, R10 ;  /* 0x0000000413127825 */ /* 0x000fc600078e020a */
[----:B------:R-:W5:Y:S04]  /*09d0*/  LDG.E R14, desc[UR4][R14.64] ;  /* 0x000000040e0e7981 */ /* 0x000f68000c1e1900 */
[----:B------:R-:W5:Y:S01]  /*09e0*/  LDG.E R29, desc[UR4][R8.64+0x10] ;  /* 0x00001004081d7981 */ /* 0x000f62000c1e1900 */
[----:B------:R-:W-:-:S03]  /*09f0*/  IMAD.WIDE R10, R23, 0x4, R10 ;  /* 0x00000004170a7825 */ /* 0x000fc600078e020a */
[----:B------:R-:W5:Y:S04]  /*0a00*/  LDG.E R17, desc[UR4][R16.64] ;  /* 0x0000000410117981 */ /* 0x000f68000c1e1900 */
[----:B------:R-:W5:Y:S04]  /*0a10*/  LDG.E R26, desc[UR4][R8.64+0x14] ;  /* 0x00001404081a7981 */ /* 0x000f68000c1e1900 */
[----:B------:R-:W5:Y:S04]  /*0a20*/  LDG.E R18, desc[UR4][R18.64] ;  /* 0x0000000412127981 */ /* 0x000f68000c1e1900 */
[----:B------:R-:W5:Y:S04]  /*0a30*/  LDG.E R23, desc[UR4][R8.64+0x18] ;  /* 0x0000180408177981 */ /* 0x000f68000c1e1900 */
[----:B------:R-:W5:Y:S04]  /*0a40*/  LDG.E R12, desc[UR4][R8.64+0x1c] ;  /* 0x00001c04080c7981 */ /* 0x000f68000c1e1900 */
[----:B------:R-:W5:Y:S01]  /*0a50*/  LDG.E R10, desc[UR4][R10.64] ;  /* 0x000000040a0a7981 */ /* 0x000f62000c1e1900 */
[----:B------:R-:W-:Y:S01]  /*0a60*/  IADD3 R3, PT, PT, R3, 0x8, RZ ;  /* 0x0000000803037810 */ /* 0x000fe20007ffe0ff */
[----:B--2---:R-:W-:-:S04]  /*0a70*/  FFMA R6, R7, R5, R6 ;  /* 0x0000000507067223 */ /* 0x004fc80000000006 */
[----:B---3--:R-:W-:-:S04]  /*0a80*/  FFMA R25, R25, R2, R6 ;  /* 0x0000000219197223 */ /* 0x008fc80000000006 */
[----:B----4-:R-:W-:-:S04]  /*0a90*/  FFMA R21, R22, R21, R25 ;  /* 0x0000001516157223 */ /* 0x010fc80000000019 */
[----:B-----5:R-:W-:-:S04]  /*0aa0*/  FFMA R28, R28, R13, R21 ;  /* 0x0000000d1c1c7223 */ /* 0x020fc80000000015 */
[----:B------:R-:W-:-:S04]  /*0ab0*/  FFMA R29, R29, R14, R28 ;  /* 0x0000000e1d1d7223 */ /* 0x000fc8000000001c */
[----:B------:R-:W-:-:S04]  /*0ac0*/  FFMA R26, R26, R17, R29 ;  /* 0x000000111a1a7223 */ /* 0x000fc8000000001d */
[----:B------:R-:W-:-:S04]  /*0ad0*/  FFMA R23, R23, R18, R26 ;  /* 0x0000001217177223 */ /* 0x000fc8000000001a */
[----:B------:R-:W-:-:S07]  /*0ae0*/  FFMA R6, R12, R10, R23 ;  /* 0x0000000a0c067223 */ /* 0x000fce0000000017 */
.L_x_414:
[----:B------:R-:W-:Y:S05]  /*0af0*/  BSYNC.RECONVERGENT B1 ;  /* 0x0000000000017941 */ /* 0x000fea0003800200 */
.L_x_413:
[----:B------:R-:W-:Y:S05]  /*0b00*/  @!P1 BRA `(.L_x_409) ;  /* 0x0000000000c09947 */ /* 0x000fea0003800000 */
[----:B------:R-:W-:Y:S01]  /*0b10*/  ISETP.GE.U32.AND P0, PT, R24, 0x4, PT ;  /* 0x000000041800780c */ /* 0x000fe20003f06070 */
[----:B------:R-:W-:Y:S01]  /*0b20*/  BSSY.RECONVERGENT B1, `(.L_x_415) ;  /* 0x000001e000017945 */ /* 0x000fe20003800200 */
[----:B------:R-:W-:-:S04]  /*0b30*/  LOP3.LUT R4, R4, 0x3, RZ, 0xc0, !PT ;  /* 0x0000000304047812 */ /* 0x000fc800078ec0ff */
[----:B------:R-:W-:-:S07]  /*0b40*/  ISETP.NE.AND P1, PT, R4, RZ, PT ;  /* 0x000000ff0400720c */ /* 0x000fce0003f25270 */
[----:B------:R-:W-:Y:S06]  /*0b50*/  @!P0 BRA `(.L_x_416) ;  /* 0x0000000000688947 */ /* 0x000fec0003800000 */
[----:B------:R-:W0:Y:S08]  /*0b60*/  LDC.64 R8, c[0x0][0x388] ;  /* 0x0000e200ff087b82 */ /* 0x000e300000000a00 */
[----:B------:R-:W1:Y:S01]  /*0b70*/  LDC.64 R10, c[0x0][0x390] ;  /* 0x0000e400ff0a7b82 */ /* 0x000e620000000a00 */
[----:B0-----:R-:W-:-:S07]  /*0b80*/  IMAD.WIDE R12, R3, 0x4, R8 ;  /* 0x00000004030c7825 */ /* 0x001fce00078e0208 */
[----:B------:R-:W0:Y:S01]  /*0b90*/  LDC.64 R8, c[0x0][0x398] ;  /* 0x0000e600ff087b82 */ /* 0x000e220000000a00 */
[----:B------:R-:W0:Y:S04]  /*0ba0*/  LDG.E R15, desc[UR4][R12.64] ;  /* 0x000000040c0f7981 */ /* 0x000e28000c1e1900 */
[----:B------:R-:W2:Y:S04]  /*0bb0*/  LDG.E R17, desc[UR4][R12.64+0x4] ;  /* 0x000004040c117981 */ /* 0x000ea8000c1e1900 */
[----:B------:R-:W3:Y:S04]  /*0bc0*/  LDG.E R19, desc[UR4][R12.64+0x8] ;  /* 0x000008040c137981 */ /* 0x000ee8000c1e1900 */
[----:B------:R-:W4:Y:S01]  /*0bd0*/  LDG.E R7, desc[UR4][R12.64+0xc] ;  /* 0x00000c040c077981 */ /* 0x000f22000c1e1900 */
[----:B-1----:R-:W-:-:S05]  /*0be0*/  IMAD.WIDE R10, R3, 0x4, R10 ;  /* 0x00000004030a7825 */ /* 0x002fca00078e020a */
[----:B------:R-:W5:Y:S04]  /*0bf0*/  LDG.E R5, desc[UR4][R10.64] ;  /* 0x000000040a057981 */ /* 0x000f68000c1e1900 */
[----:B------:R-:W5:Y:S04]  /*0c00*/  LDG.E R2, desc[UR4][R10.64+0x4] ;  /* 0x000004040a027981 */ /* 0x000f68000c1e1900 */
[----:B------:R-:W5:Y:S01]  /*0c10*/  LDG.E R13, desc[UR4][R10.64+0xc] ;  /* 0x00000c040a0d7981 */ /* 0x000f62000c1e1900 */
[----:B0-----:R-:W-:-:S04]  /*0c20*/  IMAD.WIDE R14, R15, 0x4, R8 ;  /* 0x000000040f0e7825 */ /* 0x001fc800078e0208 */
[--C-:B--2---:R-:W-:Y:S02]  /*0c30*/  IMAD.WIDE R16, R17, 0x4, R8.reuse ;  /* 0x0000000411107825 */ /* 0x104fe400078e0208 */
[----:B------:R-:W5:Y:S02]  /*0c40*/  LDG.E R14, desc[UR4][R14.64] ;  /* 0x000000040e0e7981 */ /* 0x000f64000c1e1900 */
[--C-:B---3--:R-:W-:Y:S02]  /*0c50*/  IMAD.WIDE R18, R19, 0x4, R8.reuse ;  /* 0x0000000413127825 */ /* 0x108fe400078e0208 */
[----:B------:R-:W2:Y:S02]  /*0c60*/  LDG.E R16, desc[UR4][R16.64] ;  /* 0x0000000410107981 */ /* 0x000ea4000c1e1900 */
[----:B----4-:R-:W-:Y:S02]  /*0c70*/  IMAD.WIDE R8, R7, 0x4, R8 ;  /* 0x0000000407087825 */ /* 0x010fe400078e0208 */
[----:B------:R-:W3:Y:S04]  /*0c80*/  LDG.E R18, desc[UR4][R18.64] ;  /* 0x0000000412127981 */ /* 0x000ee8000c1e1900 */
[----:B------:R-:W3:Y:S04]  /*0c90*/  LDG.E R7, desc[UR4][R10.64+0x8] ;  /* 0x000008040a077981 */ /* 0x000ee8000c1e1900 */
[----:B------:R-:W4:Y:S01]  /*0ca0*/  LDG.E R8, desc[UR4][R8.64] ;  /* 0x0000000408087981 */ /* 0x000f22000c1e1900 */
[----:B------:R-:W-:Y:S01]  /*0cb0*/  IADD3 R3, PT, PT, R3, 0x4, RZ ;  /* 0x0000000403037810 */ /* 0x000fe20007ffe0ff */
[----:B-----5:R-:W-:-:S04]  /*0cc0*/  FFMA R5, R5, R14, R6 ;  /* 0x0000000e05057223 */ /* 0x020fc80000000006 */
[----:B--2---:R-:W-:-:S04]  /*0cd0*/  FFMA R2, R2, R16, R5 ;  /* 0x0000001002027223 */ /* 0x004fc80000000005 */
[----:B---3--:R-:W-:-:S04]  /*0ce0*/  FFMA R2, R7, R18, R2 ;  /* 0x0000001207027223 */ /* 0x008fc80000000002 */
[----:B----4-:R-:W-:-:S07]  /*0cf0*/  FFMA R6, R13, R8, R2 ;  /* 0x000000080d067223 */ /* 0x010fce0000000002 */
.L_x_416:
[----:B------:R-:W-:Y:S05]  /*0d00*/  BSYNC.RECONVERGENT B1 ;  /* 0x0000000000017941 */ /* 0x000fea0003800200 */
.L_x_415:
[----:B------:R-:W-:Y:S05]  /*0d10*/  @!P1 BRA `(.L_x_409) ;  /* 0x00000000003c9947 */ /* 0x000fea0003800000 */
[----:B------:R-:W0:Y:S01]  /*0d20*/  LDC.64 R12, c[0x0][0x388] ;  /* 0x0000e200ff0c7b82 */ /* 0x000e220000000a00 */
[----:B------:R-:W-:-:S07]  /*0d30*/  IADD3 R2, PT, PT, -R4, RZ, RZ ;  /* 0x000000ff04027210 */ /* 0x000fce0007ffe1ff */
[----:B------:R-:W1:Y:S08]  /*0d40*/  LDC.64 R14, c[0x0][0x390] ;  /* 0x0000e400ff0e7b82 */ /* 0x000e700000000a00 */
[----:B------:R-:W2:Y:S02]  /*0d50*/  LDC.64 R16, c[0x0][0x398] ;  /* 0x0000e600ff107b82 */ /* 0x000ea40000000a00 */
.L_x_417:
[----:B0-----:R-:W-:-:S06]  /*0d60*/  IMAD.WIDE R4, R3, 0x4, R12 ;  /* 0x0000000403047825 */ /* 0x001fcc00078e020c */
[----:B------:R-:W2:Y:S01]  /*0d70*/  LDG.E R5, desc[UR4][R4.64] ;  /* 0x0000000404057981 */ /* 0x000ea2000c1e1900 */
[----:B-1----:R-:W-:-:S06]  /*0d80*/  IMAD.WIDE R8, R3, 0x4, R14 ;  /* 0x0000000403087825 */ /* 0x002fcc00078e020e */
[----:B------:R-:W3:Y:S01]  /*0d90*/  LDG.E R9, desc[UR4][R8.64] ;  /* 0x0000000408097981 */ /* 0x000ee2000c1e1900 */
[----:B------:R-:W-:Y:S01]  /*0da0*/  IADD3 R2, PT, PT, R2, 0x1, RZ ;  /* 0x0000000102027810 */ /* 0x000fe20007ffe0ff */
[----:B--2---:R-:W-:-:S06]  /*0db0*/  IMAD.WIDE R10, R5, 0x4, R16 ;  /* 0x00000004050a7825 */ /* 0x004fcc00078e0210 */
[----:B------:R-:W3:Y:S01]  /*0dc0*/  LDG.E R10, desc[UR4][R10.64] ;  /* 0x000000040a0a7981 */ /* 0x000ee2000c1e1900 */
[----:B------:R-:W-:Y:S02]  /*0dd0*/  ISETP.NE.AND P0, PT, R2, RZ, PT ;  /* 0x000000ff0200720c */ /* 0x000fe40003f05270 */
[----:B------:R-:W-:Y:S01]  /*0de0*/  IADD3 R3, PT, PT, R3, 0x1, RZ ;  /* 0x0000000103037810 */ /* 0x000fe20007ffe0ff */
[----:B---3--:R-:W-:-:S10]  /*0df0*/  FFMA R6, R9, R10, R6 ;  /* 0x0000000a09067223 */ /* 0x008fd40000000006 */
[----:B------:R-:W-:Y:S05]  /*0e00*/  @P0 BRA `(.L_x_417) ;  /* 0xfffffffc00d40947 */ /* 0x000fea000383ffff */
.L_x_409:
[----:B------:R-:W-:Y:S05]  /*0e10*/  BSYNC.RECONVERGENT B0 ;  /* 0x0000000000007941 */ /* 0x000fea0003800200 */
.L_x_408:
[----:B------:R-:W0:Y:S02]  /*0e20*/  LDC.64 R2, c[0x0][0x3a0] ;  /* 0x0000e800ff027b82 */ /* 0x000e240000000a00 */
[----:B0-----:R-:W-:-:S05]  /*0e30*/  IMAD.WIDE R2, R0, 0x4, R2 ;  /* 0x0000000400027825 */ /* 0x001fca00078e0202 */
[----:B------:R-:W-:Y:S01]  /*0e40*/  STG.E desc[UR4][R2.64], R6 ;  /* 0x0000000602007986 */ /* 0x000fe2000c101904 */
[----:B------:R-:W-:Y:S05]  /*0e50*/  EXIT ;  /* 0x000000000000794d */ /* 0x000fea0003800000 */
.L_x_418:
        /* <DEDUP_REMOVED lines=10> */
.L_x_558:


//--------------------- .text._Z23scan_add_offsets_kernelIdEvPT_PKS0_i --------------------------
	.section	.text._Z23scan_add_offsets_kernelIdEvPT_PKS0_i,"ax",@progbits
	.align	128
        .global         _Z23scan_add_offsets_kernelIdEvPT_PKS0_i
        .type           _Z23scan_add_offsets_kernelIdEvPT_PKS0_i,@function
        .size           _Z23scan_add_offsets_kernelIdEvPT_PKS0_i,(.L_x_559 - _Z23scan_add_offsets_kernelIdEvPT_PKS0_i)
        .other          _Z23scan_add_offsets_kernelIdEvPT_PKS0_i,@"STO_CUDA_ENTRY STV_DEFAULT"
_Z23scan_add_offsets_kernelIdEvPT_PKS0_i:
.text._Z23scan_add_offsets_kernelIdEvPT_PKS0_i:
[----:B------:R-:W-:Y:S01]  /*0000*/  LDC R1, c[0x0][0x37c] ;  /* 0x0000df00ff017b82 */ /* 0x000fe20000000800 */
[----:B------:R-:W0:Y:S02]  /*0010*/  S2R R9, SR_CTAID.X ;  /* 0x0000000000097919 */ /* 0x000e240000002500 */
[----:B0-----:R-:W-:-:S13]  /*0020*/  ISETP.NE.AND P0, PT, R9, RZ, PT ;  /* 0x000000ff0900720c */ /* 0x001fda0003f05270 */
[----:B------:R-:W-:Y:S05]  /*0030*/  @!P0 EXIT ;  /* 0x000000000000894d */ /* 0x000fea0003800000 */
[----:B------:R-:W0:Y:S01]  /*0040*/  S2R R0, SR_TID.X ;  /* 0x0000000000007919 */ /* 0x000e220000002100 */
[----:B------:R-:W0:Y:S01]  /*0050*/  LDCU UR4, c[0x0][0x360] ;  /* 0x00006c00ff0477ac */ /* 0x000e220008000800 */
[----:B------:R-:W1:Y:S01]  /*0060*/  LDCU UR5, c[0x0][0x390] ;  /* 0x00007200ff0577ac */ /* 0x000e620008000800 */
[----:B0-----:R-:W-:-:S05]  /*0070*/  IMAD R7, R9, UR4, R0 ;  /* 0x0000000409077c24 */ /* 0x001fca000f8e0200 */
[----:B-1----:R-:W-:-:S13]  /*0080*/  ISETP.GE.AND P0, PT, R7, UR5, PT ;  /* 0x0000000507007c0c */ /* 0x002fda000bf06270 */
[----:B------:R-:W-:Y:S05]  /*0090*/  @P0 EXIT ;  /* 0x000000000000094d */ /* 0x000fea0003800000 */
[----:B------:R-:W0:Y:S01]  /*00a0*/  LDC.64 R2, c[0x0][0x388] ;  /* 0x0000e200ff027b82 */ /* 0x000e220000000a00 */
[----:B------:R-:W1:Y:S07]  /*00b0*/  LDCU.64 UR4, c[0x0][0x358] ;  /* 0x00006b00ff0477ac */ /* 0x000e6e0008000a00 */
[----:B------:R-:W2:Y:S01]  /*00c0*/  LDC.64 R4, c[0x0][0x380] ;  /* 0x0000e000ff047b82 */ /* 0x000ea20000000a00 */
[----:B0-----:R-:W-:-:S06]  /*00d0*/  IMAD.WIDE.U32 R2, R9, 0x8, R2 ;  /* 0x0000000809027825 */ /* 0x001fcc00078e0002 */
[----:B-1----:R-:W3:Y:S01]  /*00e0*/  LDG.E.64.CONSTANT R2, desc[UR4][R2.64] ;  /* 0x0000000402027981 */ /* 0x002ee2000c1e9b00 */
[----:B--2---:R-:W-:-:S05]  /*00f0*/  IMAD.WIDE R4, R7, 0x8, R4 ;  /* 0x0000000807047825 */ /* 0x004fca00078e0204 */
[----:B------:R-:W3:Y:S02]  /*0100*/  LDG.E.64 R6, desc[UR4][R4.64] ;  /* 0x0000000404067981 */ /* 0x000ee4000c1e1b00 */
[----:B---3--:R-:W-:-:S07]  /*0110*/  DADD R6, R2, R6 ;  /* 0x0000000002067229 */ /* 0x008fce0000000006 */
[----:B------:R-:W-:Y:S01]  /*0120*/  STG.E.64 desc[UR4][R4.64], R6 ;  /* 0x0000000604007986 */ /* 0x000fe2000c101b04 */
[----:B------:R-:W-:Y:S05]  /*0130*/  EXIT ;  /* 0x000000000000794d */ /* 0x000fea0003800000 */
.L_x_419:
        /* <DEDUP_REMOVED lines=12> */
.L_x_559:


//--------------------- .text._Z23scan_add_offsets_kernelIfEvPT_PKS0_i --------------------------
	.section	.text._Z23scan_add_offsets_kernelIfEvPT_PKS0_i,"ax",@progbits
	.align	128
        .global         _Z23scan_add_offsets_kernelIfEvPT_PKS0_i
        .type           _Z23scan_add_offsets_kernelIfEvPT_PKS0_i,@function
        .size           _Z23scan_add_offsets_kernelIfEvPT_PKS0_i,(.L_x_560 - _Z23scan_add_offsets_kernelIfEvPT_PKS0_i)
        .other          _Z23scan_add_offsets_kernelIfEvPT_PKS0_i,@"STO_CUDA_ENTRY STV_DEFAULT"
_Z23scan_add_offsets_kernelIfEvPT_PKS0_i:
.text._Z23scan_add_offsets_kernelIfEvPT_PKS0_i:
        /* <DEDUP_REMOVED lines=14> */
[----:B-1----:R-:W3:Y:S01]  /*00e0*/  LDG.E.CONSTANT R2, desc[UR4][R2.64] ;  /* 0x0000000402027981 */ /* 0x002ee2000c1e9900 */
[----:B--2---:R-:W-:-:S05]  /*00f0*/  IMAD.WIDE R4, R7, 0x4, R4 ;  /* 0x0000000407047825 */ /* 0x004fca00078e0204 */
[----:B------:R-:W3:Y:S02]  /*0100*/  LDG.E R7, desc[UR4][R4.64] ;  /* 0x0000000404077981 */ /* 0x000ee4000c1e1900 */
[----:B---3--:R-:W-:-:S05]  /*0110*/  FADD R7, R2, R7 ;  /* 0x0000000702077221 */ /* 0x008fca0000000000 */
[----:B------:R-:W-:Y:S01]  /*0120*/  STG.E desc[UR4][R4.64], R7 ;  /* 0x0000000704007986 */ /* 0x000fe2000c101904 */
[----:B------:R-:W-:Y:S05]  /*0130*/  EXIT ;  /* 0x000000000000794d */ /* 0x000fea0003800000 */
.L_x_420:
        /* <DEDUP_REMOVED lines=12> */
.L_x_560:


//--------------------- .text._Z17scan_block_kernelIdEvPKT_PS0_S3_i --------------------------
	.section	.text._Z17scan_block_kernelIdEvPKT_PS0_S3_i,"ax",@progbits
	.align	128
        .global         _Z17scan_block_kernelIdEvPKT_PS0_S3_i
        .type           _Z17scan_block_kernelIdEvPKT_PS0_S3_i,@function
        .size           _Z17scan_block_kernelIdEvPKT_PS0_S3_i,(.L_x_561 - _Z17scan_block_kernelIdEvPKT_PS0_S3_i)
        .other          _Z17scan_block_kernelIdEvPKT_PS0_S3_i,@"STO_CUDA_ENTRY STV_DEFAULT"
_Z17scan_block_kernelIdEvPKT_PS0_S3_i:
.text._Z17scan_block_kernelIdEvPKT_PS0_S3_i:
[----:B------:R-:W-:Y:S01]  /*0000*/  LDC R1, c[0x0][0x37c] ;  /* 0x0000df00ff017b82 */ /* 0x000fe20000000800 */
[----:B------:R-:W0:Y:S01]  /*0010*/  S2R R0, SR_CTAID.X ;  /* 0x0000000000007919 */ /* 0x000e220000002500 */
[----:B------:R-:W0:Y:S01]  /*0020*/  LDCU UR6, c[0x0][0x360] ;  /* 0x00006c00ff0677ac */ /* 0x000e220008000800 */
[----:B------:R-:W1:Y:S01]  /*0030*/  LDCU UR4, c[0x0][0x398] ;  /* 0x00007300ff0477ac */ /* 0x000e620008000800 */
[----:B0-----:R-:W-:-:S05]  /*0040*/  IMAD R6, R0, UR6, RZ ;  /* 0x0000000600067c24 */ /* 0x001fca000f8e02ff */
[----:B-1----:R-:W-:-:S04]  /*0050*/  IADD3 R2, PT, PT, -R6, UR4, RZ ;  /* 0x0000000406027c10 */ /* 0x002fc8000fffe1ff */
[----:B------:R-:W-:-:S13]  /*0060*/  ISETP.NE.AND P0, PT, R2, RZ, PT ;  /* 0x000000ff0200720c */ /* 0x000fda0003f05270 */
[----:B------:R-:W-:Y:S05]  /*0070*/  @!P0 EXIT ;  /* 0x000000000000894d */ /* 0x000fea0003800000 */
[----:B------:R-:W0:Y:S01]  /*0080*/  S2R R10, SR_TID.X ;  /* 0x00000000000a7919 */ /* 0x000e220000002100 */
[----:B------:R-:W-:Y:S01]  /*0090*/  VIMNMX.U32 R7, PT, PT, R2, UR6, PT ;  /* 0x0000000602077c48 */ /* 0x000fe2000bfe0000 */
[----:B------:R-:W1:Y:S01]  /*00a0*/  LDCU.64 UR8, c[0x0][0x358] ;  /* 0x00006b00ff0877ac */ /* 0x000e620008000a00 */
[----:B------:R-:W-:Y:S02]  /*00b0*/  CS2R R2, SRZ ;  /* 0x0000000000027805 */ /* 0x000fe4000001ff00 */
[----:B0-----:R-:W-:-:S13]  /*00c0*/  ISETP.GE.U32.AND P0, PT, R10, R7, PT ;  /* 0x000000070a00720c */ /* 0x001fda0003f06070 */
[----:B------:R-:W0:Y:S01]  /*00d0*/  @!P0 LDC.64 R4, c[0x0][0x380] ;  /* 0x0000e000ff048b82 */ /* 0x000e220000000a00 */
[----:B------:R-:W-:-:S04]  /*00e0*/  @!P0 IMAD.IADD R9, R6, 0x1, R10 ;  /* 0x0000000106098824 */ /* 0x000fc800078e020a */
[----:B0-----:R-:W-:-:S05]  /*00f0*/  @!P0 IMAD.WIDE R4, R9, 0x8, R4 ;  /* 0x0000000809048825 */ /* 0x001fca00078e0204 */
[----:B-1----:R-:W2:Y:S01]  /*0100*/  @!P0 LDG.E.64.CONSTANT R2, desc[UR8][R4.64] ;  /* 0x0000000804028981 */ /* 0x002ea2000c1e9b00 */
[----:B------:R-:W0:Y:S01]  /*0110*/  S2UR UR5, SR_CgaCtaId ;  /* 0x00000000000579c3 */ /* 0x000e220000008800 */
[----:B------:R-:W-:Y:S01]  /*0120*/  UMOV UR4, 0x400 ;  /* 0x0000040000047882 */ /* 0x000fe20000000000 */
[----:B------:R-:W-:Y:S01]  /*0130*/  UISETP.GE.U32.AND UP0, UPT, UR6, 0x2, UPT ;  /* 0x000000020600788c */ /* 0x000fe2000bf06070 */
[----:B------:R-:W-:Y:S01]  /*0140*/  ISETP.GE.U32.AND P1, PT, R10, R7, PT ;  /* 0x000000070a00720c */ /* 0x000fe20003f26070 */
[----:B0-----:R-:W-:-:S06]  /*0150*/  ULEA UR4, UR5, UR4, 0x18 ;  /* 0x0000000405047291 */ /* 0x001fcc000f8ec0ff */
[----:B------:R-:W-:-:S05]  /*0160*/  LEA R9, R10, UR4, 0x3 ;  /* 0x000000040a097c11 */ /* 0x000fca000f8e18ff */
[----:B--2---:R0:W-:Y:S01]  /*0170*/  STS.64 [R9], R2 ;  /* 0x0000000209007388 */ /* 0x0041e20000000a00 */
[----:B------:R-:W-:Y:S06]  /*0180*/  BAR.SYNC.DEFER_BLOCKING 0x0 ;  /* 0x0000000000007b1d */ /* 0x000fec0000010000 */
[----:B------:R-:W-:Y:S05]  /*0190*/  BRA.U !UP0, `(.L_x_421) ;  /* 0x00000001083c7547 */ /* 0x000fea000b800000 */
[----:B------:R-:W-:-:S05]  /*01a0*/  UMOV UR5, 0x1 ;  /* 0x0000000100057882 */ /* 0x000fca0000000000 */
.L_x_422:
[C---:B------:R-:W-:Y:S02]  /*01b0*/  ISETP.GE.U32.AND P2, PT, R10.reuse, UR5, PT ;  /* 0x000000050a007c0c */ /* 0x040fe4000bf46070 */
[----:B01----:R-:W-:Y:S02]  /*01c0*/  CS2R R2, SRZ ;  /* 0x0000000000027805 */ /* 0x003fe4000001ff00 */
[----:B------:R-:W-:-:S09]  /*01d0*/  ISETP.GE.U32.OR P0, PT, R10, R7, !P2 ;  /* 0x000000070a00720c */ /* 0x000fd20005706470 */
[----:B------:R-:W-:Y:S01]  /*01e0*/  @P2 VIADD R4, R10, -UR5 ;  /* 0x800000050a042c36 */ /* 0x000fe20008000000 */
[----:B------:R-:W-:-:S04]  /*01f0*/  USHF.L.U32 UR5, UR5, 0x1, URZ ;  /* 0x0000000105057899 */ /* 0x000fc800080006ff */
[----:B------:R-:W-:Y:S01]  /*0200*/  @P2 LEA R8, R4, UR4, 0x3 ;  /* 0x0000000404082c11 */ /* 0x000fe2000f8e18ff */
[----:B------:R-:W-:-:S04]  /*0210*/  UISETP.GE.U32.AND UP0, UPT, UR5, UR6, UPT ;  /* 0x000000060500728c */ /* 0x000fc8000bf06070 */
[----:B------:R-:W-:Y:S01]  /*0220*/  @P2 LDS.64 R2, [R8] ;  /* 0x0000000008022984 */ /* 0x000fe20000000a00 */
[----:B------:R-:W-:Y:S06]  /*0230*/  BAR.SYNC.DEFER_BLOCKING 0x0 ;  /* 0x0000000000007b1d */ /* 0x000fec0000010000 */
[----:B------:R-:W0:Y:S02]  /*0240*/  @!P0 LDS.64 R4, [R9] ;  /* 0x0000000009048984 */ /* 0x000e240000000a00 */
[----:B0-----:R-:W-:-:S07]  /*0250*/  @!P0 DADD R2, R4, R2 ;  /* 0x0000000004028229 */ /* 0x001fce0000000002 */
[----:B------:R1:W-:Y:S01]  /*0260*/  @!P0 STS.64 [R9], R2 ;  /* 0x0000000209008388 */ /* 0x0003e20000000a00 */
[----:B------:R-:W-:Y:S06]  /*0270*/  BAR.SYNC.DEFER_BLOCKING 0x0 ;  /* 0x0000000000007b1d */ /* 0x000fec0000010000 */
[----:B------:R-:W-:Y:S05]  /*0280*/  BRA.U !UP0, `(.L_x_422) ;  /* 0xfffffffd08c87547 */ /* 0x000fea000b83ffff */
.L_x_421:
[----:B01----:R-:W0:Y:S01]  /*0290*/  @!P1 LDS.64 R2, [R9] ;  /* 0x0000000009029984 */ /* 0x003e220000000a00 */
[----:B------:R-:W1:Y:S01]  /*02a0*/  LDCU.64 UR4, c[0x0][0x390] ;  /* 0x00007200ff0477ac */ /* 0x000e620008000a00 */
[----:B------:R-:W2:Y:S01]  /*02b0*/  @!P1 LDC.64 R4, c[0x0][0x388] ;  /* 0x0000e200ff049b82 */ /* 0x000ea20000000a00 */
[----:B------:R-:W-:-:S05]  /*02c0*/  VIADD R7, R7, 0xffffffff ;  /* 0xffffffff07077836 */ /* 0x000fca0000000000 */
[----:B------:R-:W-:Y:S01]  /*02d0*/  ISETP.NE.AND P0, PT, R10, R7, PT ;  /* 0x000000070a00720c */ /* 0x000fe20003f05270 */
[----:B------:R-:W-:Y:S01]  /*02e0*/  @!P1 IMAD.IADD R7, R6, 0x1, R10 ;  /* 0x0000000106079824 */ /* 0x000fe200078e020a */
[----:B-1----:R-:W-:-:S04]  /*02f0*/  ISETP.EQ.U32.AND P2, PT, RZ, UR4, PT ;  /* 0x00000004ff007c0c */ /* 0x002fc8000bf42070 */
[----:B------:R-:W-:Y:S01]  /*0300*/  ISETP.EQ.OR.EX P0, PT, RZ, UR5, P0, P2 ;  /* 0x00000005ff007c0c */ /* 0x000fe20008702720 */
[----:B--2---:R-:W-:-:S05]  /*0310*/  @!P1 IMAD.WIDE R4, R7, 0x8, R4 ;  /* 0x0000000807049825 */ /* 0x004fca00078e0204 */
[----:B0-----:R0:W-:Y:S07]  /*0320*/  @!P1 STG.E.64 desc[UR8][R4.64], R2 ;  /* 0x0000000204009986 */ /* 0x0011ee000c101b08 */
[----:B------:R-:W-:Y:S05]  /*0330*/  @P0 EXIT ;  /* 0x000000000000094d */ /* 0x000fea0003800000 */
[----:B0-----:R-:W0:Y:S01]  /*0340*/  LDS.64 R4, [R9] ;  /* 0x0000000009047984 */ /* 0x001e220000000a00 */
[----:B------:R-:W1:Y:S02]  /*0350*/  LDC.64 R2, c[0x0][0x390] ;  /* 0x0000e400ff027b82 */ /* 0x000e640000000a00 */
[----:B-1----:R-:W-:-:S05]  /*0360*/  IMAD.WIDE.U32 R2, R0, 0x8, R2 ;  /* 0x0000000800027825 */ /* 0x002fca00078e0002 */
[----:B0-----:R-:W-:Y:S01]  /*0370*/  STG.E.64 desc[UR8][R2.64], R4 ;  /* 0x0000000402007986 */ /* 0x001fe2000c101b08 */
[----:B------:R-:W-:Y:S05]  /*0380*/  EXIT ;  /* 0x000000000000794d */ /* 0x000fea0003800000 */
.L_x_423:
        /* <DEDUP_REMOVED lines=15> */
.L_x_561:


//--------------------- .text._Z17scan_block_kernelIfEvPKT_PS0_S3_i --------------------------
	.section	.text._Z17scan_block_kernelIfEvPKT_PS0_S3_i,"ax",@progbits
	.align	128
        .global         _Z17scan_block_kernelIfEvPKT_PS0_S3_i
        .type           _Z17scan_block_kernelIfEvPKT_PS0_S3_i,@function
        .size           _Z17scan_block_kernelIfEvPKT_PS0_S3_i,(.L_x_562 - _Z17scan_block_kernelIfEvPKT_PS0_S3_i)
        .other          _Z17scan_block_kernelIfEvPKT_PS0_S3_i,@"STO_CUDA_ENTRY STV_DEFAULT"
_Z17scan_block_kernelIfEvPKT_PS0_S3_i:
.text._Z17scan_block_kernelIfEvPKT_PS0_S3_i:
        /* <DEDUP_REMOVED lines=11> */
[----:B------:R-:W-:Y:S02]  /*00b0*/  IMAD.MOV.U32 R5, RZ, RZ, RZ ;  /* 0x000000ffff057224 */ /* 0x000fe400078e00ff */
[----:B0-----:R-:W-:-:S13]  /*00c0*/  ISETP.GE.U32.AND P0, PT, R11, R4, PT ;  /* 0x000000040b00720c */ /* 0x001fda0003f06070 */
[----:B------:R-:W0:Y:S01]  /*00d0*/  @!P0 LDC.64 R2, c[0x0][0x380] ;  /* 0x0000e000ff028b82 */ /* 0x000e220000000a00 */
[----:B------:R-:W-:-:S04]  /*00e0*/  @!P0 IMAD.IADD R7, R0, 0x1, R11 ;  /* 0x0000000100078824 */ /* 0x000fc800078e020b */
[----:B0-----:R-:W-:-:S05]  /*00f0*/  @!P0 IMAD.WIDE R2, R7, 0x4, R2 ;  /* 0x0000000407028825 */ /* 0x001fca00078e0202 */
[----:B-1----:R-:W2:Y:S01]  /*0100*/  @!P0 LDG.E.CONSTANT R5, desc[UR8][R2.64] ;  /* 0x0000000802058981 */ /* 0x002ea2000c1e9900 */
[----:B------:R-:W0:Y:S01]  /*0110*/  S2UR UR5, SR_CgaCtaId ;  /* 0x00000000000579c3 */ /* 0x000e220000008800 */
[----:B------:R-:W-:Y:S01]  /*0120*/  UMOV UR4, 0x400 ;  /* 0x0000040000047882 */ /* 0x000fe20000000000 */
[----:B------:R-:W-:Y:S01]  /*0130*/  UISETP.GE.U32.AND UP0, UPT, UR6, 0x2, UPT ;  /* 0x000000020600788c */ /* 0x000fe2000bf06070 */
[----:B------:R-:W-:Y:S01]  /*0140*/  ISETP.GE.U32.AND P1, PT, R11, R4, PT ;  /* 0x000000040b00720c */ /* 0x000fe20003f26070 */
[----:B0-----:R-:W-:-:S06]  /*0150*/  ULEA UR4, UR5, UR4, 0x18 ;  /* 0x0000000405047291 */ /* 0x001fcc000f8ec0ff */
[----:B------:R-:W-:-:S05]  /*0160*/  LEA R6, R11, UR4, 0x2 ;  /* 0x000000040b067c11 */ /* 0x000fca000f8e10ff */
[----:B--2---:R0:W-:Y:S01]  /*0170*/  STS [R6], R5 ;  /* 0x0000000506007388 */ /* 0x0041e20000000800 */
[----:B------:R-:W-:Y:S06]  /*0180*/  BAR.SYNC.DEFER_BLOCKING 0x0 ;  /* 0x0000000000007b1d */ /* 0x000fec0000010000 */
[----:B------:R-:W-:Y:S05]  /*0190*/  BRA.U !UP0, `(.L_x_424) ;  /* 0x00000001083c7547 */ /* 0x000fea000b800000 */
[----:B------:R-:W-:-:S05]  /*01a0*/  UMOV UR5, 0x1 ;  /* 0x0000000100057882 */ /* 0x000fca0000000000 */
.L_x_425:
[----:B------:R-:W-:Y:S01]  /*01b0*/  ISETP.GE.U32.AND P2, PT, R11, UR5, PT ;  /* 0x000000050b007c0c */ /* 0x000fe2000bf46070 */
[----:B------:R-:W-:-:S03]  /*01c0*/  IMAD.MOV.U32 R2, RZ, RZ, RZ ;  /* 0x000000ffff027224 */ /* 0x000fc600078e00ff */
[----:B------:R-:W-:-:S09]  /*01d0*/  ISETP.GE.U32.OR P0, PT, R11, R4, !P2 ;  /* 0x000000040b00720c */ /* 0x000fd20005706470 */
[----:B------:R-:W-:Y:S01]  /*01e0*/  @P2 VIADD R3, R11, -UR5 ;  /* 0x800000050b032c36 */ /* 0x000fe20008000000 */
[----:B------:R-:W-:-:S04]  /*01f0*/  USHF.L.U32 UR5, UR5, 0x1, URZ ;  /* 0x0000000105057899 */ /* 0x000fc800080006ff */
[----:B------:R-:W-:Y:S01]  /*0200*/  @P2 LEA R3, R3, UR4, 0x2 ;  /* 0x0000000403032c11 */ /* 0x000fe2000f8e10ff */
[----:B------:R-:W-:-:S04]  /*0210*/  UISETP.GE.U32.AND UP0, UPT, UR5, UR6, UPT ;  /* 0x000000060500728c */ /* 0x000fc8000bf06070 */
[----:B------:R-:W-:Y:S01]  /*0220*/  @P2 LDS R2, [R3] ;  /* 0x0000000003022984 */ /* 0x000fe20000000800 */
[----:B------:R-:W-:Y:S06]  /*0230*/  BAR.SYNC.DEFER_BLOCKING 0x0 ;  /* 0x0000000000007b1d */ /* 0x000fec0000010000 */
[----:B01----:R-:W0:Y:S02]  /*0240*/  @!P0 LDS R5, [R6] ;  /* 0x0000000006058984 */ /* 0x003e240000000800 */
[----:B0-----:R-:W-:-:S05]  /*0250*/  @!P0 FADD R5, R5, R2 ;  /* 0x0000000205058221 */ /* 0x001fca0000000000 */
[----:B------:R1:W-:Y:S01]  /*0260*/  @!P0 STS [R6], R5 ;  /* 0x0000000506008388 */ /* 0x0003e20000000800 */
[----:B------:R-:W-:Y:S06]  /*0270*/  BAR.SYNC.DEFER_BLOCKING 0x0 ;  /* 0x0000000000007b1d */ /* 0x000fec0000010000 */
[----:B------:R-:W-:Y:S05]  /*0280*/  BRA.U !UP0, `(.L_x_425) ;  /* 0xfffffffd08c87547 */ /* 0x000fea000b83ffff */
.L_x_424:
[----:B01----:R-:W0:Y:S01]  /*0290*/  @!P1 LDS R5, [R6] ;  /* 0x0000000006059984 */ /* 0x003e220000000800 */
        /* <DEDUP_REMOVED lines=8> */
[----:B0-----:R0:W-:Y:S07]  /*0320*/  @!P1 STG.E desc[UR8][R2.64], R5 ;  /* 0x0000000502009986 */ /* 0x0011ee000c101908 */
[----:B------:R-:W-:Y:S05]  /*0330*/  @P0 EXIT ;  /* 0x000000000000094d */ /* 0x000fea0003800000 */
[----:B0-----:R-:W0:Y:S01]  /*0340*/  LDS R5, [R6] ;  /* 0x0000000006057984 */ /* 0x001e220000000800 */
[----:B------:R-:W1:Y:S02]  /*0350*/  LDC.64 R2, c[0x0][0x390] ;  /* 0x0000e400ff027b82 */ /* 0x000e640000000a00 */
[----:B-1----:R-:W-:-:S05]  /*0360*/  IMAD.WIDE.U32 R2, R9, 0x4, R2 ;  /* 0x0000000409027825 */ /* 0x002fca00078e0002 */
[----:B0-----:R-:W-:Y:S01]  /*0370*/  STG.E desc[UR8][R2.64], R5 ;  /* 0x0000000502007986 */ /* 0x001fe2000c101908 */
[----:B------:R-:W-:Y:S05]  /*0380*/  EXIT ;  /* 0x000000000000794d */ /* 0x000fea0003800000 */
.L_x_426:
        /* <DEDUP_REMOVED lines=15> */
.L_x_562:


//--------------------- .text.matmul_shared_f64   --------------------------
	.section	.text.matmul_shared_f64,"ax",@progbits
	.align	128
        .global         matmul_shared_f64
        .type           matmul_shared_f64,@function
        .size           matmul_shared_f64,(.L_x_563 - matmul_shared_f64)
        .other          matmul_shared_f64,@"STO_CUDA_ENTRY STV_DEFAULT"
matmul_shared_f64:
.text.matmul_shared_f64:
[----:B------:R-:W-:Y:S01]  /*0000*/  LDC R1, c[0x0][0x37c] ;  /* 0x0000df00ff017b82 */ /* 0x000fe20000000800 */
[----:B------:R-:W0:Y:S01]  /*0010*/  S2R R0, SR_CTAID.Y ;  /* 0x0000000000007919 */ /* 0x000e220000002600 */
[----:B------:R-:W1:Y:S01]  /*0020*/  LDCU UR7, c[0x0][0x3a0] ;  /* 0x00007400ff0777ac */ /* 0x000e620008000800 */
[----:B------:R-:W-:Y:S01]  /*0030*/  CS2R R24, SRZ ;  /* 0x0000000000187805 */ /* 0x000fe2000001ff00 */
[----:B------:R-:W0:Y:S01]  /*0040*/  S2R R15, SR_TID.Y ;  /* 0x00000000000f7919 */ /* 0x000e220000002200 */
[----:B------:R-:W2:Y:S01]  /*0050*/  LDCU.64 UR8, c[0x0][0x358] ;  /* 0x00006b00ff0877ac */ /* 0x000ea20008000a00 */
[----:B------:R-:W3:Y:S01]  /*0060*/  S2R R7, SR_CTAID.X ;  /* 0x0000000000077919 */ /* 0x000ee20000002500 */
[----:B------:R-:W3:Y:S01]  /*0070*/  S2R R12, SR_TID.X ;  /* 0x00000000000c7919 */ /* 0x000ee20000002100 */
[----:B-1----:R-:W-:Y:S01]  /*0080*/  UISETP.GE.AND UP0, UPT, UR7, 0x1, UPT ;  /* 0x000000010700788c */ /* 0x002fe2000bf06270 */
[----:B0-----:R-:W-:Y:S02]  /*0090*/  IMAD R17, R0, 0x10, R15 ;  /* 0x0000001000117824 */ /* 0x001fe400078e020f */
[----:B---3--:R-:W-:-:S06]  /*00a0*/  IMAD R0, R7, 0x10, R12 ;  /* 0x0000001007007824 */ /* 0x008fcc00078e020c */
[----:B--2---:R-:W-:Y:S05]  /*00b0*/  BRA.U !UP0, `(.L_x_427) ;  /* 0x0000000d085c7547 */ /* 0x004fea000b800000 */
[----:B------:R-:W0:Y:S01]  /*00c0*/  S2UR UR6, SR_CgaCtaId ;  /* 0x00000000000679c3 */ /* 0x000e220000008800 */
[----:B------:R-:W-:Y:S01]  /*00d0*/  UMOV UR4, 0x400 ;  /* 0x0000040000047882 */ /* 0x000fe20000000000 */
[----:B------:R-:W-:Y:S01]  /*00e0*/  UISETP.GE.U32.AND UP0, UPT, UR7, 0x11, UPT ;  /* 0x000000110700788c */ /* 0x000fe2000bf06070 */
[----:B------:R-:W-:Y:S01]  /*00f0*/  CS2R R24, SRZ ;  /* 0x0000000000187805 */ /* 0x000fe2000001ff00 */
[----:B------:R-:W-:Y:S02]  /*0100*/  UIADD3 UR5, UPT, UPT, UR4, 0x800, URZ ;  /* 0x0000080004057890 */ /* 0x000fe4000fffe0ff */
[----:B0-----:R-:W-:Y:S02]  /*0110*/  ULEA UR4, UR6, UR4, 0x18 ;  /* 0x0000000406047291 */ /* 0x001fe4000f8ec0ff */
[----:B------:R-:W-:Y:S02]  /*0120*/  ULEA UR5, UR6, UR5, 0x18 ;  /* 0x0000000506057291 */ /* 0x000fe4000f8ec0ff */
[----:B------:R-:W-:-:S02]  /*0130*/  UIADD3 UR6, UPT, UPT, UR7, 0xf, URZ ;  /* 0x0000000f07067890 */ /* 0x000fc4000fffe0ff */
[----:B------:R-:W-:Y:S01]  /*0140*/  LEA R3, R15, UR4, 0x7 ;  /* 0x000000040f037c11 */ /* 0x000fe2000f8e38ff */
[----:B------:R-:W-:Y:S01]  /*0150*/  UMOV UR4, URZ ;  /* 0x000000ff00047c82 */ /* 0x000fe20008000000 */
[----:B------:R-:W-:-:S03]  /*0160*/  LEA R2, R12, UR5, 0x3 ;  /* 0x000000050c027c11 */ /* 0x000fc6000f8e18ff */
[----:B------:R-:W-:Y:S01]  /*0170*/  IMAD R21, R12, 0x8, R3 ;  /* 0x000000080c157824 */ /* 0x000fe200078e0203 */
[----:B------:R-:W-:Y:S01]  /*0180*/  LEA R19, R15, R2, 0x7 ;  /* 0x000000020f137211 */ /* 0x000fe200078e38ff */
[----:B------:R-:W-:Y:S06]  /*0190*/  BRA.U !UP0, `(.L_x_428) ;  /* 0x0000000908247547 */ /* 0x000fec000b800000 */
[----:B------:R-:W0:Y:S01]  /*01a0*/  LDCU.64 UR10, c[0x0][0x398] ;  /* 0x00007300ff0a77ac */ /* 0x000e220008000a00 */
[----:B------:R-:W1:Y:S01]  /*01b0*/  LDC R13, c[0x0][0x39c] ;  /* 0x0000e700ff0d7b82 */ /* 0x000e620000000800 */
[----:B------:R-:W-:Y:S01]  /*01c0*/  VIADD R5, R15, 0x10 ;  /* 0x000000100f057836 */ /* 0x000fe20000000000 */
[----:B------:R-:W-:Y:S01]  /*01d0*/  MOV R16, R12 ;  /* 0x0000000c00107202 */ /* 0x000fe20000000f00 */
[----:B------:R-:W-:Y:S01]  /*01e0*/  USHF.R.U32.HI UR4, URZ, 0x4, UR6 ;  /* 0x00000004ff047899 */ /* 0x000fe20008011606 */
[--C-:B------:R-:W-:Y:S01]  /*01f0*/  IMAD R18, R17, UR7, R12.reuse ;  /* 0x0000000711127c24 */ /* 0x100fe2000f8e020c */
[----:B------:R-:W-:Y:S01]  /*0200*/  CS2R R24, SRZ ;  /* 0x0000000000187805 */ /* 0x000fe2000001ff00 */
[----:B------:R-:W-:Y:S01]  /*0210*/  IMAD.MOV.U32 R14, RZ, RZ, R15 ;  /* 0x000000ffff0e7224 */ /* 0x000fe200078e000f */
[----:B------:R-:W-:Y:S01]  /*0220*/  ULOP3.LUT UR4, UR4, 0x7fffffe, URZ, 0xc0, !UPT ;  /* 0x07fffffe04047892 */ /* 0x000fe2000f8ec0ff */
[----:B------:R-:W2:Y:S03]  /*0230*/  LDCU UR5, c[0x0][0x3a0] ;  /* 0x00007400ff0577ac */ /* 0x000ea60008000800 */
[----:B------:R-:W-:Y:S01]  /*0240*/  UIADD3 UR4, UPT, UPT, -UR4, URZ, URZ ;  /* 0x000000ff04047290 */ /* 0x000fe2000fffe1ff */
[--C-:B0-----:R-:W-:Y:S01]  /*0250*/  IMAD R5, R5, UR11, R12.reuse ;  /* 0x0000000b05057c24 */ /* 0x101fe2000f8e020c */
[----:B------:R-:W-:Y:S01]  /*0260*/  ISETP.GE.AND P1, PT, R17, UR10, PT ;  /* 0x0000000a11007c0c */ /* 0x000fe2000bf26270 */
[----:B------:R-:W-:-:S02]  /*0270*/  IMAD R20, R15, UR11, R12 ;  /* 0x0000000b0f147c24 */ /* 0x000fc4000f8e020c */
[C---:B------:R-:W-:Y:S02]  /*0280*/  IMAD R22, R7.reuse, 0x10, R5 ;  /* 0x0000001007167824 */ /* 0x040fe400078e0205 */
[----:B------:R-:W-:-:S08]  /*0290*/  IMAD R20, R7, 0x10, R20 ;  /* 0x0000001007147824 */ /* 0x000fd000078e0214 */
.L_x_429:
[----:B-1----:R-:W-:Y:S01]  /*02a0*/  ISETP.GE.AND P0, PT, R0, R13, PT ;  /* 0x0000000d0000720c */ /* 0x002fe20003f06270 */
[----:B--2---:R-:W-:Y:S01]  /*02b0*/  UMOV UR7, UR5 ;  /* 0x0000000500077c82 */ /* 0x004fe20008000000 */
[----:B------:R-:W-:Y:S02]  /*02c0*/  CS2R R10, SRZ ;  /* 0x00000000000a7805 */ /* 0x000fe4000001ff00 */
[----:B------:R-:W-:Y:S02]  /*02d0*/  ISETP.GE.OR P2, PT, R16, UR7, P1 ;  /* 0x0000000710007c0c */ /* 0x000fe40008f46670 */
[----:B------:R-:W-:Y:S02]  /*02e0*/  CS2R R28, SRZ ;  /* 0x00000000001c7805 */ /* 0x000fe4000001ff00 */
[----:B------:R-:W-:-:S09]  /*02f0*/  ISETP.GE.OR P3, PT, R14, UR7, P0 ;  /* 0x000000070e007c0c */ /* 0x000fd20008766670 */
[----:B------:R-:W0:Y:S08]  /*0300*/  @!P2 LDC.64 R6, c[0x0][0x380] ;  /* 0x0000e000ff06ab82 */ /* 0x000e300000000a00 */
[----:B------:R-:W1:Y:S01]  /*0310*/  @!P3 LDC.64 R4, c[0x0][0x388] ;  /* 0x0000e200ff04bb82 */ /* 0x000e620000000a00 */
[----:B0-----:R-:W-:-:S05]  /*0320*/  @!P2 IMAD.WIDE R6, R18, 0x8, R6 ;  /* 0x000000081206a825 */ /* 0x001fca00078e0206 */
[----:B------:R-:W2:Y:S01]  /*0330*/  @!P2 LDG.E.64.CONSTANT R10, desc[UR8][R6.64] ;  /* 0x00000008060aa981 */ /* 0x000ea2000c1e9b00 */
[----:B-1----:R-:W-:-:S05]  /*0340*/  @!P3 IMAD.WIDE R4, R20, 0x8, R4 ;  /* 0x000000081404b825 */ /* 0x002fca00078e0204 */
[----:B------:R-:W3:Y:S04]  /*0350*/  @!P3 LDG.E.64.CONSTANT R28, desc[UR8][R4.64] ;  /* 0x00000008041cb981 */ /* 0x000ee8000c1e9b00 */
[----:B--2---:R-:W-:Y:S04]  /*0360*/  STS.64 [R21], R10 ;  /* 0x0000000a15007388 */ /* 0x004fe80000000a00 */
[----:B---3--:R-:W-:Y:S01]  /*0370*/  STS.64 [R19], R28 ;  /* 0x0000001c13007388 */ /* 0x008fe20000000a00 */
[----:B------:R-:W-:Y:S06]  /*0380*/  BAR.SYNC.DEFER_BLOCKING 0x0 ;  /* 0x0000000000007b1d */ /* 0x000fec0000010000 */
[----:B------:R-:W-:Y:S04]  /*0390*/  LDS.64 R4, [R2] ;  /* 0x0000000002047984 */ /* 0x000fe80000000a00 */
[----:B------:R-:W0:Y:S04]  /*03a0*/  LDS.128 R8, [R3] ;  /* 0x0000000003087984 */ /* 0x000e280000000c00 */
[----:B------:R-:W1:Y:S01]  /*03b0*/  LDS.64 R26, [R2+0x80] ;  /* 0x00008000021a7984 */ /* 0x000e620000000a00 */
[----:B0-----:R-:W-:-:S03]  /*03c0*/  DFMA R24, R8, R4, R24 ;  /* 0x000000040818722b */ /* 0x001fc60000000018 */
[----:B------:R-:W-:Y:S04]  /*03d0*/  LDS.64 R8, [R2+0x100] ;  /* 0x0001000002087984 */ /* 0x000fe80000000a00 */
[----:B------:R-:W0:Y:S01]  /*03e0*/  LDS.128 R4, [R3+0x10] ;  /* 0x0000100003047984 */ /* 0x000e220000000c00 */
[----:B-1----:R-:W-:-:S03]  /*03f0*/  DFMA R26, R26, R10, R24 ;  /* 0x0000000a1a1a722b */ /* 0x002fc60000000018 */
[----:B------:R-:W1:Y:S05]  /*0400*/  LDS.64 R24, [R2+0x180] ;  /* 0x0001800002187984 */ /* 0x000e6a0000000a00 */
[----:B0-----:R-:W-:Y:S01]  /*0410*/  DFMA R26, R4, R8, R26 ;  /* 0x00000008041a722b */ /* 0x001fe2000000001a */
[----:B------:R-:W-:Y:S04]  /*0420*/  LDS.64 R4, [R2+0x200] ;  /* 0x0002000002047984 */ /* 0x000fe80000000a00 */
[----:B------:R-:W0:Y:S03]  /*0430*/  LDS.128 R8, [R3+0x20] ;  /* 0x0000200003087984 */ /* 0x000e260000000c00 */
[----:B-1----:R-:W-:Y:S01]  /*0440*/  DFMA R6, R24, R6, R26 ;  /* 0x000000061806722b */ /* 0x002fe2000000001a */
[----:B------:R-:W1:Y:S04]  /*0450*/  LDS.64 R24, [R2+0x280] ;  /* 0x0002800002187984 */ /* 0x000e680000000a00 */
[----:B------:R-:W-:Y:S03]  /*0460*/  LDS.64 R26, [R2+0x300] ;  /* 0x00030000021a7984 */ /* 0x000fe60000000a00 */
[----:B0-----:R-:W-:-:S02]  /*0470*/  DFMA R8, R8, R4, R6 ;  /* 0x000000040808722b */ /* 0x001fc40000000006 */
[----:B------:R-:W0:Y:S06]  /*0480*/  LDS.128 R4, [R3+0x30] ;  /* 0x0000300003047984 */ /* 0x000e2c0000000c00 */
[----:B-1----:R-:W-:Y:S01]  /*0490*/  DFMA R8, R24, R10, R8 ;  /* 0x0000000a1808722b */ /* 0x002fe20000000008 */
[----:B------:R-:W1:Y:S07]  /*04a0*/  LDS.64 R24, [R2+0x380] ;  /* 0x0003800002187984 */ /* 0x000e6e0000000a00 */
        /* <DEDUP_REMOVED lines=13> */
[----:B-1----:R-:W-:-:S02]  /*0580*/  DFMA R6, R24, R6, R26 ;  /* 0x000000061806722b */ /* 0x002fc4000000001a */
[----:B------:R-:W1:Y:S04]  /*0590*/  LDS.64 R26, [R2+0x680] ;  /* 0x00068000021a7984 */ /* 0x000e680000000a00 */
[----:B------:R-:W-:Y:S02]  /*05a0*/  LDS.64 R24, [R2+0x700] ;  /* 0x0007000002187984 */ /* 0x000fe40000000a00 */
[----:B0-----:R-:W-:Y:S01]  /*05b0*/  DFMA R4, R8, R4, R6 ;  /* 0x000000040804722b */ /* 0x001fe20000000006 */
[----:B------:R-:W-:Y:S01]  /*05c0*/  VIADD R8, R16, 0x10 ;  /* 0x0000001010087836 */ /* 0x000fe20000000000 */
[----:B------:R-:W-:-:S06]  /*05d0*/  IADD3 R9, PT, PT, R14, 0x10, RZ ;  /* 0x000000100e097810 */ /* 0x000fcc0007ffe0ff */
[----:B-1----:R-:W-:Y:S02]  /*05e0*/  DFMA R26, R26, R10, R4 ;  /* 0x0000000a1a1a722b */ /* 0x002fe40000000004 */
[----:B------:R-:W0:Y:S01]  /*05f0*/  LDS.128 R4, [R3+0x70] ;  /* 0x0000700003047984 */ /* 0x000e220000000c00 */
[----:B------:R-:W-:Y:S02]  /*0600*/  ISETP.GE.OR P0, PT, R9, UR7, P0 ;  /* 0x0000000709007c0c */ /* 0x000fe40008706670 */
[----:B------:R-:W-:-:S11]  /*0610*/  ISETP.GE.OR P2, PT, R8, UR7, P1 ;  /* 0x0000000708007c0c */ /* 0x000fd60008f46670 */
[----:B------:R-:W1:Y:S08]  /*0620*/  @!P0 LDC.64 R8, c[0x0][0x388] ;  /* 0x0000e200ff088b82 */ /* 0x000e700000000a00 */
[----:B------:R-:W2:Y:S01]  /*0630*/  @!P2 LDC.64 R10, c[0x0][0x380] ;  /* 0x0000e000ff0aab82 */ /* 0x000ea20000000a00 */
[----:B------:R-:W-:Y:S01]  /*0640*/  CS2R R28, SRZ ;  /* 0x00000000001c7805 */ /* 0x000fe2000001ff00 */
[----:B0-----:R-:W-:Y:S01]  /*0650*/  DFMA R24, R4, R24, R26 ;  /* 0x000000180418722b */ /* 0x001fe2000000001a */
[----:B-1----:R-:W-:Y:S01]  /*0660*/  @!P0 IMAD.WIDE R4, R22, 0x8, R8 ;  /* 0x0000000816048825 */ /* 0x002fe200078e0208 */
[----:B------:R-:W-:-:S03]  /*0670*/  CS2R R8, SRZ ;  /* 0x0000000000087805 */ /* 0x000fc6000001ff00 */
[----:B--2---:R-:W-:-:S03]  /*0680*/  @!P2 IMAD.WIDE R10, R18, 0x8, R10 ;  /* 0x00000008120aa825 */ /* 0x004fc600078e020a */
[----:B------:R0:W2:Y:S04]  /*0690*/  @!P0 LDG.E.64.CONSTANT R8, desc[UR8][R4.64] ;  /* 0x0000000804088981 */ /* 0x0000a8000c1e9b00 */
[----:B------:R-:W3:Y:S04]  /*06a0*/  @!P2 LDG.E.64.CONSTANT R28, desc[UR8][R10.64+0x80] ;  /* 0x000080080a1ca981 */ /* 0x000ee8000c1e9b00 */
[----:B0-----:R-:W0:Y:S01]  /*06b0*/  LDS.64 R4, [R2+0x780] ;  /* 0x0007800002047984 */ /* 0x001e220000000a00 */
[----:B------:R-:W-:Y:S06]  /*06c0*/  BAR.SYNC.DEFER_BLOCKING 0x0 ;  /* 0x0000000000007b1d */ /* 0x000fec0000010000 */
[----:B0-----:R-:W-:Y:S01]  /*06d0*/  DFMA R6, R4, R6, R24 ;  /* 0x000000060406722b */ /* 0x001fe20000000018 */
[----:B---3--:R-:W-:Y:S04]  /*06e0*/  STS.64 [R21], R28 ;  /* 0x0000001c15007388 */ /* 0x008fe80000000a00 */
[----:B--2---:R-:W-:Y:S01]  /*06f0*/  STS.64 [R19], R8 ;  /* 0x0000000813007388 */ /* 0x004fe20000000a00 */
        /* <DEDUP_REMOVED lines=8> */
[----:B------:R-:W1:Y:S04]  /*0780*/  LDS.64 R24, [R2+0x180] ;  /* 0x0001800002187984 */ /* 0x000e680000000a00 */
[----:B------:R-:W-:Y:S01]  /*0790*/  LDS.64 R26, [R2+0x200] ;  /* 0x00020000021a7984 */ /* 0x000fe20000000a00 */
[----:B0-----:R-:W-:-:S03]  /*07a0*/  DFMA R4, R4, R8, R10 ;  /* 0x000000080404722b */ /* 0x001fc6000000000a */
[----:B------:R-:W0:Y:S05]  /*07b0*/  LDS.128 R8, [R3+0x20] ;  /* 0x0000200003087984 */ /* 0x000e2a0000000c00 */
        /* <DEDUP_REMOVED lines=26> */
[----:B------:R-:W1:Y:S01]  /*0960*/  LDS.64 R24, [R2+0x780] ;  /* 0x0007800002187984 */ /* 0x000e620000000a00 */
[----:B------:R-:W-:-:S04]  /*0970*/  UIADD3 UR4, UPT, UPT, UR4, 0x2, URZ ;  /* 0x0000000204047890 */ /* 0x000fc8000fffe0ff */
[----:B------:R-:W-:Y:S01]  /*0980*/  UISETP.NE.AND UP0, UPT, UR4, URZ, UPT ;  /* 0x000000ff0400728c */ /* 0x000fe2000bf05270 */
[----:B------:R-:W-:Y:S01]  /*0990*/  VIADD R14, R14, 0x20 ;  /* 0x000000200e0e7836 */ /* 0x000fe20000000000 */
[C---:B------:R-:W-:Y:S01]  /*09a0*/  LEA R20, R13.reuse, R20, 0x5 ;  /* 0x000000140d147211 */ /* 0x040fe200078e28ff */
[----:B------:R-:W-:Y:S02]  /*09b0*/  VIADD R16, R16, 0x20 ;  /* 0x0000002010107836 */ /* 0x000fe40000000000 */
[----:B------:R-:W-:Y:S02]  /*09c0*/  VIADD R18, R18, 0x20 ;  /* 0x0000002012127836 */ /* 0x000fe40000000000 */
[----:B------:R-:W-:Y:S01]  /*09d0*/  IMAD R22, R13, 0x20, R22 ;  /* 0x000000200d167824 */ /* 0x000fe200078e0216 */
[----:B0-----:R-:W-:-:S08]  /*09e0*/  DFMA R4, R4, R8, R10 ;  /* 0x000000080404722b */ /* 0x001fd0000000000a */
[----:B-1----:R-:W-:Y:S01]  /*09f0*/  DFMA R24, R24, R6, R4 ;  /* 0x000000061818722b */ /* 0x002fe20000000004 */
[----:B------:R-:W-:Y:S06]  /*0a00*/  BAR.SYNC.DEFER_BLOCKING 0x0 ;  /* 0x0000000000007b1d */ /* 0x000fec0000010000 */
[----:B------:R-:W-:Y:S05]  /*0a10*/  BRA.U UP0, `(.L_x_429) ;  /* 0xfffffff900207547 */ /* 0x000fea000b83ffff */
[----:B------:R-:W-:-:S12]  /*0a20*/  ULOP3.LUT UR4, UR6, 0x7fffffe0, URZ, 0xc0, !UPT ;  /* 0x7fffffe006047892 */ /* 0x000fd8000f8ec0ff */
.L_x_428:
[----:B------:R-:W-:-:S09]  /*0a30*/  ULOP3.LUT UP0, URZ, UR6, 0x10, URZ, 0xc0, !UPT ;  /* 0x0000001006ff7892 */ /* 0x000fd2000f80c0ff */
[----:B------:R-:W-:Y:S05]  /*0a40*/  BRA.U !UP0, `(.L_x_427) ;  /* 0x0000000108f87547 */ /* 0x000fea000b800000 */
[----:B------:R-:W0:Y:S01]  /*0a50*/  LDCU UR5, c[0x0][0x398] ;  /* 0x00007300ff0577ac */ /* 0x000e220008000800 */
[----:B------:R-:W-:Y:S01]  /*0a60*/  IADD3 R12, PT, PT, R12, UR4, RZ ;  /* 0x000000040c0c7c10 */ /* 0x000fe2000fffe0ff */
[----:B------:R-:W-:Y:S01]  /*0a70*/  VIADD R13, R15, UR4 ;  /* 0x000000040f0d7c36 */ /* 0x000fe20008000000 */
[----:B------:R-:W-:Y:S01]  /*0a80*/  CS2R R8, SRZ ;  /* 0x0000000000087805 */ /* 0x000fe2000001ff00 */
[----:B------:R-:W1:Y:S01]  /*0a90*/  LDCU UR6, c[0x0][0x39c] ;  /* 0x00007380ff0677ac */ /* 0x000e620008000800 */
[----:B------:R-:W-:Y:S02]  /*0aa0*/  ISETP.GE.AND P0, PT, R12, UR7, PT ;  /* 0x000000070c007c0c */ /* 0x000fe4000bf06270 */
[----:B------:R-:W-:Y:S02]  /*0ab0*/  ISETP.GE.AND P1, PT, R13, UR7, PT ;  /* 0x000000070d007c0c */ /* 0x000fe4000bf26270 */
[----:B0-----:R-:W-:Y:S02]  /*0ac0*/  ISETP.GE.OR P0, PT, R17, UR5, P0 ;  /* 0x0000000511007c0c */ /* 0x001fe40008706670 */
[----:B-1----:R-:W-:-:S11]  /*0ad0*/  ISETP.GE.OR P1, PT, R0, UR6, P1 ;  /* 0x0000000600007c0c */ /* 0x002fd60008f26670 */
[----:B------:R-:W0:Y:S01]  /*0ae0*/  @!P0 LDC.64 R10, c[0x0][0x380] ;  /* 0x0000e000ff0a8b82 */ /* 0x000e220000000a00 */
[----:B------:R-:W-:Y:S02]  /*0af0*/  @!P0 IMAD R7, R17, UR7, R12 ;  /* 0x0000000711078c24 */ /* 0x000fe4000f8e020c */
[----:B------:R-:W-:-:S05]  /*0b00*/  @!P1 IMAD R13, R13, UR6, R0 ;  /* 0x000000060d0d9c24 */ /* 0x000fca000f8e0200 */
[----:B------:R-:W1:Y:S01]  /*0b10*/  @!P1 LDC.64 R4, c[0x0][0x388] ;  /* 0x0000e200ff049b82 */ /* 0x000e620000000a00 */
[----:B0-----:R-:W-:-:S05]  /*0b20*/  @!P0 IMAD.WIDE R10, R7, 0x8, R10 ;  /* 0x00000008070a8825 */ /* 0x001fca00078e020a */
[----:B------:R-:W2:Y:S01]  /*0b30*/  @!P0 LDG.E.64.CONSTANT R8, desc[UR8][R10.64] ;  /* 0x000000080a088981 */ /* 0x000ea2000c1e9b00 */
[----:B-1----:R-:W-:Y:S01]  /*0b40*/  @!P1 IMAD.WIDE R6, R13, 0x8, R4 ;  /* 0x000000080d069825 */ /* 0x002fe200078e0204 */
[----:B------:R-:W-:-:S06]  /*0b50*/  CS2R R4, SRZ ;  /* 0x0000000000047805 */ /* 0x000fcc000001ff00 */
[----:B------:R-:W3:Y:S04]  /*0b60*/  @!P1 LDG.E.64.CONSTANT R4, desc[UR8][R6.64] ;  /* 0x0000000806049981 */ /* 0x000ee8000c1e9b00 */
[----:B--2---:R-:W-:Y:S04]  /*0b70*/  STS.64 [R21], R8 ;  /* 0x0000000815007388 */ /* 0x004fe80000000a00 */
[----:B---3--:R-:W-:Y:S01]  /*0b80*/  STS.64 [R19], R4 ;  /* 0x0000000413007388 */ /* 0x008fe20000000a00 */
[----:B------:R-:W-:Y:S06]  /*0b90*/  BAR.SYNC.DEFER_BLOCKING 0x0 ;  /* 0x0000000000007b1d */ /* 0x000fec0000010000 */
[----:B------:R-:W-:Y:S04]  /*0ba0*/  LDS.64 R10, [R2] ;  /* 0x00000000020a7984 */ /* 0x000fe80000000a00 */
[----:B------:R-:W0:Y:S04]  /*0bb0*/  LDS.128 R4, [R3] ;  /* 0x0000000003047984 */ /* 0x000e280000000c00 */
[----:B------:R-:W1:Y:S04]  /*0bc0*/  LDS.64 R28, [R2+0x80] ;  /* 0x00008000021c7984 */ /* 0x000e680000000a00 */
[----:B------:R-:W-:Y:S04]  /*0bd0*/  LDS.64 R22, [R2+0x100] ;  /* 0x0001000002167984 */ /* 0x000fe80000000a00 */
[----:B------:R-:W2:Y:S04]  /*0be0*/  LDS.128 R12, [R3+0x10] ;  /* 0x00001000030c7984 */ /* 0x000ea80000000c00 */
[----:B------:R-:W3:Y:S04]  /*0bf0*/  LDS.64 R26, [R2+0x180] ;  /* 0x00018000021a7984 */ /* 0x000ee80000000a00 */
[----:B------:R-:W-:Y:S04]  /*0c00*/  LDS.64 R18, [R2+0x280] ;  /* 0x0002800002127984 */ /* 0x000fe80000000a00 */
[----:B------:R-:W-:Y:S01]  /*0c10*/  LDS.64 R20, [R2+0x380] ;  /* 0x0003800002147984 */ /* 0x000fe20000000a00 */
[----:B0-----:R-:W-:-:S03]  /*0c20*/  DFMA R4, R4, R10, R24 ;  /* 0x0000000a0404722b */ /* 0x001fc60000000018 */
[----:B------:R-:W-:Y:S04]  /*0c30*/  LDS.64 R24, [R2+0x200] ;  /* 0x0002000002187984 */ /* 0x000fe80000000a00 */
[----:B------:R-:W0:Y:S01]  /*0c40*/  LDS.128 R8, [R3+0x20] ;  /* 0x0000200003087984 */ /* 0x000e220000000c00 */
[----:B-1----:R-:W-:-:S08]  /*0c50*/  DFMA R4, R28, R6, R4 ;  /* 0x000000061c04722b */ /* 0x002fd00000000004 */
[----:B--2---:R-:W-:Y:S01]  /*0c60*/  DFMA R12, R12, R22, R4 ;  /* 0x000000160c0c722b */ /* 0x004fe20000000004 */
[----:B------:R-:W-:Y:S04]  /*0c70*/  LDS.64 R22, [R2+0x300] ;  /* 0x0003000002167984 */ /* 0x000fe80000000a00 */
[----:B------:R-:W1:Y:S03]  /*0c80*/  LDS.128 R4, [R3+0x30] ;  /* 0x0000300003047984 */ /* 0x000e660000000c00 */
[----:B---3--:R-:W-:Y:S01]  /*0c90*/  DFMA R12, R26, R14, R12 ;  /* 0x0000000e1a0c722b */ /* 0x008fe2000000000c */
[----:B------:R-:W-:Y:S07]  /*0ca0*/  LDS.64 R26, [R2+0x780] ;  /* 0x00078000021a7984 */ /* 0x000fee0000000a00 */
[----:B0-----:R-:W-:Y:S01]  /*0cb0*/  DFMA R8, R8, R24, R12 ;  /* 0x000000180808722b */ /* 0x001fe2000000000c */
[----:B------:R-:W-:Y:S04]  /*0cc0*/  LDS.64 R24, [R2+0x400] ;  /* 0x0004000002187984 */ /* 0x000fe80000000a00 */
[----:B------:R-:W0:Y:S03]  /*0cd0*/  LDS.128 R12, [R3+0x40] ;  /* 0x00004000030c7984 */ /* 0x000e260000000c00 */
[----:B------:R-:W-:Y:S01]  /*0ce0*/  DFMA R8, R18, R10, R8 ;  /* 0x0000000a1208722b */ /* 0x000fe20000000008 */
[----:B------:R-:W2:Y:S07]  /*0cf0*/  LDS.64 R18, [R2+0x480] ;  /* 0x0004800002127984 */ /* 0x000eae0000000a00 */
[----:B-1----:R-:W-:Y:S01]  /*0d00*/  DFMA R4, R4, R22, R8 ;  /* 0x000000160404722b */ /* 0x002fe20000000008 */
[----:B------:R-:W-:Y:S04]  /*0d10*/  LDS.64 R22, [R2+0x500] ;  /* 0x0005000002167984 */ /* 0x000fe80000000a00 */
[----:B------:R-:W1:Y:S03]  /*0d20*/  LDS.128 R8, [R3+0x50] ;  /* 0x0000500003087984 */ /* 0x000e660000000c00 */
[----:B------:R-:W-:Y:S01]  /*0d30*/  DFMA R4, R20, R6, R4 ;  /* 0x000000061404722b */ /* 0x000fe20000000004 */
[----:B------:R-:W3:Y:S07]  /*0d40*/  LDS.64 R20, [R2+0x580] ;  /* 0x0005800002147984 */ /* 0x000eee0000000a00 */
[----:B0-----:R-:W-:Y:S01]  /*0d50*/  DFMA R12, R12, R24, R4 ;  /* 0x000000180c0c722b */ /* 0x001fe20000000004 */
[----:B------:R-:W-:Y:S04]  /*0d60*/  LDS.64 R24, [R2+0x600] ;  /* 0x0006000002187984 */ /* 0x000fe80000000a00 */
[----:B------:R-:W0:Y:S03]  /*0d70*/  LDS.128 R4, [R3+0x60] ;  /* 0x0000600003047984 */ /* 0x000e260000000c00 */
[----:B--2---:R-:W-:Y:S01]  /*0d80*/  DFMA R12, R18, R14, R12 ;  /* 0x0000000e120c722b */ /* 0x004fe2000000000c */
[----:B------:R-:W2:Y:S07]  /*0d90*/  LDS.64 R18, [R2+0x680] ;  /* 0x0006800002127984 */ /* 0x000eae0000000a00 */
[----:B-1----:R-:W-:Y:S01]  /*0da0*/  DFMA R22, R8, R22, R12 ;  /* 0x000000160816722b */ /* 0x002fe2000000000c */
[----:B------:R-:W-:Y:S04]  /*0db0*/  LDS.64 R8, [R2+0x700] ;  /* 0x0007000002087984 */ /* 0x000fe80000000a00 */
[----:B------:R-:W1:Y:S03]  /*0dc0*/  LDS.128 R12, [R3+0x70] ;  /* 0x00007000030c7984 */ /* 0x000e660000000c00 */
[----:B---3--:R-:W-:-:S08]  /*0dd0*/  DFMA R10, R20, R10, R22 ;  /* 0x0000000a140a722b */ /* 0x008fd00000000016 */
[----:B0-----:R-:W-:-:S08]  /*0de0*/  DFMA R4, R4, R24, R10 ;  /* 0x000000180404722b */ /* 0x001fd0000000000a */
[----:B--2---:R-:W-:-:S08]  /*0df0*/  DFMA R4, R18, R6, R4 ;  /* 0x000000061204722b */ /* 0x004fd00000000004 */
[----:B-1----:R-:W-:-:S08]  /*0e00*/  DFMA R4, R12, R8, R4 ;  /* 0x000000080c04722b */ /* 0x002fd00000000004 */
[----:B------:R-:W-:Y:S01]  /*0e10*/  DFMA R24, R26, R14, R4 ;  /* 0x0000000e1a18722b */ /* 0x000fe20000000004 */
[----:B------:R-:W-:Y:S10]  /*0e20*/  BAR.SYNC.DEFER_BLOCKING 0x0 ;  /* 0x0000000000007b1d */ /* 0x000ff40000010000 */
.L_x_427:
[----:B------:R-:W0:Y:S02]  /*0e30*/  LDCU.64 UR4, c[0x0][0x398] ;  /* 0x00007300ff0477ac */ /* 0x000e240008000a00 */
[----:B0-----:R-:W-:-:S04]  /*0e40*/  ISETP.GE.AND P0, PT, R0, UR5, PT ;  /* 0x0000000500007c0c */ /* 0x001fc8000bf06270 */
[----:B------:R-:W-:-:S13]  /*0e50*/  ISETP.GE.OR P0, PT, R17, UR4, P0 ;  /* 0x0000000411007c0c */ /* 0x000fda0008706670 */
[----:B------:R-:W-:Y:S05]  /*0e60*/  @P0 EXIT ;  /* 0x000000000000094d */ /* 0x000fea0003800000 */
[----:B------:R-:W0:Y:S01]  /*0e70*/  LDC.64 R2, c[0x0][0x390] ;  /* 0x0000e400ff027b82 */ /* 0x000e220000000a00 */
[----:B------:R-:W-:-:S04]  /*0e80*/  IMAD R17, R17, UR5, R0 ;  /* 0x0000000511117c24 */ /* 0x000fc8000f8e0200 */
[----:B0-----:R-:W-:-:S05]  /*0e90*/  IMAD.WIDE R2, R17, 0x8, R2 ;  /* 0x0000000811027825 */ /* 0x001fca00078e0202 */
[----:B------:R-:W-:Y:S01]  /*0ea0*/  STG.E.64 desc[UR8][R2.64], R24 ;  /* 0x0000001802007986 */ /* 0x000fe2000c101b08 */
[----:B------:R-:W-:Y:S05]  /*0eb0*/  EXIT ;  /* 0x000000000000794d */ /* 0x000fea0003800000 */
.L_x_430:
        /* <DEDUP_REMOVED lines=12> */
.L_x_563:


//--------------------- .text.matmul_shared_f32   --------------------------
	.section	.text.matmul_shared_f32,"ax",@progbits
	.align	128
        .global         matmul_shared_f32
        .type           matmul_shared_f32,@function
        .size           matmul_shared_f32,(.L_x_564 - matmul_shared_f32)
        .other          matmul_shared_f32,@"STO_CUDA_ENTRY STV_DEFAULT"
matmul_shared_f32:
.text.matmul_shared_f32:
[----:B------:R-:W-:Y:S01]  /*0000*/  LDC R1, c[0x0][0x37c] ;  /* 0x0000df00ff017b82 */ /* 0x000fe20000000800 */
[----:B------:R-:W0:Y:S01]  /*0010*/  S2R R3, SR_CTAID.Y ;  /* 0x0000000000037919 */ /* 0x000e220000002600 */
[----:B------:R-:W1:Y:S01]  /*0020*/  LDCU UR7, c[0x0][0x3a0] ;  /* 0x00007400ff0777ac */ /* 0x000e620008000800 */
[----:B------:R-:W-:Y:S01]  /*0030*/  HFMA2 R27, -RZ, RZ, 0, 0 ;  /* 0x00000000ff1b7431 */ /* 0x000fe200000001ff */
[----:B------:R-:W0:Y:S01]  /*0040*/  S2R R14, SR_TID.Y ;  /* 0x00000000000e7919 */ /* 0x000e220000002200 */
[----:B------:R-:W2:Y:S01]  /*0050*/  LDCU.64 UR8, c[0x0][0x358] ;  /* 0x00006b00ff0877ac */ /* 0x000ea20008000a00 */
[----:B------:R-:W3:Y:S01]  /*0060*/  S2R R6, SR_CTAID.X ;  /* 0x0000000000067919 */ /* 0x000ee20000002500 */
[----:B------:R-:W3:Y:S01]  /*0070*/  S2R R13, SR_TID.X ;  /* 0x00000000000d7919 */ /* 0x000ee20000002100 */
[----:B-1----:R-:W-:Y:S01]  /*0080*/  UISETP.GE.AND UP0, UPT, UR7, 0x1, UPT ;  /* 0x000000010700788c */ /* 0x002fe2000bf06270 */
[----:B0-----:R-:W-:Y:S02]  /*0090*/  LEA R0, R3, R14, 0x4 ;  /* 0x0000000e03007211 */ /* 0x001fe400078e20ff */
[----:B---3--:R-:W-:-:S06]  /*00a0*/  LEA R3, R6, R13, 0x4 ;  /* 0x0000000d06037211 */ /* 0x008fcc00078e20ff */
[----:B--2---:R-:W-:Y:S05]  /*00b0*/  BRA.U !UP0, `(.L_x_431) ;  /* 0x0000000d08247547 */ /* 0x004fea000b800000 */
[----:B------:R-:W0:Y:S01]  /*00c0*/  S2UR UR6, SR_CgaCtaId ;  /* 0x00000000000679c3 */ /* 0x000e220000008800 */
[----:B------:R-:W-:Y:S01]  /*00d0*/  UMOV UR4, 0x400 ;  /* 0x0000040000047882 */ /* 0x000fe20000000000 */
[----:B------:R-:W-:Y:S01]  /*00e0*/  UISETP.GE.U32.AND UP0, UPT, UR7, 0x11, UPT ;  /* 0x000000110700788c */ /* 0x000fe2000bf06070 */
[----:B------:R-:W-:Y:S01]  /*00f0*/  MOV R27, RZ ;  /* 0x000000ff001b7202 */ /* 0x000fe20000000f00 */
[----:B------:R-:W-:Y:S02]  /*0100*/  UIADD3 UR5, UPT, UPT, UR4, 0x400, URZ ;  /* 0x0000040004057890 */ /* 0x000fe4000fffe0ff */
[----:B0-----:R-:W-:Y:S02]  /*0110*/  ULEA UR4, UR6, UR4, 0x18 ;  /* 0x0000000406047291 */ /* 0x001fe4000f8ec0ff */
[----:B------:R-:W-:Y:S02]  /*0120*/  ULEA UR5, UR6, UR5, 0x18 ;  /* 0x0000000506057291 */ /* 0x000fe4000f8ec0ff */
[----:B------:R-:W-:-:S02]  /*0130*/  UIADD3 UR6, UPT, UPT, UR7, 0xf, URZ ;  /* 0x0000000f07067890 */ /* 0x000fc4000fffe0ff */
[C---:B------:R-:W-:Y:S01]  /*0140*/  LEA R2, R14.reuse, UR4, 0x6 ;  /* 0x000000040e027c11 */ /* 0x040fe2000f8e30ff */
[----:B------:R-:W-:Y:S01]  /*0150*/  UMOV UR4, URZ ;  /* 0x000000ff00047c82 */ /* 0x000fe20008000000 */
[C---:B------:R-:W-:Y:S02]  /*0160*/  LEA R16, R13.reuse, UR5, 0x2 ;  /* 0x000000050d107c11 */ /* 0x040fe4000f8e10ff */
[----:B------:R-:W-:Y:S02]  /*0170*/  LEA R22, R13, R2, 0x2 ;  /* 0x000000020d167211 */ /* 0x000fe400078e10ff */
[----:B------:R-:W-:Y:S01]  /*0180*/  LEA R20, R14, R16, 0x6 ;  /* 0x000000100e147211 */ /* 0x000fe200078e30ff */
[----:B------:R-:W-:Y:S06]  /*0190*/  BRA.U !UP0, `(.L_x_432) ;  /* 0x0000000508fc7547 */ /* 0x000fec000b800000 */
[----:B------:R-:W0:Y:S01]  /*01a0*/  LDCU.64 UR10, c[0x0][0x398] ;  /* 0x00007300ff0a77ac */ /* 0x000e220008000a00 */
[----:B------:R-:W1:Y:S01]  /*01b0*/  LDC R12, c[0x0][0x39c] ;  /* 0x0000e700ff0c7b82 */ /* 0x000e620000000800 */
[----:B------:R-:W-:Y:S01]  /*01c0*/  IADD3 R4, PT, PT, R14, 0x10, RZ ;  /* 0x000000100e047810 */ /* 0x000fe20007ffe0ff */
[----:B------:R-:W-:Y:S01]  /*01d0*/  IMAD R18, R0, UR7, R13 ;  /* 0x0000000700127c24 */ /* 0x000fe2000f8e020d */
[----:B------:R-:W-:Y:S01]  /*01e0*/  USHF.R.U32.HI UR4, URZ, 0x4, UR6 ;  /* 0x00000004ff047899 */ /* 0x000fe20008011606 */
[----:B------:R-:W-:Y:S01]  /*01f0*/  MOV R27, RZ ;  /* 0x000000ff001b7202 */ /* 0x000fe20000000f00 */
[----:B------:R-:W2:Y:S01]  /*0200*/  LDCU UR5, c[0x0][0x3a0] ;  /* 0x00007400ff0577ac */ /* 0x000ea20008000800 */
[----:B------:R-:W-:Y:S02]  /*0210*/  MOV R17, R13 ;  /* 0x0000000d00117202 */ /* 0x000fe40000000f00 */
[----:B------:R-:W3:Y:S01]  /*0220*/  LDC.64 R24, c[0x0][0x380] ;  /* 0x0000e000ff187b82 */ /* 0x000ee20000000a00 */
[----:B------:R-:W-:Y:S01]  /*0230*/  ULOP3.LUT UR4, UR4, 0x7fffffe, URZ, 0xc0, !UPT ;  /* 0x07fffffe04047892 */ /* 0x000fe2000f8ec0ff */
[----:B------:R-:W-:-:S03]  /*0240*/  MOV R15, R14 ;  /* 0x0000000e000f7202 */ /* 0x000fc60000000f00 */
[----:B------:R-:W-:Y:S01]  /*0250*/  UIADD3 UR4, UPT, UPT, -UR4, URZ, URZ ;  /* 0x000000ff04047290 */ /* 0x000fe2000fffe1ff */
[--C-:B0-----:R-:W-:Y:S01]  /*0260*/  IMAD R4, R4, UR11, R13.reuse ;  /* 0x0000000b04047c24 */ /* 0x101fe2000f8e020d */
[----:B------:R-:W-:Y:S01]  /*0270*/  ISETP.GE.AND P1, PT, R0, UR10, PT ;  /* 0x0000000a00007c0c */ /* 0x000fe2000bf26270 */
[----:B------:R-:W-:-:S03]  /*0280*/  IMAD R19, R14, UR11, R13 ;  /* 0x0000000b0e137c24 */ /* 0x000fc6000f8e020d */
[C---:B------:R-:W-:Y:S02]  /*0290*/  LEA R21, R6.reuse, R4, 0x4 ;  /* 0x0000000406157211 */ /* 0x040fe400078e20ff */
[----:B--2---:R-:W-:-:S07]  /*02a0*/  LEA R19, R6, R19, 0x4 ;  /* 0x0000001306137211 */ /* 0x004fce00078e20ff */
.L_x_433:
[----:B-1----:R-:W-:Y:S01]  /*02b0*/  ISETP.GE.AND P0, PT, R3, R12, PT ;  /* 0x0000000c0300720c */ /* 0x002fe20003f06270 */
[----:B------:R-:W-:Y:S01]  /*02c0*/  UMOV UR7, UR5 ;  /* 0x0000000500077c82 */ /* 0x000fe20008000000 */
[----:B------:R-:W-:Y:S01]  /*02d0*/  HFMA2 R29, -RZ, RZ, 0, 0 ;  /* 0x00000000ff1d7431 */ /* 0x000fe200000001ff */
[----:B------:R-:W-:Y:S01]  /*02e0*/  ISETP.GE.OR P2, PT, R17, UR7, P1 ;  /* 0x0000000711007c0c */ /* 0x000fe20008f46670 */
[----:B---3--:R-:W-:Y:S01]  /*02f0*/  IMAD.WIDE R8, R18, 0x4, R24 ;  /* 0x0000000412087825 */ /* 0x008fe200078e0218 */
[----:B------:R-:W-:Y:S02]  /*0300*/  ISETP.GE.OR P3, PT, R15, UR7, P0 ;  /* 0x000000070f007c0c */ /* 0x000fe40008766670 */
[----:B------:R-:W-:-:S09]  /*0310*/  MOV R26, RZ ;  /* 0x000000ff001a7202 */ /* 0x000fd20000000f00 */
[----:B------:R-:W2:Y:S02]  /*0320*/  @!P2 LDG.E.CONSTANT R29, desc[UR8][R8.64] ;  /* 0x00000008081da981 */ /* 0x000ea4000c1e9900 */
[----:B------:R-:W0:Y:S02]  /*0330*/  @!P3 LDC.64 R4, c[0x0][0x388] ;  /* 0x0000e200ff04bb82 */ /* 0x000e240000000a00 */
[----:B0-----:R-:W-:-:S05]  /*0340*/  @!P3 IMAD.WIDE R10, R19, 0x4, R4 ;  /* 0x00000004130ab825 */ /* 0x001fca00078e0204 */
[----:B------:R-:W3:Y:S01]  /*0350*/  @!P3 LDG.E.CONSTANT R26, desc[UR8][R10.64] ;  /* 0x000000080a1ab981 */ /* 0x000ee2000c1e9900 */
[----:B------:R-:W-:Y:S01]  /*0360*/  IADD3 R4, PT, PT, R17, 0x10, RZ ;  /* 0x0000001011047810 */ /* 0x000fe20007ffe0ff */
[----:B------:R-:W-:-:S03]  /*0370*/  HFMA2 R23, -RZ, RZ, 0, 0 ;  /* 0x00000000ff177431 */ /* 0x000fc600000001ff */
[----:B------:R-:W-:-:S13]  /*0380*/  ISETP.GE.OR P2, PT, R4, UR7, P1 ;  /* 0x0000000704007c0c */ /* 0x000fda0008f46670 */
[----:B------:R0:W4:Y:S04]  /*0390*/  @!P2 LDG.E.CONSTANT R23, desc[UR8][R8.64+0x40] ;  /* 0x000040080817a981 */ /* 0x000128000c1e9900 */
[----:B--2---:R-:W-:Y:S04]  /*03a0*/  STS [R22], R29 ;  /* 0x0000001d16007388 */ /* 0x004fe80000000800 */
[----:B---3--:R-:W-:Y:S01]  /*03b0*/  STS [R20], R26 ;  /* 0x0000001a14007388 */ /* 0x008fe20000000800 */
[----:B------:R-:W-:Y:S06]  /*03c0*/  BAR.SYNC.DEFER_BLOCKING 0x0 ;  /* 0x0000000000007b1d */ /* 0x000fec0000010000 */
[----:B------:R-:W-:Y:S04]  /*03d0*/  LDS R28, [R16] ;  /* 0x00000000101c7984 */ /* 0x000fe80000000800 */
[----:B------:R-:W1:Y:S04]  /*03e0*/  LDS.128 R4, [R2] ;  /* 0x0000000002047984 */ /* 0x000e680000000c00 */
[----:B0-----:R-:W0:Y:S04]  /*03f0*/  LDS R9, [R16+0x40] ;  /* 0x0000400010097984 */ /* 0x001e280000000800 */
[----:B------:R-:W2:Y:S04]  /*0400*/  LDS R10, [R16+0x80] ;  /* 0x00008000100a7984 */ /* 0x000ea80000000800 */
[----:B------:R-:W3:Y:S04]  /*0410*/  LDS R11, [R16+0xc0] ;  /* 0x0000c000100b7984 */ /* 0x000ee80000000800 */
[----:B------:R-:W-:Y:S04]  /*0420*/  LDS R8, [R16+0x180] ;  /* 0x0001800010087984 */ /* 0x000fe80000000800 */
[----:B------:R-:W-:Y:S01]  /*0430*/  LDS R29, [R16+0x340] ;  /* 0x00034000101d7984 */ /* 0x000fe20000000800 */
[----:B-1----:R-:W-:-:S03]  /*0440*/  FFMA R4, R4, R28, R27 ;  /* 0x0000001c04047223 */ /* 0x002fc6000000001b */
[----:B------:R-:W-:Y:S01]  /*0450*/  LDS R27, [R16+0x140] ;  /* 0x00014000101b7984 */ /* 0x000fe20000000800 */
[----:B0-----:R-:W-:-:S03]  /*0460*/  FFMA R5, R9, R5, R4 ;  /* 0x0000000509057223 */ /* 0x001fc60000000004 */
[----:B------:R-:W-:Y:S01]  /*0470*/  LDS R9, [R16+0x1c0] ;  /* 0x0001c00010097984 */ /* 0x000fe20000000800 */
[----:B--2---:R-:W-:-:S03]  /*0480*/  FFMA R6, R10, R6, R5 ;  /* 0x000000060a067223 */ /* 0x004fc60000000005 */
[----:B------:R-:W-:Y:S01]  /*0490*/  LDS R10, [R16+0x100] ;  /* 0x00010000100a7984 */ /* 0x000fe20000000800 */
[----:B---3--:R-:W-:-:S03]  /*04a0*/  FFMA R11, R11, R7, R6 ;  /* 0x000000070b0b7223 */ /* 0x008fc60000000006 */
[----:B------:R-:W0:Y:S02]  /*04b0*/  LDS.128 R4, [R2+0x10] ;  /* 0x0000100002047984 */ /* 0x000e240000000c00 */
[----:B0-----:R-:W-:Y:S02]  /*04c0*/  FFMA R4, R4, R10, R11 ;  /* 0x0000000a04047223 */ /* 0x001fe4000000000b */
[----:B------:R-:W-:Y:S02]  /*04d0*/  LDS R11, [R16+0x240] ;  /* 0x00024000100b7984 */ /* 0x000fe40000000800 */
[----:B------:R-:W-:Y:S02]  /*04e0*/  FFMA R5, R27, R5, R4 ;  /* 0x000000051b057223 */ /* 0x000fe40000000004 */
[----:B------:R-:W-:Y:S02]  /*04f0*/  LDS R10, [R16+0x300] ;  /* 0x00030000100a7984 */ /* 0x000fe40000000800 */
[----:B------:R-:W-:-:S02]  /*0500*/  FFMA R6, R8, R6, R5 ;  /* 0x0000000608067223 */ /* 0x000fc40000000005 */
[----:B------:R-:W-:Y:S02]  /*0510*/  LDS R8, [R16+0x200] ;  /* 0x0002000010087984 */ /* 0x000fe40000000800 */
[----:B------:R-:W-:Y:S02]  /*0520*/  FFMA R9, R9, R7, R6 ;  /* 0x0000000709097223 */ /* 0x000fe40000000006 */
[----:B------:R-:W0:Y:S02]  /*0530*/  LDS.128 R4, [R2+0x20] ;  /* 0x0000200002047984 */ /* 0x000e240000000c00 */
[----:B0-----:R-:W-:Y:S02]  /*0540*/  FFMA R4, R4, R8, R9 ;  /* 0x0000000804047223 */ /* 0x001fe40000000009 */
[----:B------:R-:W0:Y:S04]  /*0550*/  LDS R8, [R16+0x280] ;  /* 0x0002800010087984 */ /* 0x000e280000000800 */
[----:B------:R-:W1:Y:S01]  /*0560*/  LDS R9, [R16+0x2c0] ;  /* 0x0002c00010097984 */ /* 0x000e620000000800 */
[----:B------:R-:W-:-:S04]  /*0570*/  FFMA R5, R11, R5, R4 ;  /* 0x000000050b057223 */ /* 0x000fc80000000004 */
[----:B0-----:R-:W-:Y:S01]  /*0580*/  FFMA R6, R8, R6, R5 ;  /* 0x0000000608067223 */ /* 0x001fe20000000005 */
[----:B------:R-:W-:-:S04]  /*0590*/  IADD3 R8, PT, PT, R15, 0x10, RZ ;  /* 0x000000100f087810 */ /* 0x000fc80007ffe0ff */
[----:B------:R-:W-:Y:S01]  /*05a0*/  ISETP.GE.OR P0, PT, R8, UR7, P0 ;  /* 0x0000000708007c0c */ /* 0x000fe20008706670 */
[----:B-1----:R-:W-:Y:S02]  /*05b0*/  FFMA R11, R9, R7, R6 ;  /* 0x00000007090b7223 */ /* 0x002fe40000000006 */
[----:B------:R-:W0:Y:S10]  /*05c0*/  LDS.128 R4, [R2+0x30] ;  /* 0x0000300002047984 */ /* 0x000e340000000c00 */
[----:B------:R-:W1:Y:S02]  /*05d0*/  @!P0 LDC.64 R8, c[0x0][0x388] ;  /* 0x0000e200ff088b82 */ /* 0x000e640000000a00 */
[----:B-1----:R-:W-:Y:S01]  /*05e0*/  @!P0 IMAD.WIDE R26, R21, 0x4, R8 ;  /* 0x00000004151a8825 */ /* 0x002fe200078e0208 */
[----:B------:R-:W-:-:S06]  /*05f0*/  MOV R9, RZ ;  /* 0x000000ff00097202 */ /* 0x000fcc0000000f00 */
[----:B------:R-:W2:Y:S01]  /*0600*/  @!P0 LDG.E.CONSTANT R9, desc[UR8][R26.64] ;  /* 0x000000081a098981 */ /* 0x000ea2000c1e9900 */
[----:B0-----:R-:W-:-:S03]  /*0610*/  FFMA R10, R4, R10, R11 ;  /* 0x0000000a040a7223 */ /* 0x001fc6000000000b */
[----:B------:R-:W0:Y:S04]  /*0620*/  LDS R11, [R16+0x380] ;  /* 0x00038000100b7984 */ /* 0x000e280000000800 */
[----:B------:R-:W1:Y:S01]  /*0630*/  LDS R4, [R16+0x3c0] ;  /* 0x0003c00010047984 */ /* 0x000e620000000800 */
[----:B------:R-:W-:Y:S01]  /*0640*/  BAR.SYNC.DEFER_BLOCKING 0x0 ;  /* 0x0000000000007b1d */ /* 0x000fe20000010000 */
[----:B------:R-:W-:-:S05]  /*0650*/  FFMA R10, R29, R5, R10 ;  /* 0x000000051d0a7223 */ /* 0x000fca000000000a */
[----:B----4-:R-:W-:Y:S01]  /*0660*/  STS [R22], R23 ;  /* 0x0000001716007388 */ /* 0x010fe20000000800 */
[----:B0-----:R-:W-:-:S04]  /*0670*/  FFMA R29, R11, R6, R10 ;  /* 0x000000060b1d7223 */ /* 0x001fc8000000000a */
[----:B-1----:R-:W-:Y:S01]  /*0680*/  FFMA R7, R4, R7, R29 ;  /* 0x0000000704077223 */ /* 0x002fe2000000001d */
[----:B------:R-:W-:-:S04]  /*0690*/  UIADD3 UR4, UPT, UPT, UR4, 0x2, URZ ;  /* 0x0000000204047890 */ /* 0x000fc8000fffe0ff */
[----:B------:R-:W-:Y:S01]  /*06a0*/  UISETP.NE.AND UP0, UPT, UR4, URZ, UPT ;  /* 0x000000ff0400728c */ /* 0x000fe2000bf05270 */
[----:B------:R-:W-:Y:S02]  /*06b0*/  IADD3 R18, PT, PT, R18, 0x20, RZ ;  /* 0x0000002012127810 */ /* 0x000fe40007ffe0ff */
[----:B------:R-:W-:Y:S02]  /*06c0*/  IADD3 R15, PT, PT, R15, 0x20, RZ ;  /* 0x000000200f0f7810 */ /* 0x000fe40007ffe0ff */
[----:B------:R-:W-:Y:S02]  /*06d0*/  IADD3 R17, PT, PT, R17, 0x20, RZ ;  /* 0x0000002011117810 */ /* 0x000fe40007ffe0ff */
[C---:B------:R-:W-:Y:S02]  /*06e0*/  LEA R19, R12.reuse, R19, 0x5 ;  /* 0x000000130c137211 */ /* 0x040fe400078e28ff */
[----:B------:R-:W-:Y:S01]  /*06f0*/  LEA R21, R12, R21, 0x5 ;  /* 0x000000150c157211 */ /* 0x000fe200078e28ff */
[----:B--2---:R-:W-:Y:S01]  /*0700*/  STS [R20], R9 ;  /* 0x0000000914007388 */ /* 0x004fe20000000800 */
[----:B------:R-:W-:Y:S06]  /*0710*/  BAR.SYNC.DEFER_BLOCKING 0x0 ;  /* 0x0000000000007b1d */ /* 0x000fec0000010000 */
[----:B------:R-:W-:Y:S04]  /*0720*/  LDS R5, [R16] ;  /* 0x0000000010057984 */ /* 0x000fe80000000800 */
[----:B------:R-:W0:Y:S04]  /*0730*/  LDS.128 R8, [R2] ;  /* 0x0000000002087984 */ /* 0x000e280000000c00 */
[----:B------:R-:W1:Y:S04]  /*0740*/  LDS R6, [R16+0x40] ;  /* 0x0000400010067984 */ /* 0x000e680000000800 */
[----:B------:R-:W2:Y:S04]  /*0750*/  LDS R23, [R16+0x80] ;  /* 0x0000800010177984 */ /* 0x000ea80000000800 */
[----:B------:R-:W3:Y:S04]  /*0760*/  LDS R28, [R16+0xc0] ;  /* 0x0000c000101c7984 */ /* 0x000ee80000000800 */
[----:B------:R-:W-:Y:S04]  /*0770*/  LDS R29, [R16+0x140] ;  /* 0x00014000101d7984 */ /* 0x000fe80000000800 */
[----:B------:R-:W-:Y:S01]  /*0780*/  LDS R26, [R16+0x1c0] ;  /* 0x0001c000101a7984 */ /* 0x000fe20000000800 */
[----:B0-----:R-:W-:-:S04]  /*0790*/  FFMA R8, R8, R5, R7 ;  /* 0x0000000508087223 */ /* 0x001fc80000000007 */
[----:B-1----:R-:W-:Y:S02]  /*07a0*/  FFMA R6, R6, R9, R8 ;  /* 0x0000000906067223 */ /* 0x002fe40000000008 */
[----:B------:R-:W-:Y:S02]  /*07b0*/  LDS R9, [R16+0x100] ;  /* 0x0001000010097984 */ /* 0x000fe40000000800 */
[----:B--2---:R-:W-:Y:S02]  /*07c0*/  FFMA R27, R23, R10, R6 ;  /* 0x0000000a171b7223 */ /* 0x004fe40000000006 */
[----:B------:R-:W0:Y:S04]  /*07d0*/  LDS.128 R4, [R2+0x10] ;  /* 0x0000100002047984 */ /* 0x000e280000000c00 */
[----:B------:R-:W1:Y:S01]  /*07e0*/  LDS R23, [R16+0x180] ;  /* 0x0001800010177984 */ /* 0x000e620000000800 */
[----:B---3--:R-:W-:-:S04]  /*07f0*/  FFMA R11, R28, R11, R27 ;  /* 0x0000000b1c0b7223 */ /* 0x008fc8000000001b */
[----:B0-----:R-:W-:Y:S02]  /*0800*/  FFMA R4, R4, R9, R11 ;  /* 0x0000000904047223 */ /* 0x001fe4000000000b */
[----:B------:R-:W-:Y:S02]  /*0810*/  LDS.128 R8, [R2+0x20] ;  /* 0x0000200002087984 */ /* 0x000fe40000000c00 */
[----:B------:R-:W-:Y:S02]  /*0820*/  FFMA R4, R29, R5, R4 ;  /* 0x000000051d047223 */ /* 0x000fe40000000004 */
[----:B------:R-:W0:Y:S04]  /*0830*/  LDS R5, [R16+0x200] ;  /* 0x0002000010057984 */ /* 0x000e280000000800 */
[----:B------:R-:W2:Y:S01]  /*0840*/  LDS R29, [R16+0x240] ;  /* 0x00024000101d7984 */ /* 0x000ea20000000800 */
[----:B-1----:R-:W-:-:S03]  /*0850*/  FFMA R27, R23, R6, R4 ;  /* 0x00000006171b7223 */ /* 0x002fc60000000004 */
[----:B------:R-:W1:Y:S01]  /*0860*/  LDS R23, [R16+0x280] ;  /* 0x0002800010177984 */ /* 0x000e620000000800 */
[----:B------:R-:W-:-:S03]  /*0870*/  FFMA R7, R26, R7, R27 ;  /* 0x000000071a077223 */ /* 0x000fc6000000001b */
[----:B------:R-:W3:Y:S04]  /*0880*/  LDS R26, [R16+0x2c0] ;  /* 0x0002c000101a7984 */ /* 0x000ee80000000800 */
[----:B------:R-:W-:Y:S01]  /*0890*/  LDS R27, [R16+0x340] ;  /* 0x00034000101b7984 */ /* 0x000fe20000000800 */
[----:B0-----:R-:W-:-:S03]  /*08a0*/  FFMA R8, R8, R5, R7 ;  /* 0x0000000508087223 */ /* 0x001fc60000000007 */
[----:B------:R-:W-:Y:S01]  /*08b0*/  LDS.128 R4, [R2+0x30] ;  /* 0x0000300002047984 */ /* 0x000fe20000000c00 */
[----:B--2---:R-:W-:-:S03]  /*08c0*/  FFMA R8, R29, R9, R8 ;  /* 0x000000091d087223 */ /* 0x004fc60000000008 */
[----:B------:R-:W0:Y:S01]  /*08d0*/  LDS R9, [R16+0x300] ;  /* 0x0003000010097984 */ /* 0x000e220000000800 */
[----:B-1----:R-:W-:-:S03]  /*08e0*/  FFMA R23, R23, R10, R8 ;  /* 0x0000000a17177223 */ /* 0x002fc60000000008 */
[----:B------:R-:W1:Y:S01]  /*08f0*/  LDS R8, [R16+0x380] ;  /* 0x0003800010087984 */ /* 0x000e620000000800 */
[----:B---3--:R-:W-:-:S03]  /*0900*/  FFMA R11, R26, R11, R23 ;  /* 0x0000000b1a0b7223 */ /* 0x008fc60000000017 */
[----:B------:R-:W2:Y:S01]  /*0910*/  LDS R23, [R16+0x3c0] ;  /* 0x0003c00010177984 */ /* 0x000ea20000000800 */
[----:B0-----:R-:W-:-:S04]  /*0920*/  FFMA R4, R4, R9, R11 ;  /* 0x0000000904047223 */ /* 0x001fc8000000000b */
[----:B------:R-:W-:-:S04]  /*0930*/  FFMA R5, R27, R5, R4 ;  /* 0x000000051b057223 */ /* 0x000fc80000000004 */
[----:B-1----:R-:W-:-:S04]  /*0940*/  FFMA R6, R8, R6, R5 ;  /* 0x0000000608067223 */ /* 0x002fc80000000005 */
[----:B--2---:R-:W-:Y:S01]  /*0950*/  FFMA R27, R23, R7, R6 ;  /* 0x00000007171b7223 */ /* 0x004fe20000000006 */
[----:B------:R-:W-:Y:S06]  /*0960*/  BAR.SYNC.DEFER_BLOCKING 0x0 ;  /* 0x0000000000007b1d */ /* 0x000fec0000010000 */
[----:B------:R-:W-:Y:S05]  /*0970*/  BRA.U UP0, `(.L_x_433) ;  /* 0xfffffff9004c7547 */ /* 0x000fea000b83ffff */
[----:B------:R-:W-:-:S12]  /*0980*/  ULOP3.LUT UR4, UR6, 0x7fffffe0, URZ, 0xc0, !UPT ;  /* 0x7fffffe006047892 */ /* 0x000fd8000f8ec0ff */
.L_x_432:
[----:B------:R-:W-:-:S09]  /*0990*/  ULOP3.LUT UP0, URZ, UR6, 0x10, URZ, 0xc0, !UPT ;  /* 0x0000001006ff7892 */ /* 0x000fd2000f80c0ff */
[----:B------:R-:W-:Y:S05]  /*09a0*/  BRA.U !UP0, `(.L_x_431) ;  /* 0x0000000108e87547 */ /* 0x000fea000b800000 */
[----:B------:R-:W0:Y:S01]  /*09b0*/  LDCU UR5, c[0x0][0x398] ;  /* 0x00007300ff0577ac */ /* 0x000e220008000800 */
[----:B------:R-:W-:Y:S01]  /*09c0*/  IADD3 R7, PT, PT, R13, UR4, RZ ;  /* 0x000000040d077c10 */ /* 0x000fe2000fffe0ff */
[----:B------:R-:W-:Y:S01]  /*09d0*/  HFMA2 R15, -RZ, RZ, 0, 0 ;  /* 0x00000000ff0f7431 */ /* 0x000fe200000001ff */
[----:B------:R-:W-:Y:S01]  /*09e0*/  IADD3 R14, PT, PT, R14, UR4, RZ ;  /* 0x000000040e0e7c10 */ /* 0x000fe2000fffe0ff */
[----:B------:R-:W1:Y:S01]  /*09f0*/  LDCU UR6, c[0x0][0x39c] ;  /* 0x00007380ff0677ac */ /* 0x000e620008000800 */
[----:B------:R-:W-:Y:S02]  /*0a00*/  ISETP.GE.AND P0, PT, R7, UR7, PT ;  /* 0x0000000707007c0c */ /* 0x000fe4000bf06270 */
[----:B------:R-:W-:Y:S02]  /*0a10*/  ISETP.GE.AND P1, PT, R14, UR7, PT ;  /* 0x000000070e007c0c */ /* 0x000fe4000bf26270 */
[----:B------:R-:W-:Y:S02]  /*0a20*/  MOV R21, RZ ;  /* 0x000000ff00157202 */ /* 0x000fe40000000f00 */
[----:B0-----:R-:W-:-:S02]  /*0a30*/  ISETP.GE.OR P0, PT, R0, UR5, P0 ;  /* 0x0000000500007c0c */ /* 0x001fc40008706670 */
[----:B-1----:R-:W-:-:S11]  /*0a40*/  ISETP.GE.OR P1, PT, R3, UR6, P1 ;  /* 0x0000000603007c0c */ /* 0x002fd60008f26670 */
[----:B------:R-:W0:Y:S01]  /*0a50*/  @!P0 LDC.64 R8, c[0x0][0x380] ;  /* 0x0000e000ff088b82 */ /* 0x000e220000000a00 */
[----:B------:R-:W-:Y:S02]  /*0a60*/  @!P0 IMAD R7, R0, UR7, R7 ;  /* 0x0000000700078c24 */ /* 0x000fe4000f8e0207 */
[----:B------:R-:W-:-:S05]  /*0a70*/  @!P1 IMAD R13, R14, UR6, R3 ;  /* 0x000000060e0d9c24 */ /* 0x000fca000f8e0203 */
[----:B------:R-:W1:Y:S01]  /*0a80*/  @!P1 LDC.64 R4, c[0x0][0x388] ;  /* 0x0000e200ff049b82 */ /* 0x000e620000000a00 */
[----:B0-----:R-:W-:-:S05]  /*0a90*/  @!P0 IMAD.WIDE R8, R7, 0x4, R8 ;  /* 0x0000000407088825 */ /* 0x001fca00078e0208 */
[----:B------:R-:W2:Y:S01]  /*0aa0*/  @!P0 LDG.E.CONSTANT R15, desc[UR8][R8.64] ;  /* 0x00000008080f8981 */ /* 0x000ea2000c1e9900 */
[----:B-1----:R-:W-:-:S05]  /*0ab0*/  @!P1 IMAD.WIDE R12, R13, 0x4, R4 ;  /* 0x000000040d0c9825 */ /* 0x002fca00078e0204 */
[----:B------:R-:W3:Y:S04]  /*0ac0*/  @!P1 LDG.E.CONSTANT R21, desc[UR8][R12.64] ;  /* 0x000000080c159981 */ /* 0x000ee8000c1e9900 */
[----:B--2---:R-:W-:Y:S04]  /*0ad0*/  STS [R22], R15 ;  /* 0x0000000f16007388 */ /* 0x004fe80000000800 */
[----:B---3--:R-:W-:Y:S01]  /*0ae0*/  STS [R20], R21 ;  /* 0x0000001514007388 */ /* 0x008fe20000000800 */
[----:B------:R-:W-:Y:S06]  /*0af0*/  BAR.SYNC.DEFER_BLOCKING 0x0 ;  /* 0x0000000000007b1d */ /* 0x000fec0000010000 */
[----:B------:R-:W-:Y:S04]  /*0b00*/  LDS R14, [R16] ;  /* 0x00000000100e7984 */ /* 0x000fe80000000800 */
[----:B------:R-:W0:Y:S04]  /*0b10*/  LDS.128 R4, [R2] ;  /* 0x0000000002047984 */ /* 0x000e280000000c00 */
[----:B------:R-:W1:Y:S04]  /*0b20*/  LDS R25, [R16+0x40] ;  /* 0x0000400010197984 */ /* 0x000e680000000800 */
[----:B------:R-:W2:Y:S04]  /*0b30*/  LDS R23, [R16+0x80] ;  /* 0x0000800010177984 */ /* 0x000ea80000000800 */
[----:B------:R-:W3:Y:S04]  /*0b40*/  LDS R24, [R16+0xc0] ;  /* 0x0000c00010187984 */ /* 0x000ee80000000800 */
[----:B------:R-:W-:Y:S04]  /*0b50*/  LDS R17, [R16+0x100] ;  /* 0x0001000010117984 */ /* 0x000fe80000000800 */
[----:B------:R-:W4:Y:S04]  /*0b60*/  LDS.128 R8, [R2+0x10] ;  /* 0x0000100002087984 */ /* 0x000f280000000c00 */
[----:B------:R-:W5:Y:S04]  /*0b70*/  LDS R18, [R16+0x140] ;  /* 0x0001400010127984 */ /* 0x000f680000000800 */
[----:B------:R-:W5:Y:S04]  /*0b80*/  LDS R19, [R16+0x180] ;  /* 0x0001800010137984 */ /* 0x000f680000000800 */
[----:B------:R-:W5:Y:S04]  /*0b90*/  LDS R20, [R16+0x1c0] ;  /* 0x0001c00010147984 */ /* 0x000f680000000800 */
[----:B------:R-:W-:Y:S01]  /*0ba0*/  LDS R21, [R16+0x200] ;  /* 0x0002000010157984 */ /* 0x000fe20000000800 */
[----:B0-----:R-:W-:-:S03]  /*0bb0*/  FFMA R22, R4, R14, R27 ;  /* 0x0000000e04167223 */ /* 0x001fc6000000001b */
[----:B------:R-:W0:Y:S04]  /*0bc0*/  LDS.128 R12, [R2+0x20] ;  /* 0x00002000020c7984 */ /* 0x000e280000000c00 */
[----:B------:R-:W0:Y:S01]  /*0bd0*/  LDS R4, [R16+0x240] ;  /* 0x0002400010047984 */ /* 0x000e220000000800 */
[----:B-1----:R-:W-:-:S03]  /*0be0*/  FFMA R22, R25, R5, R22 ;  /* 0x0000000519167223 */ /* 0x002fc60000000016 */
[----:B------:R-:W1:Y:S01]  /*0bf0*/  LDS R5, [R16+0x280] ;  /* 0x0002800010057984 */ /* 0x000e620000000800 */
[----:B--2---:R-:W-:-:S03]  /*0c00*/  FFMA R23, R23, R6, R22 ;  /* 0x0000000617177223 */ /* 0x004fc60000000016 */
[----:B------:R-:W2:Y:S01]  /*0c10*/  LDS R6, [R16+0x2c0] ;  /* 0x0002c00010067984 */ /* 0x000ea20000000800 */
[----:B---3--:R-:W-:-:S03]  /*0c20*/  FFMA R23, R24, R7, R23 ;  /* 0x0000000718177223 */ /* 0x008fc60000000017 */
[----:B------:R-:W-:Y:S04]  /*0c30*/  LDS R7, [R16+0x300] ;  /* 0x0003000010077984 */ /* 0x000fe80000000800 */
[----:B------:R-:W3:Y:S01]  /*0c40*/  LDS.128 R24, [R2+0x30] ;  /* 0x0000300002187984 */ /* 0x000ee20000000c00 */
[----:B----4-:R-:W-:-:S03]  /*0c50*/  FFMA R23, R8, R17, R23 ;  /* 0x0000001108177223 */ /* 0x010fc60000000017 */
[----:B------:R-:W4:Y:S04]  /*0c60*/  LDS R22, [R16+0x340] ;  /* 0x0003400010167984 */ /* 0x000f280000000800 */
[----:B------:R-:W4:Y:S01]  /*0c70*/  LDS R17, [R16+0x380] ;  /* 0x0003800010117984 */ /* 0x000f220000000800 */
[----:B-----5:R-:W-:-:S03]  /*0c80*/  FFMA R18, R18, R9, R23 ;  /* 0x0000000912127223 */ /* 0x020fc60000000017 */
[----:B------:R-:W5:Y:S01]  /*0c90*/  LDS R8, [R16+0x3c0] ;  /* 0x0003c00010087984 */ /* 0x000f620000000800 */
[----:B------:R-:W-:-:S04]  /*0ca0*/  FFMA R19, R19, R10, R18 ;  /* 0x0000000a13137223 */ /* 0x000fc80000000012 */
[----:B------:R-:W-:-:S04]  /*0cb0*/  FFMA R11, R20, R11, R19 ;  /* 0x0000000b140b7223 */ /* 0x000fc80000000013 */
[----:B0-----:R-:W-:-:S04]  /*0cc0*/  FFMA R11, R12, R21, R11 ;  /* 0x000000150c0b7223 */ /* 0x001fc8000000000b */
[----:B------:R-:W-:-:S04]  /*0cd0*/  FFMA R4, R4, R13, R11 ;  /* 0x0000000d04047223 */ /* 0x000fc8000000000b */
[----:B-1----:R-:W-:-:S04]  /*0ce0*/  FFMA R5, R5, R14, R4 ;  /* 0x0000000e05057223 */ /* 0x002fc80000000004 */
[----:B--2---:R-:W-:-:S04]  /*0cf0*/  FFMA R5, R6, R15, R5 ;  /* 0x0000000f06057223 */ /* 0x004fc80000000005 */
[----:B---3--:R-:W-:-:S04]  /*0d00*/  FFMA R5, R24, R7, R5 ;  /* 0x0000000718057223 */ /* 0x008fc80000000005 */
[----:B----4-:R-:W-:-:S04]  /*0d10*/  FFMA R22, R22, R25, R5 ;  /* 0x0000001916167223 */ /* 0x010fc80000000005 */
[----:B------:R-:W-:-:S04]  /*0d20*/  FFMA R17, R17, R26, R22 ;  /* 0x0000001a11117223 */ /* 0x000fc80000000016 */
[----:B-----5:R-:W-:Y:S01]  /*0d30*/  FFMA R27, R8, R27, R17 ;  /* 0x0000001b081b7223 */ /* 0x020fe20000000011 */
[----:B------:R-:W-:Y:S06]  /*0d40*/  BAR.SYNC.DEFER_BLOCKING 0x0 ;  /* 0x0000000000007b1d */ /* 0x000fec0000010000 */
.L_x_431:
[----:B------:R-:W0:Y:S02]  /*0d50*/  LDCU.64 UR4, c[0x0][0x398] ;  /* 0x00007300ff0477ac */ /* 0x000e240008000a00 */
[----:B0-----:R-:W-:-:S04]  /*0d60*/  ISETP.GE.AND P0, PT, R3, UR5, PT ;  /* 0x0000000503007c0c */ /* 0x001fc8000bf06270 */
[----:B------:R-:W-:-:S13]  /*0d70*/  ISETP.GE.OR P0, PT, R0, UR4, P0 ;  /* 0x0000000400007c0c */ /* 0x000fda0008706670 */
[----:B------:R-:W-:Y:S05]  /*0d80*/  @P0 EXIT ;  /* 0x000000000000094d */ /* 0x000fea0003800000 */
[----:B------:R-:W0:Y:S01]  /*0d90*/  LDC.64 R4, c[0x0][0x390] ;  /* 0x0000e400ff047b82 */ /* 0x000e220000000a00 */
[----:B------:R-:W-:-:S04]  /*0da0*/  IMAD R3, R0, UR5, R3 ;  /* 0x0000000500037c24 */ /* 0x000fc8000f8e0203 */
[----:B0-----:R-:W-:-:S05]  /*0db0*/  IMAD.WIDE R2, R3, 0x4, R4 ;  /* 0x0000000403027825 */ /* 0x001fca00078e0204 */
[----:B------:R-:W-:Y:S01]  /*0dc0*/  STG.E desc[UR8][R2.64], R27 ;  /* 0x0000001b02007986 */ /* 0x000fe2000c101908 */
[----:B------:R-:W-:Y:S05]  /*0dd0*/  EXIT ;  /* 0x000000000000794d */ /* 0x000fea0003800000 */
.L_x_434:
        /* <DEDUP_REMOVED lines=10> */
.L_x_564:


//--------------------- .text.matmul_global_f64   --------------------------
	.section	.text.matmul_global_f64,"ax",@progbits
	.align	128
        .global         matmul_global_f64
        .type           matmul_global_f64,@function
        .size           matmul_global_f64,(.L_x_565 - matmul_global_f64)
        .other          matmul_global_f64,@"STO_CUDA_ENTRY STV_DEFAULT"
matmul_global_f64:
.text.matmul_global_f64:
[----:B------:R-:W-:Y:S01]  /*0000*/  LDC R1, c[0x0][0x37c] ;  /* 0x0000df00ff017b82 */ /* 0x000fe20000000800 */
[----:B------:R-:W0:Y:S07]  /*0010*/  S2R R7, SR_TID.X ;  /* 0x0000000000077919 */ /* 0x000e2e0000002100 */
[----:B------:R-:W1:Y:S01]  /*0020*/  LDC R3, c[0x0][0x364] ;  /* 0x0000d900ff037b82 */ /* 0x000e620000000800 */
[----:B------:R-:W1:Y:S07]  /*0030*/  S2R R2, SR_TID.Y ;  /* 0x0000000000027919 */ /* 0x000e6e0000002200 */
[----:B------:R-:W0:Y:S08]  /*0040*/  S2UR UR5, SR_CTAID.X ;  /* 0x00000000000579c3 */ /* 0x000e300000002500 */
[----:B------:R-:W0:Y:S08]  /*0050*/  LDC R0, c[0x0][0x360] ;  /* 0x0000d800ff007b82 */ /* 0x000e300000000800 */
[----:B------:R-:W1:Y:S08]  /*0060*/  S2UR UR4, SR_CTAID.Y ;  /* 0x00000000000479c3 */ /* 0x000e700000002600 */
[----:B------:R-:W2:Y:S01]  /*0070*/  LDC.64 R4, c[0x0][0x398] ;  /* 0x0000e600ff047b82 */ /* 0x000ea20000000a00 */
[----:B0-----:R-:W-:-:S02]  /*0080*/  IMAD R0, R0, UR5, R7 ;  /* 0x0000000500007c24 */ /* 0x001fc4000f8e0207 */
[----:B-1----:R-:W-:-:S03]  /*0090*/  IMAD R3, R3, UR4, R2 ;  /* 0x0000000403037c24 */ /* 0x002fc6000f8e0202 */
[----:B--2---:R-:W-:-:S04]  /*00a0*/  ISETP.GE.AND P0, PT, R0, R5, PT ;  /* 0x000000050000720c */ /* 0x004fc80003f06270 */
[----:B------:R-:W-:-:S13]  /*00b0*/  ISETP.GE.OR P0, PT, R3, R4, P0 ;  /* 0x000000040300720c */ /* 0x000fda0000706670 */
[----:B------:R-:W-:Y:S05]  /*00c0*/  @P0 EXIT ;  /* 0x000000000000094d */ /* 0x000fea0003800000 */
[----:B------:R-:W0:Y:S01]  /*00d0*/  LDC R2, c[0x0][0x3a0] ;  /* 0x0000e800ff027b82 */ /* 0x000e220000000800 */
[----:B------:R-:W1:Y:S01]  /*00e0*/  LDCU.64 UR4, c[0x0][0x358] ;  /* 0x00006b00ff0477ac */ /* 0x000e620008000a00 */
[----:B------:R-:W-:Y:S02]  /*00f0*/  CS2R R18, SRZ ;  /* 0x0000000000127805 */ /* 0x000fe4000001ff00 */
[----:B0-----:R-:W-:-:S13]  /*0100*/  ISETP.GE.AND P0, PT, R2, 0x1, PT ;  /* 0x000000010200780c */ /* 0x001fda0003f06270 */
[----:B-1----:R-:W-:Y:S05]  /*0110*/  @!P0 BRA `(.L_x_435) ;  /* 0x0000000400e08947 */ /* 0x002fea0003800000 */
[C---:B------:R-:W-:Y:S01]  /*0120*/  ISETP.GE.U32.AND P1, PT, R2.reuse, 0x8, PT ;  /* 0x000000080200780c */ /* 0x040fe20003f26070 */
[----:B------:R-:W-:Y:S01]  /*0130*/  HFMA2 R7, -RZ, RZ, 0, 0 ;  /* 0x00000000ff077431 */ /* 0x000fe200000001ff */
[----:B------:R-:W-:Y:S01]  /*0140*/  LOP3.LUT R4, R2, 0x7, RZ, 0xc0, !PT ;  /* 0x0000000702047812 */ /* 0x000fe200078ec0ff */
[----:B------:R-:W-:Y:S01]  /*0150*/  IMAD R6, R3, R2, RZ ;  /* 0x0000000203067224 */ /* 0x000fe200078e02ff */
[----:B------:R-:W-:Y:S02]  /*0160*/  CS2R R18, SRZ ;  /* 0x0000000000127805 */ /* 0x000fe4000001ff00 */
[----:B------:R-:W-:-:S07]  /*0170*/  ISETP.NE.AND P0, PT, R4, RZ, PT ;  /* 0x000000ff0400720c */ /* 0x000fce0003f05270 */
[----:B------:R-:W-:Y:S06]  /*0180*/  @!P1 BRA `(.L_x_436) ;  /* 0x0000000000c49947 */ /* 0x000fec0003800000 */
[----:B------:R-:W0:Y:S01]  /*0190*/  LDC.64 R8, c[0x0][0x380] ;  /* 0x0000e000ff087b82 */ /* 0x000e220000000a00 */
[----:B------:R-:W-:Y:S01]  /*01a0*/  LOP3.LUT R7, R2, 0x7ffffff8, RZ, 0xc0, !PT ;  /* 0x7ffffff802077812 */ /* 0x000fe200078ec0ff */
[----:B------:R-:W-:Y:S01]  /*01b0*/  IMAD.MOV.U32 R28, RZ, RZ, R0 ;  /* 0x000000ffff1c7224 */ /* 0x000fe200078e0000 */
[----:B------:R-:W-:-:S03]  /*01c0*/  CS2R R18, SRZ ;  /* 0x0000000000127805 */ /* 0x000fc6000001ff00 */
[----:B------:R-:W-:Y:S02]  /*01d0*/  IMAD.MOV R26, RZ, RZ, -R7 ;  /* 0x000000ffff1a7224 */ /* 0x000fe400078e0a07 */
[----:B0-----:R-:W-:-:S03]  /*01e0*/  IMAD.WIDE.U32 R8, R6, 0x8, R8 ;  /* 0x0000000806087825 */ /* 0x001fc600078e0008 */
[----:B------:R-:W-:-:S04]  /*01f0*/  IADD3 R10, P1, PT, R8, 0x20, RZ ;  /* 0x00000020080a7810 */ /* 0x000fc80007f3e0ff */
[----:B------:R-:W-:-:S09]  /*0200*/  IADD3.X R11, PT, PT, RZ, R9, RZ, P1, !PT ;  /* 0x00000009ff0b7210 */ /* 0x000fd20000ffe4ff */
.L_x_437:
[----:B------:R-:W0:Y:S01]  /*0210*/  LDC.64 R22, c[0x0][0x388] ;  /* 0x0000e200ff167b82 */ /* 0x000e220000000a00 */
[----:B------:R-:W-:Y:S01]  /*0220*/  MOV R8, R10 ;  /* 0x0000000a00087202 */ /* 0x000fe20000000f00 */
[----:B------:R-:W-:-:S05]  /*0230*/  IMAD.MOV.U32 R9, RZ, RZ, R11 ;  /* 0x000000ffff097224 */ /* 0x000fca00078e000b */
[----:B------:R-:W2:Y:S04]  /*0240*/  LDG.E.64 R14, desc[UR4][R8.64+-0x20] ;  /* 0xffffe004080e7981 */ /* 0x000ea8000c1e1b00 */
[----:B------:R-:W3:Y:S01]  /*0250*/  LDG.E.64 R10, desc[UR4][R8.64+-0x18] ;  /* 0xffffe804080a7981 */ /* 0x000ee2000c1e1b00 */
[----:B0-----:R-:W-:-:S05]  /*0260*/  IMAD.WIDE R22, R28, 0x8, R22 ;  /* 0x000000081c167825 */ /* 0x001fca00078e0216 */
[----:B------:R-:W2:Y:S01]  /*0270*/  LDG.E.64 R12, desc[UR4][R22.64] ;  /* 0x00000004160c7981 */ /* 0x000ea2000c1e1b00 */
[----:B------:R-:W-:-:S05]  /*0280*/  IMAD.WIDE R24, R5, 0x8, R22 ;  /* 0x0000000805187825 */ /* 0x000fca00078e0216 */
[----:B------:R-:W3:Y:S01]  /*0290*/  LDG.E.64 R16, desc[UR4][R24.64] ;  /* 0x0000000418107981 */ /* 0x000ee2000c1e1b00 */
[----:B------:R-:W-:Y:S01]  /*02a0*/  IMAD.WIDE R20, R5, 0x8, R24 ;  /* 0x0000000805147825 */ /* 0x000fe200078e0218 */
[----:B--2---:R-:W-:Y:S02]  /*02b0*/  DFMA R18, R14, R12, R18 ;  /* 0x0000000c0e12722b */ /* 0x004fe40000000012 */
[----:B------:R-:W2:Y:S04]  /*02c0*/  LDG.E.64 R14, desc[UR4][R8.64+-0x10] ;  /* 0xfffff004080e7981 */ /* 0x000ea8000c1e1b00 */
[----:B------:R0:W2:Y:S02]  /*02d0*/  LDG.E.64 R12, desc[UR4][R20.64] ;  /* 0x00000004140c7981 */ /* 0x0000a4000c1e1b00 */
[----:B---3--:R-:W-:-:S02]  /*02e0*/  DFMA R16, R10, R16, R18 ;  /* 0x000000100a10722b */ /* 0x008fc40000000012 */
[----:B------:R-:W3:Y:S01]  /*02f0*/  LDG.E.64 R10, desc[UR4][R8.64+-0x8] ;  /* 0xfffff804080a7981 */ /* 0x000ee2000c1e1b00 */
[----:B0-----:R-:W-:-:S05]  /*0300*/  IMAD.WIDE R20, R5, 0x8, R20 ;  /* 0x0000000805147825 */ /* 0x001fca00078e0214 */
[----:B------:R-:W3:Y:S01]  /*0310*/  LDG.E.64 R18, desc[UR4][R20.64] ;  /* 0x0000000414127981 */ /* 0x000ee2000c1e1b00 */
[C---:B------:R-:W-:Y:S01]  /*0320*/  IMAD.WIDE R22, R5.reuse, 0x8, R20 ;  /* 0x0000000805167825 */ /* 0x040fe200078e0214 */
[----:B--2---:R-:W-:Y:S02]  /*0330*/  DFMA R12, R14, R12, R16 ;  /* 0x0000000c0e0c722b */ /* 0x004fe40000000010 */
[----:B------:R-:W2:Y:S04]  /*0340*/  LDG.E.64 R16, desc[UR4][R8.64] ;  /* 0x0000000408107981 */ /* 0x000ea8000c1e1b00 */
[----:B------:R-:W2:Y:S01]  /*0350*/  LDG.E.64 R14, desc[UR4][R22.64] ;  /* 0x00000004160e7981 */ /* 0x000ea2000c1e1b00 */
[----:B------:R-:W-:Y:S01]  /*0360*/  IMAD.WIDE R24, R5, 0x8, R22 ;  /* 0x0000000805187825 */ /* 0x000fe200078e0216 */
[----:B---3--:R-:W-:-:S02]  /*0370*/  DFMA R18, R10, R18, R12 ;  /* 0x000000120a12722b */ /* 0x008fc4000000000c */
[----:B------:R-:W3:Y:S04]  /*0380*/  LDG.E.64 R22, desc[UR4][R8.64+0x18] ;  /* 0x0000180408167981 */ /* 0x000ee8000c1e1b00 */
[----:B------:R-:W4:Y:S04]  /*0390*/  LDG.E.64 R10, desc[UR4][R8.64+0x8] ;  /* 0x00000804080a7981 */ /* 0x000f28000c1e1b00 */
[----:B------:R0:W4:Y:S02]  /*03a0*/  LDG.E.64 R12, desc[UR4][R24.64] ;  /* 0x00000004180c7981 */ /* 0x000124000c1e1b00 */
[----:B0-----:R-:W-:-:S04]  /*03b0*/  IMAD.WIDE R24, R5, 0x8, R24 ;  /* 0x0000000805187825 */ /* 0x001fc800078e0218 */
[----:B------:R-:W-:-:S06]  /*03c0*/  IMAD.WIDE R20, R5, 0x8, R24 ;  /* 0x0000000805147825 */ /* 0x000fcc00078e0218 */
[----:B------:R-:W3:Y:S01]  /*03d0*/  LDG.E.64 R20, desc[UR4][R20.64] ;  /* 0x0000000414147981 */ /* 0x000ee2000c1e1b00 */
[----:B--2---:R-:W-:-:S03]  /*03e0*/  DFMA R14, R16, R14, R18 ;  /* 0x0000000e100e722b */ /* 0x004fc60000000012 */
[----:B------:R-:W2:Y:S04]  /*03f0*/  LDG.E.64 R16, desc[UR4][R8.64+0x10] ;  /* 0x0000100408107981 */ /* 0x000ea8000c1e1b00 */
[----:B------:R-:W2:Y:S01]  /*0400*/  LDG.E.64 R18, desc[UR4][R24.64] ;  /* 0x0000000418127981 */ /* 0x000ea2000c1e1b00 */
[----:B------:R-:W-:-:S04]  /*0410*/  IADD3 R26, PT, PT, R26, 0x8, RZ ;  /* 0x000000081a1a7810 */ /* 0x000fc80007ffe0ff */
[----:B------:R-:W-:Y:S01]  /*0420*/  ISETP.NE.AND P1, PT, R26, RZ, PT ;  /* 0x000000ff1a00720c */ /* 0x000fe20003f25270 */
[----:B----4-:R-:W-:Y:S01]  /*0430*/  DFMA R10, R10, R12, R14 ;  /* 0x0000000c0a0a722b */ /* 0x010fe2000000000e */
[----:B------:R-:W-:-:S07]  /*0440*/  LEA R28, R5, R28, 0x3 ;  /* 0x0000001c051c7211 */ /* 0x000fce00078e18ff */
[----:B--2---:R-:W-:Y:S01]  /*0450*/  DFMA R18, R16, R18, R10 ;  /* 0x000000121012722b */ /* 0x004fe2000000000a */
[----:B------:R-:W-:-:S07]  /*0460*/  IADD3 R10, P2, PT, R8, 0x40, RZ ;  /* 0x00000040080a7810 */ /* 0x000fce0007f5e0ff */
[----:B---3--:R-:W-:Y:S01]  /*0470*/  DFMA R18, R22, R20, R18 ;  /* 0x000000141612722b */ /* 0x008fe20000000012 */
[----:B------:R-:W-:Y:S01]  /*0480*/  IMAD.X R11, RZ, RZ, R9, P2 ;  /* 0x000000ffff0b7224 */ /* 0x000fe200010e0609 */
[----:B------:R-:W-:Y:S09]  /*0490*/  @P1 BRA `(.L_x_437) ;  /* 0xfffffffc005c1947 */ /* 0x000ff2000383ffff */
.L_x_436:
[----:B------:R-:W-:Y:S05]  /*04a0*/  @!P0 BRA `(.L_x_435) ;  /* 0x0000000000fc8947 */ /* 0x000fea0003800000 */
[----:B------:R-:W-:Y:S02]  /*04b0*/  ISETP.GE.U32.AND P1, PT, R4, 0x4, PT ;  /* 0x000000040400780c */ /* 0x000fe40003f26070 */
[----:B------:R-:W-:-:S04]  /*04c0*/  LOP3.LUT R26, R2, 0x3, RZ, 0xc0, !PT ;  /* 0x00000003021a7812 */ /* 0x000fc800078ec0ff */
[----:B------:R-:W-:-:S07]  /*04d0*/  ISETP.NE.AND P0, PT, R26, RZ, PT ;  /* 0x000000ff1a00720c */ /* 0x000fce0003f05270 */
[----:B------:R-:W-:Y:S06]  /*04e0*/  @!P1 BRA `(.L_x_438) ;  /* 0x00000000006c9947 */ /* 0x000fec0003800000 */
[----:B------:R-:W0:Y:S01]  /*04f0*/  LDC.64 R24, c[0x0][0x380] ;  /* 0x0000e000ff187b82 */ /* 0x000e220000000a00 */
[----:B------:R-:W1:Y:S01]  /*0500*/  LDCU.64 UR6, c[0x0][0x380] ;  /* 0x00007000ff0677ac */ /* 0x000e620008000a00 */
[C---:B------:R-:W-:Y:S01]  /*0510*/  IMAD.IADD R9, R6.reuse, 0x1, R7 ;  /* 0x0000000106097824 */ /* 0x040fe200078e0207 */
[----:B------:R-:W-:Y:S01]  /*0520*/  IADD3 R4, P1, PT, R6, R7, RZ ;  /* 0x0000000706047210 */ /* 0x000fe20007f3e0ff */
[----:B------:R-:W-:-:S04]  /*0530*/  IMAD R13, R7, R5, R0 ;  /* 0x00000005070d7224 */ /* 0x000fc800078e0200 */
[----:B------:R-:W2:Y:S01]  /*0540*/  LDC.64 R10, c[0x0][0x388] ;  /* 0x0000e200ff0a7b82 */ /* 0x000ea20000000a00 */
[----:B0-----:R-:W-:-:S06]  /*0550*/  IMAD.WIDE.U32 R24, R9, 0x8, R24 ;  /* 0x0000000809187825 */ /* 0x001fcc00078e0018 */
[----:B------:R-:W3:Y:S01]  /*0560*/  LDG.E.64 R24, desc[UR4][R24.64] ;  /* 0x0000000418187981 */ /* 0x000ee2000c1e1b00 */
[----:B--2---:R-:W-:Y:S01]  /*0570*/  IMAD.WIDE R10, R13, 0x8, R10 ;  /* 0x000000080d0a7825 */ /* 0x004fe200078e020a */
[----:B------:R-:W-:Y:S02]  /*0580*/  IADD3.X R13, PT, PT, RZ, RZ, RZ, P1, !PT ;  /* 0x000000ffff0d7210 */ /* 0x000fe40000ffe4ff */
[C---:B-1----:R-:W-:Y:S02]  /*0590*/  LEA R28, P1, R4.reuse, UR6, 0x3 ;  /* 0x00000006041c7c11 */ /* 0x042fe4000f8218ff */
[----:B------:R-:W3:Y:S01]  /*05a0*/  LDG.E.64 R8, desc[UR4][R10.64] ;  /* 0x000000040a087981 */ /* 0x000ee2000c1e1b00 */
[----:B------:R-:W-:Y:S01]  /*05b0*/  IMAD.WIDE R14, R5, 0x8, R10 ;  /* 0x00000008050e7825 */ /* 0x000fe200078e020a */
[----:B------:R-:W-:-:S05]  /*05c0*/  LEA.HI.X R29, R4, UR7, R13, 0x3, P1 ;  /* 0x00000007041d7c11 */ /* 0x000fca00088f1c0d */
[----:B------:R-:W2:Y:S01]  /*05d0*/  LDG.E.64 R12, desc[UR4][R28.64+0x8] ;  /* 0x000008041c0c7981 */ /* 0x000ea2000c1e1b00 */
[----:B------:R-:W-:-:S03]  /*05e0*/  IMAD.WIDE R20, R5, 0x8, R14 ;  /* 0x0000000805147825 */ /* 0x000fc600078e020e */
[----:B------:R-:W2:Y:S04]  /*05f0*/  LDG.E.64 R10, desc[UR4][R14.64] ;  /* 0x000000040e0a7981 */ /* 0x000ea8000c1e1b00 */
[----:B------:R-:W4:Y:S01]  /*0600*/  LDG.E.64 R16, desc[UR4][R20.64] ;  /* 0x0000000414107981 */ /* 0x000f22000c1e1b00 */
[----:B------:R-:W-:-:S03]  /*0610*/  IMAD.WIDE R22, R5, 0x8, R20 ;  /* 0x0000000805167825 */ /* 0x000fc600078e0214 */
[----:B------:R-:W4:Y:S04]  /*0620*/  LDG.E.64 R14, desc[UR4][R28.64+0x10] ;  /* 0x000010041c0e7981 */ /* 0x000f28000c1e1b00 */
[----:B------:R-:W5:Y:S04]  /*0630*/  LDG.E.64 R20, desc[UR4][R28.64+0x18] ;  /* 0x000018041c147981 */ /* 0x000f68000c1e1b00 */
[----:B------:R-:W5:Y:S01]  /*0640*/  LDG.E.64 R22, desc[UR4][R22.64] ;  /* 0x0000000416167981 */ /* 0x000f62000c1e1b00 */
[----:B------:R-:W-:Y:S01]  /*0650*/  VIADD R7, R7, 0x4 ;  /* 0x0000000407077836 */ /* 0x000fe20000000000 */
[----:B---3--:R-:W-:-:S08]  /*0660*/  DFMA R8, R24, R8, R18 ;  /* 0x000000081808722b */ /* 0x008fd00000000012 */
[----:B--2---:R-:W-:-:S08]  /*0670*/  DFMA R8, R12, R10, R8 ;  /* 0x0000000a0c08722b */ /* 0x004fd00000000008 */
[----:B----4-:R-:W-:-:S08]  /*0680*/  DFMA R8, R14, R16, R8 ;  /* 0x000000100e08722b */ /* 0x010fd00000000008 */
[----:B-----5:R-:W-:-:S11]  /*0690*/  DFMA R18, R20, R22, R8 ;  /* 0x000000161412722b */ /* 0x020fd60000000008 */
.L_x_438:
[----:B------:R-:W-:Y:S05]  /*06a0*/  @!P0 BRA `(.L_x_435) ;  /* 0x00000000007c8947 */ /* 0x000fea0003800000 */
[----:B------:R-:W-:Y:S01]  /*06b0*/  ISETP.NE.AND P1, PT, R26, 0x1, PT ;  /* 0x000000011a00780c */ /* 0x000fe20003f25270 */
[----:B------:R-:W0:Y:S01]  /*06c0*/  LDC.64 R12, c[0x0][0x380] ;  /* 0x0000e000ff0c7b82 */ /* 0x000e220000000a00 */
[----:B------:R-:W-:-:S04]  /*06d0*/  LOP3.LUT R2, R2, 0x1, RZ, 0xc0, !PT ;  /* 0x0000000102027812 */ /* 0x000fc800078ec0ff */
[----:B------:R-:W-:-:S03]  /*06e0*/  ISETP.NE.U32.AND P0, PT, R2, 0x1, PT ;  /* 0x000000010200780c */ /* 0x000fc60003f05070 */
[----:B------:R-:W1:Y:S04]  /*06f0*/  LDC.64 R20, c[0x0][0x388] ;  /* 0x0000e200ff147b82 */ /* 0x000e680000000a00 */
[C---:B------:R-:W-:Y:S01]  /*0700*/  @P1 IADD3 R17, PT, PT, R6.reuse, R7, RZ ;  /* 0x0000000706111210 */ /* 0x040fe20007ffe0ff */
[C---:B------:R-:W-:Y:S01]  /*0710*/  @P1 IMAD R23, R7.reuse, R5, R0 ;  /* 0x0000000507171224 */ /* 0x040fe200078e0200 */
[----:B------:R-:W-:Y:S01]  /*0720*/  @P1 IADD3 R2, P2, PT, R6, R7, RZ ;  /* 0x0000000706021210 */ /* 0x000fe20007f5e0ff */
[----:B------:R-:W-:Y:S01]  /*0730*/  @P1 VIADD R7, R7, 0x2 ;  /* 0x0000000207071836 */ /* 0x000fe20000000000 */
[----:B------:R-:W2:Y:S02]  /*0740*/  @P1 LDC.64 R8, c[0x0][0x380] ;  /* 0x0000e000ff081b82 */ /* 0x000ea40000000a00 */
[----:B------:R-:W-:-:S06]  /*0750*/  @P1 IADD3.X R4, PT, PT, RZ, RZ, RZ, P2, !PT ;  /* 0x000000ffff041210 */ /* 0x000fcc00017fe4ff */
[----:B------:R-:W3:Y:S01]  /*0760*/  LDC.64 R14, c[0x0][0x380] ;  /* 0x0000e000ff0e7b82 */ /* 0x000ee20000000a00 */
[----:B0-----:R-:W-:-:S07]  /*0770*/  @P1 IMAD.WIDE.U32 R16, R17, 0x8, R12 ;  /* 0x0000000811101825 */ /* 0x001fce00078e000c */
[----:B------:R-:W0:Y:S01]  /*0780*/  LDC.64 R10, c[0x0][0x388] ;  /* 0x0000e200ff0a7b82 */ /* 0x000e220000000a00 */
[----:B-1----:R-:W-:Y:S01]  /*0790*/  @P1 IMAD.WIDE R20, R23, 0x8, R20 ;  /* 0x0000000817141825 */ /* 0x002fe200078e0214 */
[----:B------:R-:W4:Y:S04]  /*07a0*/  @P1 LDG.E.64 R16, desc[UR4][R16.64] ;  /* 0x0000000410101981 */ /* 0x000f28000c1e1b00 */
[----:B------:R-:W4:Y:S01]  /*07b0*/  @P1 LDG.E.64 R12, desc[UR4][R20.64] ;  /* 0x00000004140c1981 */ /* 0x000f22000c1e1b00 */
[----:B--2---:R-:W-:Y:S01]  /*07c0*/  @P1 LEA R8, P2, R2, R8, 0x3 ;  /* 0x0000000802081211 */ /* 0x004fe200078418ff */
[----:B------:R-:W-:-:S03]  /*07d0*/  @P1 IMAD.WIDE R22, R5, 0x8, R20 ;  /* 0x0000000805161825 */ /* 0x000fc600078e0214 */
[----:B------:R-:W-:Y:S01]  /*07e0*/  @P1 LEA.HI.X R9, R2, R9, R4, 0x3, P2 ;  /* 0x0000000902091211 */ /* 0x000fe200010f1c04 */
[----:B------:R-:W-:Y:S01]  /*07f0*/  @!P0 IMAD R27, R7, R5, R0 ;  /* 0x00000005071b8224 */ /* 0x000fe200078e0200 */
[----:B------:R-:W-:Y:S02]  /*0800*/  @!P0 IADD3 R25, PT, PT, R6, R7, RZ ;  /* 0x0000000706198210 */ /* 0x000fe40007ffe0ff */
[----:B------:R-:W2:Y:S04]  /*0810*/  @P1 LDG.E.64 R6, desc[UR4][R22.64] ;  /* 0x0000000416061981 */ /* 0x000ea8000c1e1b00 */
[----:B------:R-:W2:Y:S01]  /*0820*/  @P1 LDG.E.64 R8, desc[UR4][R8.64+0x8] ;  /* 0x0000080408081981 */ /* 0x000ea2000c1e1b00 */
[----:B---3--:R-:W-:-:S04]  /*0830*/  @!P0 IMAD.WIDE.U32 R14, R25, 0x8, R14 ;  /* 0x00000008190e8825 */ /* 0x008fc800078e000e */
[----:B0-----:R-:W-:Y:S02]  /*0840*/  @!P0 IMAD.WIDE R10, R27, 0x8, R10 ;  /* 0x000000081b0a8825 */ /* 0x001fe400078e020a */
[----:B------:R-:W3:Y:S04]  /*0850*/  @!P0 LDG.E.64 R14, desc[UR4][R14.64] ;  /* 0x000000040e0e8981 */ /* 0x000ee8000c1e1b00 */
[----:B------:R-:W3:Y:S01]  /*0860*/  @!P0 LDG.E.64 R10, desc[UR4][R10.64] ;  /* 0x000000040a0a8981 */ /* 0x000ee2000c1e1b00 */
[----:B----4-:R-:W-:-:S08]  /*0870*/  @P1 DFMA R12, R16, R12, R18 ;  /* 0x0000000c100c122b */ /* 0x010fd00000000012 */
[----:B--2---:R-:W-:-:S08]  /*0880*/  @P1 DFMA R18, R8, R6, R12 ;  /* 0x000000060812122b */ /* 0x004fd0000000000c */
[----:B---3--:R-:W-:-:S11]  /*0890*/  @!P0 DFMA R18, R14, R10, R18 ;  /* 0x0000000a0e12822b */ /* 0x008fd60000000012 */
.L_x_435:
[----:B------:R-:W0:Y:S01]  /*08a0*/  LDC.64 R6, c[0x0][0x390] ;  /* 0x0000e400ff067b82 */ /* 0x000e220000000a00 */
[----:B------:R-:W-:-:S04]  /*08b0*/  IMAD R3, R3, R5, R0 ;  /* 0x0000000503037224 */ /* 0x000fc800078e0200 */
[----:B0-----:R-:W-:-:S05]  /*08c0*/  IMAD.WIDE R2, R3, 0x8, R6 ;  /* 0x0000000803027825 */ /* 0x001fca00078e0206 */
[----:B------:R-:W-:Y:S01]  /*08d0*/  STG.E.64 desc[UR4][R2.64], R18 ;  /* 0x0000001202007986 */ /* 0x000fe2000c101b04 */
[----:B------:R-:W-:Y:S05]  /*08e0*/  EXIT ;  /* 0x000000000000794d */ /* 0x000fea0003800000 */
.L_x_439:
        /* <DEDUP_REMOVED lines=9> */
.L_x_565:


//--------------------- .text.matmul_global_f32   --------------------------
	.section	.text.matmul_global_f32,"ax",@progbits
	.align	128
        .global         matmul_global_f32
        .type           matmul_global_f32,@function
        .size           matmul_global_f32,(.L_x_566 - matmul_global_f32)
        .other          matmul_global_f32,@"STO_CUDA_ENTRY STV_DEFAULT"
matmul_global_f32:
.text.matmul_global_f32:
        /* <DEDUP_REMOVED lines=15> */
[----:B------:R-:W-:Y:S01]  /*00f0*/  HFMA2 R24, -RZ, RZ, 0, 0 ;  /* 0x00000000ff187431 */ /* 0x000fe200000001ff */
[----:B0-----:R-:W-:-:S13]  /*0100*/  ISETP.GE.AND P0, PT, R2, 0x1, PT ;  /* 0x000000010200780c */ /* 0x001fda0003f06270 */
[----:B-1----:R-:W-:Y:S05]  /*0110*/  @!P0 BRA `(.L_x_440) ;  /* 0x0000000400e08947 */ /* 0x002fea0003800000 */
[C---:B------:R-:W-:Y:S01]  /*0120*/  ISETP.GE.U32.AND P1, PT, R2.reuse, 0x8, PT ;  /* 0x000000080200780c */ /* 0x040fe20003f26070 */
[----:B------:R-:W-:Y:S01]  /*0130*/  IMAD R20, R19, R2, RZ ;  /* 0x0000000213147224 */ /* 0x000fe200078e02ff */
[----:B------:R-:W-:Y:S02]  /*0140*/  LOP3.LUT R27, R2, 0x7, RZ, 0xc0, !PT ;  /* 0x00000007021b7812 */ /* 0x000fe400078ec0ff */
[----:B------:R-:W-:Y:S02]  /*0150*/  MOV R24, RZ ;  /* 0x000000ff00187202 */ /* 0x000fe40000000f00 */
[----:B------:R-:W-:Y:S02]  /*0160*/  ISETP.NE.AND P0, PT, R27, RZ, PT ;  /* 0x000000ff1b00720c */ /* 0x000fe40003f05270 */
[----:B------:R-:W-:-:S05]  /*0170*/  MOV R21, RZ ;  /* 0x000000ff00157202 */ /* 0x000fca0000000f00 */
[----:B------:R-:W-:Y:S06]  /*0180*/  @!P1 BRA `(.L_x_441) ;  /* 0x0000000000c49947 */ /* 0x000fec0003800000 */
[----:B------:R-:W0:Y:S01]  /*0190*/  LDC.64 R4, c[0x0][0x380] ;  /* 0x0000e000ff047b82 */ /* 0x000e220000000a00 */
[----:B------:R-:W-:Y:S02]  /*01a0*/  LOP3.LUT R21, R2, 0x7ffffff8, RZ, 0xc0, !PT ;  /* 0x7ffffff802157812 */ /* 0x000fe400078ec0ff */
[----:B------:R-:W-:Y:S02]  /*01b0*/  MOV R24, RZ ;  /* 0x000000ff00187202 */ /* 0x000fe40000000f00 */
[----:B------:R-:W-:Y:S02]  /*01c0*/  MOV R18, R0 ;  /* 0x0000000000127202 */ /* 0x000fe40000000f00 */
[----:B------:R-:W-:Y:S01]  /*01d0*/  IADD3 R22, PT, PT, -R21, RZ, RZ ;  /* 0x000000ff15167210 */ /* 0x000fe20007ffe1ff */
[----:B0-----:R-:W-:-:S03]  /*01e0*/  IMAD.WIDE.U32 R4, R20, 0x4, R4 ;  /* 0x0000000414047825 */ /* 0x001fc600078e0004 */
[----:B------:R-:W-:-:S04]  /*01f0*/  IADD3 R6, P1, PT, R4, 0x10, RZ ;  /* 0x0000001004067810 */ /* 0x000fc80007f3e0ff */
[----:B------:R-:W-:-:S09]  /*0200*/  IADD3.X R7, PT, PT, RZ, R5, RZ, P1, !PT ;  /* 0x00000005ff077210 */ /* 0x000fd20000ffe4ff */
.L_x_442:
[----:B------:R-:W0:Y:S01]  /*0210*/  LDC.64 R16, c[0x0][0x388] ;  /* 0x0000e200ff107b82 */ /* 0x000e220000000a00 */
[----:B------:R-:W-:Y:S02]  /*0220*/  MOV R4, R6 ;  /* 0x0000000600047202 */ /* 0x000fe40000000f00 */
[----:B------:R-:W-:-:S05]  /*0230*/  MOV R5, R7 ;  /* 0x0000000700057202 */ /* 0x000fca0000000f00 */
[----:B------:R-:W2:Y:S04]  /*0240*/  LDG.E R25, desc[UR4][R4.64+-0x10] ;  /* 0xfffff00404197981 */ /* 0x000ea8000c1e1900 */
[----:B------:R-:W3:Y:S04]  /*0250*/  LDG.E R23, desc[UR4][R4.64+-0xc] ;  /* 0xfffff40404177981 */ /* 0x000ee8000c1e1900 */
[----:B------:R-:W4:Y:S04]  /*0260*/  LDG.E R29, desc[UR4][R4.64+-0x8] ;  /* 0xfffff804041d7981 */ /* 0x000f28000c1e1900 */
[----:B------:R-:W5:Y:S01]  /*0270*/  LDG.E R28, desc[UR4][R4.64+-0x4] ;  /* 0xfffffc04041c7981 */ /* 0x000f62000c1e1900 */
[----:B0-----:R-:W-:-:S05]  /*0280*/  IMAD.WIDE R16, R18, 0x4, R16 ;  /* 0x0000000412107825 */ /* 0x001fca00078e0210 */
[----:B------:R0:W2:Y:S01]  /*0290*/  LDG.E R26, desc[UR4][R16.64] ;  /* 0x00000004101a7981 */ /* 0x0000a2000c1e1900 */
[----:B------:R-:W-:-:S04]  /*02a0*/  IMAD.WIDE R14, R3, 0x4, R16 ;  /* 0x00000004030e7825 */ /* 0x000fc800078e0210 */
[C---:B------:R-:W-:Y:S02]  /*02b0*/  IMAD.WIDE R6, R3.reuse, 0x4, R14 ;  /* 0x0000000403067825 */ /* 0x040fe400078e020e */
[----:B------:R-:W3:Y:S02]  /*02c0*/  LDG.E R14, desc[UR4][R14.64] ;  /* 0x000000040e0e7981 */ /* 0x000ee4000c1e1900 */
[C---:B------:R-:W-:Y:S02]  /*02d0*/  IMAD.WIDE R10, R3.reuse, 0x4, R6 ;  /* 0x00000004030a7825 */ /* 0x040fe400078e0206 */
[----:B------:R-:W4:Y:S02]  /*02e0*/  LDG.E R6, desc[UR4][R6.64] ;  /* 0x0000000406067981 */ /* 0x000f24000c1e1900 */
[C---:B------:R-:W-:Y:S02]  /*02f0*/  IMAD.WIDE R8, R3.reuse, 0x4, R10 ;  /* 0x0000000403087825 */ /* 0x040fe400078e020a */
[----:B------:R-:W5:Y:S02]  /*0300*/  LDG.E R10, desc[UR4][R10.64] ;  /* 0x000000040a0a7981 */ /* 0x000f64000c1e1900 */
[----:B------:R-:W-:-:S02]  /*0310*/  IMAD.WIDE R12, R3, 0x4, R8 ;  /* 0x00000004030c7825 */ /* 0x000fc400078e0208 */
[----:B------:R-:W5:Y:S04]  /*0320*/  LDG.E R7, desc[UR4][R4.64] ;  /* 0x0000000404077981 */ /* 0x000f68000c1e1900 */
[----:B------:R-:W5:Y:S01]  /*0330*/  LDG.E R8, desc[UR4][R8.64] ;  /* 0x0000000408087981 */ /* 0x000f62000c1e1900 */
[----:B0-----:R-:W-:-:S03]  /*0340*/  IMAD.WIDE R16, R3, 0x4, R12 ;  /* 0x0000000403107825 */ /* 0x001fc600078e020c */
[----:B------:R-:W5:Y:S04]  /*0350*/  LDG.E R12, desc[UR4][R12.64] ;  /* 0x000000040c0c7981 */ /* 0x000f68000c1e1900 */
[----:B------:R-:W5:Y:S04]  /*0360*/  LDG.E R15, desc[UR4][R16.64] ;  /* 0x00000004100f7981 */ /* 0x000f68000c1e1900 */
[----:B------:R-:W5:Y:S04]  /*0370*/  LDG.E R9, desc[UR4][R4.64+0x4] ;  /* 0x0000040404097981 */ /* 0x000f68000c1e1900 */
[----:B------:R-:W5:Y:S01]  /*0380*/  LDG.E R11, desc[UR4][R4.64+0xc] ;  /* 0x00000c04040b7981 */ /* 0x000f62000c1e1900 */
[----:B--2---:R-:W-:Y:S01]  /*0390*/  FFMA R26, R25, R26, R24 ;  /* 0x0000001a191a7223 */ /* 0x004fe20000000018 */
[----:B------:R-:W-:-:S02]  /*03a0*/  IMAD.WIDE R24, R3, 0x4, R16 ;  /* 0x0000000403187825 */ /* 0x000fc400078e0210 */
[----:B------:R-:W2:Y:S04]  /*03b0*/  LDG.E R16, desc[UR4][R4.64+0x8] ;  /* 0x0000080404107981 */ /* 0x000ea8000c1e1900 */
[----:B------:R-:W2:Y:S01]  /*03c0*/  LDG.E R24, desc[UR4][R24.64] ;  /* 0x0000000418187981 */ /* 0x000ea2000c1e1900 */
[----:B---3--:R-:W-:Y:S01]  /*03d0*/  FFMA R14, R23, R14, R26 ;  /* 0x0000000e170e7223 */ /* 0x008fe2000000001a */
[----:B------:R-:W-:-:S03]  /*03e0*/  IADD3 R22, PT, PT, R22, 0x8, RZ ;  /* 0x0000000816167810 */ /* 0x000fc60007ffe0ff */
[----:B----4-:R-:W-:Y:S01]  /*03f0*/  FFMA R29, R29, R6, R14 ;  /* 0x000000061d1d7223 */ /* 0x010fe2000000000e */
[----:B------:R-:W-:-:S03]  /*0400*/  ISETP.NE.AND P1, PT, R22, RZ, PT ;  /* 0x000000ff1600720c */ /* 0x000fc60003f25270 */
[----:B-----5:R-:W-:Y:S01]  /*0410*/  FFMA R10, R28, R10, R29 ;  /* 0x0000000a1c0a7223 */ /* 0x020fe2000000001d */
[----:B------:R-:W-:-:S03]  /*0420*/  IADD3 R6, P2, PT, R4, 0x20, RZ ;  /* 0x0000002004067810 */ /* 0x000fc60007f5e0ff */
[----:B------:R-:W-:Y:S01]  /*0430*/  FFMA R8, R7, R8, R10 ;  /* 0x0000000807087223 */ /* 0x000fe2000000000a */
[----:B------:R-:W-:Y:S02]  /*0440*/  IADD3.X R7, PT, PT, RZ, R5, RZ, P2, !PT ;  /* 0x00000005ff077210 */ /* 0x000fe400017fe4ff */
[----:B------:R-:W-:Y:S01]  /*0450*/  LEA R18, R3, R18, 0x3 ;  /* 0x0000001203127211 */ /* 0x000fe200078e18ff */
[----:B------:R-:W-:-:S04]  /*0460*/  FFMA R9, R9, R12, R8 ;  /* 0x0000000c09097223 */ /* 0x000fc80000000008 */
[----:B--2---:R-:W-:-:S04]  /*0470*/  FFMA R16, R16, R15, R9 ;  /* 0x0000000f10107223 */ /* 0x004fc80000000009 */
[----:B------:R-:W-:Y:S01]  /*0480*/  FFMA R24, R11, R24, R16 ;  /* 0x000000180b187223 */ /* 0x000fe20000000010 */
[----:B------:R-:W-:Y:S06]  /*0490*/  @P1 BRA `(.L_x_442) ;  /* 0xfffffffc005c1947 */ /* 0x000fec000383ffff */
.L_x_441:
[----:B------:R-:W-:Y:S05]  /*04a0*/  @!P0 BRA `(.L_x_440) ;  /* 0x0000000000fc8947 */ /* 0x000fea0003800000 */
[----:B------:R-:W-:Y:S02]  /*04b0*/  ISETP.GE.U32.AND P1, PT, R27, 0x4, PT ;  /* 0x000000041b00780c */ /* 0x000fe40003f26070 */
[----:B------:R-:W-:-:S04]  /*04c0*/  LOP3.LUT R16, R2, 0x3, RZ, 0xc0, !PT ;  /* 0x0000000302107812 */ /* 0x000fc800078ec0ff */
[----:B------:R-:W-:-:S07]  /*04d0*/  ISETP.NE.AND P0, PT, R16, RZ, PT ;  /* 0x000000ff1000720c */ /* 0x000fce0003f05270 */
[----:B------:R-:W-:Y:S06]  /*04e0*/  @!P1 BRA `(.L_x_443) ;  /* 0x00000000006c9947 */ /* 0x000fec0003800000 */
[----:B------:R-:W0:Y:S01]  /*04f0*/  LDC.64 R6, c[0x0][0x388] ;  /* 0x0000e200ff067b82 */ /* 0x000e220000000a00 */
[----:B------:R-:W1:Y:S01]  /*0500*/  LDCU.64 UR6, c[0x0][0x380] ;  /* 0x00007000ff0677ac */ /* 0x000e620008000a00 */
[----:B------:R-:W-:Y:S01]  /*0510*/  IMAD R9, R21, R3, R0 ;  /* 0x0000000315097224 */ /* 0x000fe200078e0200 */
[CC--:B------:R-:W-:Y:S02]  /*0520*/  IADD3 R5, PT, PT, R20.reuse, R21.reuse, RZ ;  /* 0x0000001514057210 */ /* 0x0c0fe40007ffe0ff */
[----:B------:R-:W-:-:S03]  /*0530*/  IADD3 R10, P1, PT, R20, R21, RZ ;  /* 0x00000015140a7210 */ /* 0x000fc60007f3e0ff */
[----:B------:R-:W2:Y:S01]  /*0540*/  LDC.64 R14, c[0x0][0x380] ;  /* 0x0000e000ff0e7b82 */ /* 0x000ea20000000a00 */
[----:B0-----:R-:W-:-:S04]  /*0550*/  IMAD.WIDE R6, R9, 0x4, R6 ;  /* 0x0000000409067825 */ /* 0x001fc800078e0206 */
[----:B------:R-:W-:Y:S02]  /*0560*/  IMAD.WIDE R8, R3, 0x4, R6 ;  /* 0x0000000403087825 */ /* 0x000fe400078e0206 */
[----:B------:R-:W3:Y:S02]  /*0570*/  LDG.E R6, desc[UR4][R6.64] ;  /* 0x0000000406067981 */ /* 0x000ee4000c1e1900 */
[----:B--2---:R-:W-:Y:S01]  /*0580*/  IMAD.WIDE.U32 R14, R5, 0x4, R14 ;  /* 0x00000004050e7825 */ /* 0x004fe200078e000e */
[----:B------:R-:W-:Y:S02]  /*0590*/  IADD3.X R5, PT, PT, RZ, RZ, RZ, P1, !PT ;  /* 0x000000ffff057210 */ /* 0x000fe40000ffe4ff */
[----:B-1----:R-:W-:-:S03]  /*05a0*/  LEA R4, P1, R10, UR6, 0x2 ;  /* 0x000000060a047c11 */ /* 0x002fc6000f8210ff */
[----:B------:R-:W3:Y:S01]  /*05b0*/  LDG.E R15, desc[UR4][R14.64] ;  /* 0x000000040e0f7981 */ /* 0x000ee2000c1e1900 */
[----:B------:R-:W-:Y:S01]  /*05c0*/  LEA.HI.X R5, R10, UR7, R5, 0x2, P1 ;  /* 0x000000070a057c11 */ /* 0x000fe200088f1405 */
[C---:B------:R-:W-:Y:S02]  /*05d0*/  IMAD.WIDE R10, R3.reuse, 0x4, R8 ;  /* 0x00000004030a7825 */ /* 0x040fe400078e0208 */
[----:B------:R-:W2:Y:S04]  /*05e0*/  LDG.E R8, desc[UR4][R8.64] ;  /* 0x0000000408087981 */ /* 0x000ea8000c1e1900 */
[----:B------:R-:W2:Y:S01]  /*05f0*/  LDG.E R17, desc[UR4][R4.64+0x4] ;  /* 0x0000040404117981 */ /* 0x000ea2000c1e1900 */
[----:B------:R-:W-:-:S03]  /*0600*/  IMAD.WIDE R12, R3, 0x4, R10 ;  /* 0x00000004030c7825 */ /* 0x000fc600078e020a */
[----:B------:R-:W4:Y:S04]  /*0610*/  LDG.E R22, desc[UR4][R10.64] ;  /* 0x000000040a167981 */ /* 0x000f28000c1e1900 */
[----:B------:R-:W4:Y:S04]  /*0620*/  LDG.E R18, desc[UR4][R4.64+0x8] ;  /* 0x0000080404127981 */ /* 0x000f28000c1e1900 */
[----:B------:R-:W5:Y:S04]  /*0630*/  LDG.E R26, desc[UR4][R4.64+0xc] ;  /* 0x00000c04041a7981 */ /* 0x000f68000c1e1900 */
[----:B------:R-:W5:Y:S01]  /*0640*/  LDG.E R12, desc[UR4][R12.64] ;  /* 0x000000040c0c7981 */ /* 0x000f62000c1e1900 */
[----:B------:R-:W-:Y:S01]  /*0650*/  IADD3 R21, PT, PT, R21, 0x4, RZ ;  /* 0x0000000415157810 */ /* 0x000fe20007ffe0ff */
[----:B---3--:R-:W-:-:S04]  /*0660*/  FFMA R24, R15, R6, R24 ;  /* 0x000000060f187223 */ /* 0x008fc80000000018 */
[----:B--2---:R-:W-:-:S04]  /*0670*/  FFMA R17, R17, R8, R24 ;  /* 0x0000000811117223 */ /* 0x004fc80000000018 */
[----:B----4-:R-:W-:-:S04]  /*0680*/  FFMA R17, R18, R22, R17 ;  /* 0x0000001612117223 */ /* 0x010fc80000000011 */
[----:B-----5:R-:W-:-:S07]  /*0690*/  FFMA R24, R26, R12, R17 ;  /* 0x0000000c1a187223 */ /* 0x020fce0000000011 */
.L_x_443:
[----:B------:R-:W-:Y:S05]  /*06a0*/  @!P0 BRA `(.L_x_440) ;  /* 0x00000000007c8947 */ /* 0x000fea0003800000 */
[----:B------:R-:W-:Y:S01]  /*06b0*/  ISETP.NE.AND P1, PT, R16, 0x1, PT ;  /* 0x000000011000780c */ /* 0x000fe20003f25270 */
[----:B------:R-:W0:Y:S01]  /*06c0*/  LDC.64 R12, c[0x0][0x380] ;  /* 0x0000e000ff0c7b82 */ /* 0x000e220000000a00 */
[----:B------:R-:W-:-:S04]  /*06d0*/  LOP3.LUT R2, R2, 0x1, RZ, 0xc0, !PT ;  /* 0x0000000102027812 */ /* 0x000fc800078ec0ff */
[----:B------:R-:W-:-:S03]  /*06e0*/  ISETP.NE.U32.AND P0, PT, R2, 0x1, PT ;  /* 0x000000010200780c */ /* 0x000fc60003f05070 */
[----:B------:R-:W1:Y:S04]  /*06f0*/  LDC.64 R10, c[0x0][0x388] ;  /* 0x0000e200ff0a7b82 */ /* 0x000e680000000a00 */
[CC--:B------:R-:W-:Y:S02]  /*0700*/  @P1 IADD3 R15, PT, PT, R20.reuse, R21.reuse, RZ ;  /* 0x00000015140f1210 */ /* 0x0c0fe40007ffe0ff */
[----:B------:R-:W-:Y:S02]  /*0710*/  @P1 IADD3 R2, P2, PT, R20, R21, RZ ;  /* 0x0000001514021210 */ /* 0x000fe40007f5e0ff */
[----:B------:R-:W2:Y:S02]  /*0720*/  @P1 LDC.64 R4, c[0x0][0x380] ;  /* 0x0000e000ff041b82 */ /* 0x000ea40000000a00 */
[----:B------:R-:W-:-:S06]  /*0730*/  @P1 IADD3.X R14, PT, PT, RZ, RZ, RZ, P2, !PT ;  /* 0x000000ffff0e1210 */ /* 0x000fcc00017fe4ff */
[----:B------:R-:W3:Y:S01]  /*0740*/  LDC.64 R6, c[0x0][0x380] ;  /* 0x0000e000ff067b82 */ /* 0x000ee20000000a00 */
[----:B0-----:R-:W-:-:S04]  /*0750*/  @P1 IMAD.WIDE.U32 R12, R15, 0x4, R12 ;  /* 0x000000040f0c1825 */ /* 0x001fc800078e000c */
[C---:B------:R-:W-:Y:S01]  /*0760*/  @P1 IMAD R15, R21.reuse, R3, R0 ;  /* 0x00000003150f1224 */ /* 0x040fe200078e0200 */
[----:B------:R-:W-:Y:S01]  /*0770*/  @P1 IADD3 R21, PT, PT, R21, 0x2, RZ ;  /* 0x0000000215151810 */ /* 0x000fe20007ffe0ff */
[----:B------:R-:W4:Y:S01]  /*0780*/  @P1 LDG.E R13, desc[UR4][R12.64] ;  /* 0x000000040c0d1981 */ /* 0x000f22000c1e1900 */
[----:B------:R-:W0:Y:S01]  /*0790*/  LDC.64 R8, c[0x0][0x388] ;  /* 0x0000e200ff087b82 */ /* 0x000e220000000a00 */
[----:B-1----:R-:W-:Y:S01]  /*07a0*/  @P1 IMAD.WIDE R10, R15, 0x4, R10 ;  /* 0x000000040f0a1825 */ /* 0x002fe200078e020a */
[----:B------:R-:W-:Y:S02]  /*07b0*/  @!P0 IADD3 R17, PT, PT, R20, R21, RZ ;  /* 0x0000001514118210 */ /* 0x000fe40007ffe0ff */
[----:B--2---:R-:W-:Y:S01]  /*07c0*/  @P1 LEA R4, P2, R2, R4, 0x2 ;  /* 0x0000000402041211 */ /* 0x004fe200078410ff */
[----:B------:R-:W-:-:S03]  /*07d0*/  @!P0 IMAD R21, R21, R3, R0 ;  /* 0x0000000315158224 */ /* 0x000fc600078e0200 */
[----:B------:R-:W-:Y:S01]  /*07e0*/  @P1 LEA.HI.X R5, R2, R5, R14, 0x2, P2 ;  /* 0x0000000502051211 */ /* 0x000fe200010f140e */
[----:B------:R-:W-:Y:S01]  /*07f0*/  @P1 IMAD.WIDE R14, R3, 0x4, R10 ;  /* 0x00000004030e1825 */ /* 0x000fe200078e020a */
[----:B------:R-:W4:Y:S03]  /*0800*/  @P1 LDG.E R2, desc[UR4][R10.64] ;  /* 0x000000040a021981 */ /* 0x000f26000c1e1900 */
[----:B---3--:R-:W-:Y:S01]  /*0810*/  @!P0 IMAD.WIDE.U32 R6, R17, 0x4, R6 ;  /* 0x0000000411068825 */ /* 0x008fe200078e0006 */
[----:B------:R-:W2:Y:S04]  /*0820*/  @P1 LDG.E R5, desc[UR4][R4.64+0x4] ;  /* 0x0000040404051981 */ /* 0x000ea8000c1e1900 */
[----:B------:R-:W2:Y:S01]  /*0830*/  @P1 LDG.E R14, desc[UR4][R14.64] ;  /* 0x000000040e0e1981 */ /* 0x000ea2000c1e1900 */
[----:B0-----:R-:W-:-:S03]  /*0840*/  @!P0 IMAD.WIDE R8, R21, 0x4, R8 ;  /* 0x0000000415088825 */ /* 0x001fc600078e0208 */
[----:B------:R-:W3:Y:S04]  /*0850*/  @!P0 LDG.E R7, desc[UR4][R6.64] ;  /* 0x0000000406078981 */ /* 0x000ee8000c1e1900 */
[----:B------:R-:W3:Y:S01]  /*0860*/  @!P0 LDG.E R8, desc[UR4][R8.64] ;  /* 0x0000000408088981 */ /* 0x000ee2000c1e1900 */
[----:B----4-:R-:W-:-:S04]  /*0870*/  @P1 FFMA R2, R13, R2, R24 ;  /* 0x000000020d021223 */ /* 0x010fc80000000018 */
[----:B--2---:R-:W-:-:S04]  /*0880*/  @P1 FFMA R24, R5, R14, R2 ;  /* 0x0000000e05181223 */ /* 0x004fc80000000002 */
[----:B---3--:R-:W-:-:S07]  /*0890*/  @!P0 FFMA R24, R7, R8, R24 ;  /* 0x0000000807188223 */ /* 0x008fce0000000018 */
.L_x_440:
[----:B------:R-:W0:Y:S01]  /*08a0*/  LDC.64 R4, c[0x0][0x390] ;  /* 0x0000e400ff047b82 */ /* 0x000e220000000a00 */
[----:B------:R-:W-:-:S04]  /*08b0*/  IMAD R3, R19, R3, R0 ;  /* 0x0000000313037224 */ /* 0x000fc800078e0200 */
[----:B0-----:R-:W-:-:S05]  /*08c0*/  IMAD.WIDE R2, R3, 0x4, R4 ;  /* 0x0000000403027825 */ /* 0x001fca00078e0204 */
[----:B------:R-:W-:Y:S01]  /*08d0*/  STG.E desc[UR4][R2.64], R24 ;  /* 0x0000001802007986 */ /* 0x000fe2000c101904 */
[----:B------:R-:W-:Y:S05]  /*08e0*/  EXIT ;  /* 0x000000000000794d */ /* 0x000fea0003800000 */
.L_x_444:
        /* <DEDUP_REMOVED lines=9> */
.L_x_566:


//--------------------- .text.gemv_shared_f64     --------------------------
	.section	.text.gemv_shared_f64,"ax",@progbits
	.align	128
        .global         gemv_shared_f64
        .type           gemv_shared_f64,@function
        .size           gemv_shared_f64,(.L_x_567 - gemv_shared_f64)
        .other          gemv_shared_f64,@"STO_CUDA_ENTRY STV_DEFAULT"
gemv_shared_f64:
.text.gemv_shared_f64:
[----:B------:R-:W-:Y:S01]  /*0000*/  LDC R1, c[0x0][0x37c] ;  /* 0x0000df00ff017b82 */ /* 0x000fe20000000800 */
[----:B------:R-:W0:Y:S01]  /*0010*/  S2R R0, SR_CTAID.X ;  /* 0x0000000000007919 */ /* 0x000e220000002500 */
[----:B------:R-:W0:Y:S02]  /*0020*/  LDCU UR4, c[0x0][0x398] ;  /* 0x00007300ff0477ac */ /* 0x000e240008000800 */
[----:B0-----:R-:W-:-:S13]  /*0030*/  ISETP.GE.AND P0, PT, R0, UR4, PT ;  /* 0x0000000400007c0c */ /* 0x001fda000bf06270 */
[----:B------:R-:W-:Y:S05]  /*0040*/  @P0 EXIT ;  /* 0x000000000000094d */ /* 0x000fea0003800000 */
[----:B------:R-:W0:Y:S01]  /*0050*/  S2R R12, SR_TID.X ;  /* 0x00000000000c7919 */ /* 0x000e220000002100 */
[----:B------:R-:W0:Y:S01]  /*0060*/  LDCU UR4, c[0x0][0x39c] ;  /* 0x00007380ff0477ac */ /* 0x000e220008000800 */
[----:B------:R-:W-:Y:S01]  /*0070*/  BSSY.RECONVERGENT B0, `(.L_x_445) ;  /* 0x0000013000007945 */ /* 0x000fe20003800200 */
[----:B------:R-:W-:Y:S01]  /*0080*/  CS2R R2, SRZ ;  /* 0x0000000000027805 */ /* 0x000fe2000001ff00 */
[----:B------:R-:W1:Y:S01]  /*0090*/  LDCU.64 UR8, c[0x0][0x358] ;  /* 0x00006b00ff0877ac */ /* 0x000e620008000a00 */
[----:B0-----:R-:W-:-:S13]  /*00a0*/  ISETP.GE.AND P0, PT, R12, UR4, PT ;  /* 0x000000040c007c0c */ /* 0x001fda000bf06270 */
[----:B-1----:R-:W-:Y:S05]  /*00b0*/  @P0 BRA `(.L_x_446) ;  /* 0x0000000000380947 */ /* 0x002fea0003800000 */
[----:B------:R-:W0:Y:S01]  /*00c0*/  LDC R14, c[0x0][0x360] ;  /* 0x0000d800ff0e7b82 */ /* 0x000e220000000800 */
[----:B------:R-:W-:Y:S01]  /*00d0*/  IMAD.MOV.U32 R13, RZ, RZ, R12 ;  /* 0x000000ffff0d7224 */ /* 0x000fe200078e000c */
[----:B------:R-:W-:-:S06]  /*00e0*/  CS2R R2, SRZ ;  /* 0x0000000000027805 */ /* 0x000fcc000001ff00 */
[----:B------:R-:W1:Y:S08]  /*00f0*/  LDC.64 R8, c[0x0][0x380] ;  /* 0x0000e000ff087b82 */ /* 0x000e700000000a00 */
[----:B------:R-:W2:Y:S02]  /*0100*/  LDC.64 R10, c[0x0][0x388] ;  /* 0x0000e200ff0a7b82 */ /* 0x000ea40000000a00 */
.L_x_447:
[----:B------:R-:W-:Y:S02]  /*0110*/  IMAD R5, R0, UR4, R13 ;  /* 0x0000000400057c24 */ /* 0x000fe4000f8e020d */
[----:B--2---:R-:W-:-:S04]  /*0120*/  IMAD.WIDE R6, R13, 0x8, R10 ;  /* 0x000000080d067825 */ /* 0x004fc800078e020a */
[----:B-1----:R-:W-:Y:S02]  /*0130*/  IMAD.WIDE R4, R5, 0x8, R8 ;  /* 0x0000000805047825 */ /* 0x002fe400078e0208 */
[----:B------:R-:W2:Y:S04]  /*0140*/  LDG.E.64 R6, desc[UR8][R6.64] ;  /* 0x0000000806067981 */ /* 0x000ea8000c1e1b00 */
[----:B------:R-:W2:Y:S01]  /*0150*/  LDG.E.64 R4, desc[UR8][R4.64] ;  /* 0x0000000804047981 */ /* 0x000ea2000c1e1b00 */
[----:B0-----:R-:W-:-:S05]  /*0160*/  IMAD.IADD R13, R14, 0x1, R13 ;  /* 0x000000010e0d7824 */ /* 0x001fca00078e020d */
[----:B------:R-:W-:Y:S01]  /*0170*/  ISETP.GE.AND P0, PT, R13, UR4, PT ;  /* 0x000000040d007c0c */ /* 0x000fe2000bf06270 */
[----:B--2---:R-:W-:-:S12]  /*0180*/  DFMA R2, R4, R6, R2 ;  /* 0x000000060402722b */ /* 0x004fd80000000002 */
[----:B------:R-:W-:Y:S05]  /*0190*/  @!P0 BRA `(.L_x_447) ;  /* 0xfffffffc00dc8947 */ /* 0x000fea000383ffff */
.L_x_446:
[----:B------:R-:W-:Y:S05]  /*01a0*/  BSYNC.RECONVERGENT B0 ;  /* 0x0000000000007941 */ /* 0x000fea0003800200 */
.L_x_445:
[----:B------:R-:W0:Y:S01]  /*01b0*/  S2UR UR5, SR_CgaCtaId ;  /* 0x00000000000579c3 */ /* 0x000e220000008800 */
[----:B------:R-:W-:Y:S01]  /*01c0*/  UMOV UR4, 0x400 ;  /* 0x0000040000047882 */ /* 0x000fe20000000000 */
[----:B------:R-:W1:Y:S01]  /*01d0*/  LDCU UR6, c[0x0][0x360] ;  /* 0x00006c00ff0677ac */ /* 0x000e620008000800 */
[----:B------:R-:W-:Y:S01]  /*01e0*/  ISETP.NE.AND P0, PT, R12, RZ, PT ;  /* 0x000000ff0c00720c */ /* 0x000fe20003f05270 */
[----:B-1----:R-:W-:Y:S02]  /*01f0*/  UISETP.GE.U32.AND UP0, UPT, UR6, 0x2, UPT ;  /* 0x000000020600788c */ /* 0x002fe4000bf06070 */
[----:B0-----:R-:W-:-:S06]  /*0200*/  ULEA UR4, UR5, UR4, 0x18 ;  /* 0x0000000405047291 */ /* 0x001fcc000f8ec0ff */
[----:B------:R-:W-:-:S05]  /*0210*/  LEA R7, R12, UR4, 0x3 ;  /* 0x000000040c077c11 */ /* 0x000fca000f8e18ff */
[----:B------:R0:W-:Y:S01]  /*0220*/  STS.64 [R7], R2 ;  /* 0x0000000207007388 */ /* 0x0001e20000000a00 */
[----:B------:R-:W-:Y:S06]  /*0230*/  BAR.SYNC.DEFER_BLOCKING 0x0 ;  /* 0x0000000000007b1d */ /* 0x000fec0000010000 */
[----:B------:R-:W-:Y:S05]  /*0240*/  BRA.U !UP0, `(.L_x_448) ;  /* 0x0000000108307547 */ /* 0x000fea000b800000 */
[----:B------:R-:W-:-:S07]  /*0250*/  IMAD.U32 R6, RZ, RZ, UR6 ;  /* 0x00000006ff067e24 */ /* 0x000fce000f8e00ff */
.L_x_449:
        /* <DEDUP_REMOVED lines=11> */
.L_x_448:
[----:B------:R-:W-:Y:S05]  /*0310*/  @P0 EXIT ;  /* 0x000000000000094d */ /* 0x000fea0003800000 */
[----:B------:R-:W1:Y:S01]  /*0320*/  S2UR UR5, SR_CgaCtaId ;  /* 0x00000000000579c3 */ /* 0x000e620000008800 */
[----:B------:R-:W-:-:S07]  /*0330*/  UMOV UR4, 0x400 ;  /* 0x0000040000047882 */ /* 0x000fce0000000000 */
[----:B------:R-:W2:Y:S01]  /*0340*/  LDC.64 R4, c[0x0][0x390] ;  /* 0x0000e400ff047b82 */ /* 0x000ea20000000a00 */
[----:B-1----:R-:W-:Y:S01]  /*0350*/  ULEA UR4, UR5, UR4, 0x18 ;  /* 0x0000000405047291 */ /* 0x002fe2000f8ec0ff */
[----:B--2---:R-:W-:-:S08]  /*0360*/  IMAD.WIDE.U32 R4, R0, 0x8, R4 ;  /* 0x0000000800047825 */ /* 0x004fd000078e0004 */
[----:B0-----:R-:W0:Y:S04]  /*0370*/  LDS.64 R2, [UR4] ;  /* 0x00000004ff027984 */ /* 0x001e280008000a00 */
[----:B0-----:R-:W-:Y:S01]  /*0380*/  STG.E.64 desc[UR8][R4.64], R2 ;  /* 0x0000000204007986 */ /* 0x001fe2000c101b08 */
[----:B------:R-:W-:Y:S05]  /*0390*/  EXIT ;  /* 0x000000000000794d */ /* 0x000fea0003800000 */
.L_x_450:
        /* <DEDUP_REMOVED lines=14> */
.L_x_567:


//--------------------- .text.gemv_shared_f32     --------------------------
	.section	.text.gemv_shared_f32,"ax",@progbits
	.align	128
        .global         gemv_shared_f32
        .type           gemv_shared_f32,@function
        .size           gemv_shared_f32,(.L_x_568 - gemv_shared_f32)
        .other          gemv_shared_f32,@"STO_CUDA_ENTRY STV_DEFAULT"
gemv_shared_f32:
.text.gemv_shared_f32:
        /* <DEDUP_REMOVED lines=8> */
[----:B------:R-:W-:Y:S01]  /*0080*/  IMAD.MOV.U32 R0, RZ, RZ, RZ ;  /* 0x000000ffff007224 */ /* 0x000fe200078e00ff */
[----:B------:R-:W1:Y:S01]  /*0090*/  LDCU.64 UR8, c[0x0][0x358] ;  /* 0x00006b00ff0877ac */ /* 0x000e620008000a00 */
[----:B0-----:R-:W-:-:S13]  /*00a0*/  ISETP.GE.AND P0, PT, R12, UR4, PT ;  /* 0x000000040c007c0c */ /* 0x001fda000bf06270 */
[----:B-1----:R-:W-:Y:S05]  /*00b0*/  @P0 BRA `(.L_x_452) ;  /* 0x0000000000380947 */ /* 0x002fea0003800000 */
[----:B------:R-:W0:Y:S01]  /*00c0*/  LDC R14, c[0x0][0x360] ;  /* 0x0000d800ff0e7b82 */ /* 0x000e220000000800 */
[----:B------:R-:W-:Y:S02]  /*00d0*/  HFMA2 R0, -RZ, RZ, 0, 0 ;  /* 0x00000000ff007431 */ /* 0x000fe400000001ff */
[----:B------:R-:W-:-:S05]  /*00e0*/  IMAD.MOV.U32 R11, RZ, RZ, R12 ;  /* 0x000000ffff0b7224 */ /* 0x000fca00078e000c */
[----:B------:R-:W1:Y:S08]  /*00f0*/  LDC.64 R6, c[0x0][0x380] ;  /* 0x0000e000ff067b82 */ /* 0x000e700000000a00 */
[----:B------:R-:W2:Y:S02]  /*0100*/  LDC.64 R8, c[0x0][0x388] ;  /* 0x0000e200ff087b82 */ /* 0x000ea40000000a00 */
.L_x_453:
[----:B------:R-:W-:Y:S02]  /*0110*/  IMAD R3, R10, UR4, R11 ;  /* 0x000000040a037c24 */ /* 0x000fe4000f8e020b */
[----:B--2---:R-:W-:-:S04]  /*0120*/  IMAD.WIDE R4, R11, 0x4, R8 ;  /* 0x000000040b047825 */ /* 0x004fc800078e0208 */
[----:B-1----:R-:W-:Y:S02]  /*0130*/  IMAD.WIDE R2, R3, 0x4, R6 ;  /* 0x0000000403027825 */ /* 0x002fe400078e0206 */
[----:B------:R-:W2:Y:S04]  /*0140*/  LDG.E R4, desc[UR8][R4.64] ;  /* 0x0000000804047981 */ /* 0x000ea8000c1e1900 */
[----:B------:R-:W2:Y:S01]  /*0150*/  LDG.E R3, desc[UR8][R2.64] ;  /* 0x0000000802037981 */ /* 0x000ea2000c1e1900 */
[----:B0-----:R-:W-:-:S04]  /*0160*/  IADD3 R11, PT, PT, R14, R11, RZ ;  /* 0x0000000b0e0b7210 */ /* 0x001fc80007ffe0ff */
[----:B------:R-:W-:Y:S01]  /*0170*/  ISETP.GE.AND P0, PT, R11, UR4, PT ;  /* 0x000000040b007c0c */ /* 0x000fe2000bf06270 */
[----:B--2---:R-:W-:-:S12]  /*0180*/  FFMA R0, R3, R4, R0 ;  /* 0x0000000403007223 */ /* 0x004fd80000000000 */
[----:B------:R-:W-:Y:S05]  /*0190*/  @!P0 BRA `(.L_x_453) ;  /* 0xfffffffc00dc8947 */ /* 0x000fea000383ffff */
.L_x_452:
[----:B------:R-:W-:Y:S05]  /*01a0*/  BSYNC.RECONVERGENT B0 ;  /* 0x0000000000007941 */ /* 0x000fea0003800200 */
.L_x_451:
[----:B------:R-:W0:Y:S01]  /*01b0*/  S2UR UR5, SR_CgaCtaId ;  /* 0x00000000000579c3 */ /* 0x000e220000008800 */
[----:B------:R-:W-:Y:S01]  /*01c0*/  UMOV UR4, 0x400 ;  /* 0x0000040000047882 */ /* 0x000fe20000000000 */
[----:B------:R-:W1:Y:S01]  /*01d0*/  LDCU UR6, c[0x0][0x360] ;  /* 0x00006c00ff0677ac */ /* 0x000e620008000800 */
[----:B------:R-:W-:Y:S01]  /*01e0*/  ISETP.NE.AND P0, PT, R12, RZ, PT ;  /* 0x000000ff0c00720c */ /* 0x000fe20003f05270 */
[----:B-1----:R-:W-:Y:S02]  /*01f0*/  UISETP.GE.U32.AND UP0, UPT, UR6, 0x2, UPT ;  /* 0x000000020600788c */ /* 0x002fe4000bf06070 */
[----:B0-----:R-:W-:-:S06]  /*0200*/  ULEA UR4, UR5, UR4, 0x18 ;  /* 0x0000000405047291 */ /* 0x001fcc000f8ec0ff */
[----:B------:R-:W-:-:S05]  /*0210*/  LEA R3, R12, UR4, 0x2 ;  /* 0x000000040c037c11 */ /* 0x000fca000f8e10ff */
[----:B------:R0:W-:Y:S01]  /*0220*/  STS [R3], R0 ;  /* 0x0000000003007388 */ /* 0x0001e20000000800 */
[----:B------:R-:W-:Y:S06]  /*0230*/  BAR.SYNC.DEFER_BLOCKING 0x0 ;  /* 0x0000000000007b1d */ /* 0x000fec0000010000 */
[----:B------:R-:W-:Y:S05]  /*0240*/  BRA.U !UP0, `(.L_x_454) ;  /* 0x0000000108307547 */ /* 0x000fea000b800000 */
[----:B0-----:R-:W-:-:S07]  /*0250*/  IMAD.U32 R0, RZ, RZ, UR6 ;  /* 0x00000006ff007e24 */ /* 0x001fce000f8e00ff */
.L_x_455:
[----:B------:R-:W-:-:S04]  /*0260*/  SHF.R.U32.HI R6, RZ, 0x1, R0 ;  /* 0x00000001ff067819 */ /* 0x000fc80000011600 */
[----:B------:R-:W-:-:S13]  /*0270*/  ISETP.GE.U32.AND P1, PT, R12, R6, PT ;  /* 0x000000060c00720c */ /* 0x000fda0003f26070 */
[----:B------:R-:W-:Y:S01]  /*0280*/  @!P1 LEA R2, R6, R3, 0x2 ;  /* 0x0000000306029211 */ /* 0x000fe200078e10ff */
        /* <DEDUP_REMOVED lines=8> */
.L_x_454:
[----:B------:R-:W-:Y:S05]  /*0310*/  @P0 EXIT ;  /* 0x000000000000094d */ /* 0x000fea0003800000 */
[----:B------:R-:W1:Y:S01]  /*0320*/  S2UR UR5, SR_CgaCtaId ;  /* 0x00000000000579c3 */ /* 0x000e620000008800 */
[----:B------:R-:W-:-:S07]  /*0330*/  UMOV UR4, 0x400 ;  /* 0x0000040000047882 */ /* 0x000fce0000000000 */
[----:B0-----:R-:W0:Y:S01]  /*0340*/  LDC.64 R2, c[0x0][0x390] ;  /* 0x0000e400ff027b82 */ /* 0x001e220000000a00 */
[----:B-1----:R-:W-:Y:S01]  /*0350*/  ULEA UR4, UR5, UR4, 0x18 ;  /* 0x0000000405047291 */ /* 0x002fe2000f8ec0ff */
[----:B0-----:R-:W-:-:S08]  /*0360*/  IMAD.WIDE.U32 R2, R10, 0x4, R2 ;  /* 0x000000040a027825 */ /* 0x001fd000078e0002 */
[----:B------:R-:W0:Y:S04]  /*0370*/  LDS R5, [UR4] ;  /* 0x00000004ff057984 */ /* 0x000e280008000800 */
[----:B0-----:R-:W-:Y:S01]  /*0380*/  STG.E desc[UR8][R2.64], R5 ;  /* 0x0000000502007986 */ /* 0x001fe2000c101908 */
[----:B------:R-:W-:Y:S05]  /*0390*/  EXIT ;  /* 0x000000000000794d */ /* 0x000fea0003800000 */
.L_x_456:
        /* <DEDUP_REMOVED lines=14> */
.L_x_568:


//--------------------- .text.gemv_global_f64     --------------------------
	.section	.text.gemv_global_f64,"ax",@progbits
	.align	128
        .global         gemv_global_f64
        .type           gemv_global_f64,@function
        .size           gemv_global_f64,(.L_x_569 - gemv_global_f64)
        .other          gemv_global_f64,@"STO_CUDA_ENTRY STV_DEFAULT"
gemv_global_f64:
.text.gemv_global_f64:
        /* <DEDUP_REMOVED lines=8> */
[----:B------:R-:W0:Y:S01]  /*0080*/  LDCU UR8, c[0x0][0x39c] ;  /* 0x00007380ff0877ac */ /* 0x000e220008000800 */
[----:B------:R-:W-:Y:S01]  /*0090*/  CS2R R24, SRZ ;  /* 0x0000000000187805 */ /* 0x000fe2000001ff00 */
[----:B------:R-:W1:Y:S01]  /*00a0*/  LDCU.64 UR16, c[0x0][0x358] ;  /* 0x00006b00ff1077ac */ /* 0x000e620008000a00 */
[----:B0-----:R-:W-:-:S09]  /*00b0*/  UISETP.GE.AND UP0, UPT, UR8, 0x1, UPT ;  /* 0x000000010800788c */ /* 0x001fd2000bf06270 */
[----:B-1----:R-:W-:Y:S05]  /*00c0*/  BRA.U !UP0, `(.L_x_457) ;  /* 0x0000000908707547 */ /* 0x002fea000b800000 */
[----:B------:R-:W-:Y:S01]  /*00d0*/  UISETP.GE.U32.AND UP1, UPT, UR8, 0x10, UPT ;  /* 0x000000100800788c */ /* 0x000fe2000bf26070 */
[----:B------:R-:W-:Y:S01]  /*00e0*/  HFMA2 R3, -RZ, RZ, 0, 0 ;  /* 0x00000000ff037431 */ /* 0x000fe200000001ff */
[----:B------:R-:W-:Y:S02]  /*00f0*/  ULOP3.LUT UR9, UR8, 0xf, URZ, 0xc0, !UPT ;  /* 0x0000000f08097892 */ /* 0x000fe4000f8ec0ff */
[----:B------:R-:W-:Y:S01]  /*0100*/  IMAD R2, R0, UR8, RZ ;  /* 0x0000000800027c24 */ /* 0x000fe2000f8e02ff */
[----:B------:R-:W-:Y:S01]  /*0110*/  CS2R R24, SRZ ;  /* 0x0000000000187805 */ /* 0x000fe2000001ff00 */
[----:B------:R-:W-:-:S03]  /*0120*/  UISETP.NE.AND UP0, UPT, UR9, URZ, UPT ;  /* 0x000000ff0900728c */ /* 0x000fc6000bf05270 */
[----:B------:R-:W-:Y:S08]  /*0130*/  BRA.U !UP1, `(.L_x_458) ;  /* 0x00000005091c7547 */ /* 0x000ff0000b800000 */
[----:B------:R-:W0:Y:S01]  /*0140*/  LDCU.128 UR12, c[0x0][0x380] ;  /* 0x00007000ff0c77ac */ /* 0x000e220008000c00 */
[----:B------:R-:W-:Y:S01]  /*0150*/  IMAD.MOV.U32 R26, RZ, RZ, R2 ;  /* 0x000000ffff1a7224 */ /* 0x000fe200078e0002 */
[----:B------:R-:W-:Y:S01]  /*0160*/  CS2R R24, SRZ ;  /* 0x0000000000187805 */ /* 0x000fe2000001ff00 */
[----:B------:R-:W-:-:S04]  /*0170*/  ULOP3.LUT UR10, UR8, 0x7ffffff0, URZ, 0xc0, !UPT ;  /* 0x7ffffff0080a7892 */ /* 0x000fc8000f8ec0ff */
[----:B------:R-:W-:Y:S02]  /*0180*/  UIADD3 UR11, UPT, UPT, -UR10, URZ, URZ ;  /* 0x000000ff0a0b7290 */ /* 0x000fe4000fffe1ff */
[----:B------:R-:W-:Y:S01]  /*0190*/  MOV R3, UR10 ;  /* 0x0000000a00037c02 */ /* 0x000fe20008000f00 */
[----:B0-----:R-:W-:Y:S02]  /*01a0*/  UIADD3 UR4, UP2, UPT, UR14, 0x40, URZ ;  /* 0x000000400e047890 */ /* 0x001fe4000ff5e0ff */
[----:B------:R-:W-:Y:S02]  /*01b0*/  UIADD3 UR6, UP1, UPT, UR12, 0x40, URZ ;  /* 0x000000400c067890 */ /* 0x000fe4000ff3e0ff */
[----:B------:R-:W-:Y:S02]  /*01c0*/  UIADD3.X UR5, UPT, UPT, URZ, UR15, URZ, UP2, !UPT ;  /* 0x0000000fff057290 */ /* 0x000fe400097fe4ff */
[----:B------:R-:W-:Y:S01]  /*01d0*/  IMAD.U32 R10, RZ, RZ, UR4 ;  /* 0x00000004ff0a7e24 */ /* 0x000fe2000f8e00ff */
[----:B------:R-:W-:-:S03]  /*01e0*/  UIADD3.X UR7, UPT, UPT, URZ, UR13, URZ, UP1, !UPT ;  /* 0x0000000dff077290 */ /* 0x000fc60008ffe4ff */
[----:B------:R-:W-:-:S09]  /*01f0*/  MOV R11, UR5 ;  /* 0x00000005000b7c02 */ /* 0x000fd20008000f00 */
.L_x_459:
[----:B------:R-:W-:Y:S01]  /*0200*/  MOV R5, UR7 ;  /* 0x0000000700057c02 */ /* 0x000fe20008000f00 */
[----:B------:R-:W-:Y:S01]  /*0210*/  IMAD.U32 R4, RZ, RZ, UR6 ;  /* 0x00000006ff047e24 */ /* 0x000fe2000f8e00ff */
[----:B------:R-:W-:Y:S01]  /*0220*/  MOV R7, R11 ;  /* 0x0000000b00077202 */ /* 0x000fe20000000f00 */
[----:B------:R-:W-:Y:S02]  /*0230*/  IMAD.MOV.U32 R6, RZ, RZ, R10 ;  /* 0x000000ffff067224 */ /* 0x000fe400078e000a */
[----:B------:R-:W-:-:S03]  /*0240*/  IMAD.WIDE R4, R26, 0x8, R4 ;  /* 0x000000081a047825 */ /* 0x000fc600078e0204 */
[----:B------:R-:W2:Y:S04]  /*0250*/  LDG.E.64 R22, desc[UR16][R6.64+-0x40] ;  /* 0xffffc01006167981 */ /* 0x000ea8000c1e1b00 */
[----:B------:R-:W2:Y:S04]  /*0260*/  LDG.E.64 R12, desc[UR16][R4.64+-0x40] ;  /* 0xffffc010040c7981 */ /* 0x000ea8000c1e1b00 */
[----:B------:R-:W3:Y:S04]  /*0270*/  LDG.E.64 R20, desc[UR16][R6.64+-0x38] ;  /* 0xffffc81006147981 */ /* 0x000ee8000c1e1b00 */
[----:B------:R-:W3:Y:S04]  /*0280*/  LDG.E.64 R16, desc[UR16][R4.64+-0x38] ;  /* 0xffffc81004107981 */ /* 0x000ee8000c1e1b00 */
[----:B------:R-:W4:Y:S04]  /*0290*/  LDG.E.64 R14, desc[UR16][R6.64+-0x30] ;  /* 0xffffd010060e7981 */ /* 0x000f28000c1e1b00 */
[----:B------:R-:W4:Y:S04]  /*02a0*/  LDG.E.64 R10, desc[UR16][R4.64+-0x30] ;  /* 0xffffd010040a7981 */ /* 0x000f28000c1e1b00 */
[----:B------:R-:W5:Y:S04]  /*02b0*/  LDG.E.64 R18, desc[UR16][R6.64+-0x28] ;  /* 0xffffd81006127981 */ /* 0x000f68000c1e1b00 */
[----:B------:R-:W5:Y:S01]  /*02c0*/  LDG.E.64 R8, desc[UR16][R4.64+-0x28] ;  /* 0xffffd81004087981 */ /* 0x000f62000c1e1b00 */
[----:B--2---:R-:W-:-:S03]  /*02d0*/  DFMA R22, R12, R22, R24 ;  /* 0x000000160c16722b */ /* 0x004fc60000000018 */
[----:B------:R-:W2:Y:S04]  /*02e0*/  LDG.E.64 R24, desc[UR16][R6.64+-0x20] ;  /* 0xffffe01006187981 */ /* 0x000ea8000c1e1b00 */
[----:B------:R-:W2:Y:S01]  /*02f0*/  LDG.E.64 R12, desc[UR16][R4.64+-0x20] ;  /* 0xffffe010040c7981 */ /* 0x000ea2000c1e1b00 */
[----:B---3--:R-:W-:-:S03]  /*0300*/  DFMA R20, R16, R20, R22 ;  /* 0x000000141014722b */ /* 0x008fc60000000016 */
[----:B------:R-:W3:Y:S04]  /*0310*/  LDG.E.64 R22, desc[UR16][R6.64+-0x18] ;  /* 0xffffe81006167981 */ /* 0x000ee8000c1e1b00 */
[----:B------:R-:W3:Y:S01]  /*0320*/  LDG.E.64 R16, desc[UR16][R4.64+-0x18] ;  /* 0xffffe81004107981 */ /* 0x000ee2000c1e1b00 */
[----:B----4-:R-:W-:-:S03]  /*0330*/  DFMA R14, R10, R14, R20 ;  /* 0x0000000e0a0e722b */ /* 0x010fc60000000014 */
[----:B------:R-:W4:Y:S04]  /*0340*/  LDG.E.64 R10, desc[UR16][R6.64+-0x10] ;  /* 0xfffff010060a7981 */ /* 0x000f28000c1e1b00 */
[----:B------:R-:W4:Y:S01]  /*0350*/  LDG.E.64 R20, desc[UR16][R4.64+-0x10] ;  /* 0xfffff01004147981 */ /* 0x000f22000c1e1b00 */
[----:B-----5:R-:W-:-:S03]  /*0360*/  DFMA R18, R8, R18, R14 ;  /* 0x000000120812722b */ /* 0x020fc6000000000e */
        /* <DEDUP_REMOVED lines=26> */
[----:B------:R-:W-:Y:S01]  /*0510*/  UIADD3 UR11, UPT, UPT, UR11, 0x10, URZ ;  /* 0x000000100b0b7890 */ /* 0x000fe2000fffe0ff */
[----:B------:R-:W-:-:S03]  /*0520*/  IADD3 R26, PT, PT, R26, 0x10, RZ ;  /* 0x000000101a1a7810 */ /* 0x000fc60007ffe0ff */
[----:B------:R-:W-:Y:S01]  /*0530*/  UISETP.NE.AND UP1, UPT, UR11, URZ, UPT ;  /* 0x000000ff0b00728c */ /* 0x000fe2000bf25270 */
[----:B--2---:R-:W-:-:S08]  /*0540*/  DFMA R10, R14, R12, R10 ;  /* 0x0000000c0e0a722b */ /* 0x004fd0000000000a */
[----:B---3--:R-:W-:-:S08]  /*0550*/  DFMA R10, R18, R16, R10 ;  /* 0x00000010120a722b */ /* 0x008fd0000000000a */
[----:B----4-:R-:W-:Y:S01]  /*0560*/  DFMA R24, R24, R22, R10 ;  /* 0x000000161818722b */ /* 0x010fe2000000000a */
[----:B------:R-:W-:-:S05]  /*0570*/  IADD3 R10, P0, PT, R6, 0x80, RZ ;  /* 0x00000080060a7810 */ /* 0x000fca0007f1e0ff */
[----:B------:R-:W-:Y:S02]  /*0580*/  IMAD.X R11, RZ, RZ, R7, P0 ;  /* 0x000000ffff0b7224 */ /* 0x000fe400000e0607 */
[----:B-----5:R-:W-:Y:S01]  /*0590*/  DFMA R24, R20, R8, R24 ;  /* 0x000000081418722b */ /* 0x020fe20000000018 */
[----:B------:R-:W-:Y:S10]  /*05a0*/  BRA.U UP1, `(.L_x_459) ;  /* 0xfffffffd01147547 */ /* 0x000ff4000b83ffff */
.L_x_458:
[----:B------:R-:W-:Y:S05]  /*05b0*/  BRA.U !UP0, `(.L_x_457) ;  /* 0x0000000508347547 */ /* 0x000fea000b800000 */
[----:B------:R-:W-:Y:S02]  /*05c0*/  UISETP.GE.U32.AND UP0, UPT, UR9, 0x8, UPT ;  /* 0x000000080900788c */ /* 0x000fe4000bf06070 */
[----:B------:R-:W-:-:S04]  /*05d0*/  ULOP3.LUT UR5, UR8, 0x7, URZ, 0xc0, !UPT ;  /* 0x0000000708057892 */ /* 0x000fc8000f8ec0ff */
[----:B------:R-:W-:-:S03]  /*05e0*/  UISETP.NE.AND UP1, UPT, UR5, URZ, UPT ;  /* 0x000000ff0500728c */ /* 0x000fc6000bf25270 */
[----:B------:R-:W-:Y:S08]  /*05f0*/  BRA.U !UP0, `(.L_x_460) ;  /* 0x0000000108787547 */ /* 0x000ff0000b800000 */
[----:B------:R-:W0:Y:S01]  /*0600*/  LDC.64 R10, c[0x0][0x380] ;  /* 0x0000e000ff0a7b82 */ /* 0x000e220000000a00 */
[----:B------:R-:W-:-:S07]  /*0610*/  IMAD.IADD R7, R2, 0x1, R3 ;  /* 0x0000000102077824 */ /* 0x000fce00078e0203 */
[----:B------:R-:W1:Y:S01]  /*0620*/  LDC.64 R4, c[0x0][0x388] ;  /* 0x0000e200ff047b82 */ /* 0x000e620000000a00 */
[----:B0-----:R-:W-:-:S05]  /*0630*/  IMAD.WIDE R10, R7, 0x8, R10 ;  /* 0x00000008070a7825 */ /* 0x001fca00078e020a */
[----:B------:R-:W2:Y:S01]  /*0640*/  LDG.E.64 R12, desc[UR16][R10.64] ;  /* 0x000000100a0c7981 */ /* 0x000ea2000c1e1b00 */
[----:B-1----:R-:W-:-:S03]  /*0650*/  IMAD.WIDE.U32 R4, R3, 0x8, R4 ;  /* 0x0000000803047825 */ /* 0x002fc600078e0004 */
[----:B------:R-:W3:Y:S04]  /*0660*/  LDG.E.64 R16, desc[UR16][R10.64+0x8] ;  /* 0x000008100a107981 */ /* 0x000ee8000c1e1b00 */
[----:B------:R-:W2:Y:S04]  /*0670*/  LDG.E.64 R14, desc[UR16][R4.64] ;  /* 0x00000010040e7981 */ /* 0x000ea8000c1e1b00 */
[----:B------:R-:W3:Y:S04]  /*0680*/  LDG.E.64 R18, desc[UR16][R4.64+0x8] ;  /* 0x0000081004127981 */ /* 0x000ee8000c1e1b00 */
[----:B------:R-:W4:Y:S04]  /*0690*/  LDG.E.64 R20, desc[UR16][R10.64+0x10] ;  /* 0x000010100a147981 */ /* 0x000f28000c1e1b00 */
[----:B------:R-:W4:Y:S04]  /*06a0*/  LDG.E.64 R22, desc[UR16][R4.64+0x10] ;  /* 0x0000101004167981 */ /* 0x000f28000c1e1b00 */
[----:B------:R-:W5:Y:S04]  /*06b0*/  LDG.E.64 R6, desc[UR16][R10.64+0x18] ;  /* 0x000018100a067981 */ /* 0x000f68000c1e1b00 */
[----:B------:R-:W5:Y:S04]  /*06c0*/  LDG.E.64 R8, desc[UR16][R4.64+0x18] ;  /* 0x0000181004087981 */ /* 0x000f68000c1e1b00 */
        /* <DEDUP_REMOVED lines=11> */
[----:B-----5:R-:W-:Y:S01]  /*0780*/  DFMA R6, R6, R8, R20 ;  /* 0x000000080606722b */ /* 0x020fe20000000014 */
[----:B------:R-:W-:-:S07]  /*0790*/  IADD3 R3, PT, PT, R3, 0x8, RZ ;  /* 0x0000000803037810 */ /* 0x000fce0007ffe0ff */
[----:B--2---:R-:W-:-:S08]  /*07a0*/  DFMA R6, R12, R14, R6 ;  /* 0x0000000e0c06722b */ /* 0x004fd00000000006 */
[----:B---3--:R-:W-:-:S08]  /*07b0*/  DFMA R6, R16, R18, R6 ;  /* 0x000000121006722b */ /* 0x008fd00000000006 */
[----:B----4-:R-:W-:-:S08]  /*07c0*/  DFMA R24, R22, R24, R6 ;  /* 0x000000181618722b */ /* 0x010fd00000000006 */
[----:B------:R-:W-:-:S11]  /*07d0*/  DFMA R24, R26, R28, R24 ;  /* 0x0000001c1a18722b */ /* 0x000fd60000000018 */
.L_x_460:
        /* <DEDUP_REMOVED lines=23> */
.L_x_461:
[----:B------:R-:W-:Y:S05]  /*0950*/  BRA.U !UP1, `(.L_x_457) ;  /* 0x00000001094c7547 */ /* 0x000fea000b800000 */
[----:B------:R-:W0:Y:S01]  /*0960*/  LDC.64 R4, c[0x0][0x388] ;  /* 0x0000e200ff047b82 */ /* 0x000e220000000a00 */
[----:B------:R-:W-:Y:S01]  /*0970*/  IADD3 R9, PT, PT, R2, R3, RZ ;  /* 0x0000000302097210 */ /* 0x000fe20007ffe0ff */
[----:B------:R-:W-:-:S06]  /*0980*/  UIADD3 UR4, UPT, UPT, -UR4, URZ, URZ ;  /* 0x000000ff04047290 */ /* 0x000fcc000fffe1ff */
[----:B------:R-:W1:Y:S01]  /*0990*/  LDC.64 R6, c[0x0][0x380] ;  /* 0x0000e000ff067b82 */ /* 0x000e620000000a00 */
[----:B0-----:R-:W-:-:S04]  /*09a0*/  IMAD.WIDE.U32 R4, R3, 0x8, R4 ;  /* 0x0000000803047825 */ /* 0x001fc800078e0004 */
[----:B------:R-:W-:Y:S01]  /*09b0*/  IMAD.MOV.U32 R8, RZ, RZ, R4 ;  /* 0x000000ffff087224 */ /* 0x000fe200078e0004 */
[----:B------:R-:W-:-:S07]  /*09c0*/  MOV R11, R5 ;  /* 0x00000005000b7202 */ /* 0x000fce0000000f00 */
.L_x_462:
[----:B-1----:R-:W-:Y:S01]  /*09d0*/  IMAD.WIDE R2, R9, 0x8, R6 ;  /* 0x0000000809027825 */ /* 0x002fe200078e0206 */
[----:B------:R-:W-:-:S03]  /*09e0*/  MOV R4, R8 ;  /* 0x0000000800047202 */ /* 0x000fc60000000f00 */
[----:B------:R-:W-:Y:S02]  /*09f0*/  IMAD.MOV.U32 R5, RZ, RZ, R11 ;  /* 0x000000ffff057224 */ /* 0x000fe400078e000b */
[----:B------:R-:W2:Y:S04]  /*0a00*/  LDG.E.64 R2, desc[UR16][R2.64] ;  /* 0x0000001002027981 */ /* 0x000ea8000c1e1b00 */
[----:B------:R-:W2:Y:S01]  /*0a10*/  LDG.E.64 R4, desc[UR16][R4.64] ;  /* 0x0000001004047981 */ /* 0x000ea2000c1e1b00 */
[----:B------:R-:W-:Y:S01]  /*0a20*/  UIADD3 UR4, UPT, UPT, UR4, 0x1, URZ ;  /* 0x0000000104047890 */ /* 0x000fe2000fffe0ff */
[----:B------:R-:W-:Y:S02]  /*0a30*/  IADD3 R8, P0, PT, R8, 0x8, RZ ;  /* 0x0000000808087810 */ /* 0x000fe40007f1e0ff */
[----:B------:R-:W-:Y:S01]  /*0a40*/  IADD3 R9, PT, PT, R9, 0x1, RZ ;  /* 0x0000000109097810 */ /* 0x000fe20007ffe0ff */
[----:B------:R-:W-:Y:S01]  /*0a50*/  UISETP.NE.AND UP0, UPT, UR4, URZ, UPT ;  /* 0x000000ff0400728c */ /* 0x000fe2000bf05270 */
[----:B------:R-:W-:Y:S01]  /*0a60*/  IADD3.X R11, PT, PT, RZ, R11, RZ, P0, !PT ;  /* 0x0000000bff0b7210 */ /* 0x000fe200007fe4ff */
[----:B--2---:R-:W-:-:S07]  /*0a70*/  DFMA R24, R2, R4, R24 ;  /* 0x000000040218722b */ /* 0x004fce0000000018 */
[----:B------:R-:W-:Y:S05]  /*0a80*/  BRA.U UP0, `(.L_x_462) ;  /* 0xfffffffd00d07547 */ /* 0x000fea000b83ffff */
.L_x_457:
[----:B------:R-:W0:Y:S02]  /*0a90*/  LDC.64 R2, c[0x0][0x390] ;  /* 0x0000e400ff027b82 */ /* 0x000e240000000a00 */
[----:B0-----:R-:W-:-:S05]  /*0aa0*/  IMAD.WIDE R2, R0, 0x8, R2 ;  /* 0x0000000800027825 */ /* 0x001fca00078e0202 */
[----:B------:R-:W-:Y:S01]  /*0ab0*/  STG.E.64 desc[UR16][R2.64], R24 ;  /* 0x0000001802007986 */ /* 0x000fe2000c101b10 */
[----:B------:R-:W-:Y:S05]  /*0ac0*/  EXIT ;  /* 0x000000000000794d */ /* 0x000fea0003800000 */
.L_x_463:
        /* <DEDUP_REMOVED lines=11> */
.L_x_569:


//--------------------- .text.gemv_global_f32     --------------------------
	.section	.text.gemv_global_f32,"ax",@progbits
	.align	128
        .global         gemv_global_f32
        .type           gemv_global_f32,@function
        .size           gemv_global_f32,(.L_x_570 - gemv_global_f32)
        .other          gemv_global_f32,@"STO_CUDA_ENTRY STV_DEFAULT"
gemv_global_f32:
.text.gemv_global_f32:
        /* <DEDUP_REMOVED lines=9> */
[----:B------:R-:W-:Y:S01]  /*0090*/  HFMA2 R15, -RZ, RZ, 0, 0 ;  /* 0x00000000ff0f7431 */ /* 0x000fe200000001ff */
[----:B------:R-:W1:Y:S01]  /*00a0*/  LDCU.64 UR16, c[0x0][0x358] ;  /* 0x00006b00ff1077ac */ /* 0x000e620008000a00 */
[----:B0-----:R-:W-:-:S09]  /*00b0*/  UISETP.GE.AND UP0, UPT, UR8, 0x1, UPT ;  /* 0x000000010800788c */ /* 0x001fd2000bf06270 */
[----:B-1----:R-:W-:Y:S05]  /*00c0*/  BRA.U !UP0, `(.L_x_464) ;  /* 0x0000000908647547 */ /* 0x002fea000b800000 */
[----:B------:R-:W-:Y:S02]  /*00d0*/  UISETP.GE.U32.AND UP1, UPT, UR8, 0x10, UPT ;  /* 0x000000100800788c */ /* 0x000fe4000bf26070 */
[----:B------:R-:W-:Y:S01]  /*00e0*/  IMAD R7, R0, UR8, RZ ;  /* 0x0000000800077c24 */ /* 0x000fe2000f8e02ff */
[----:B------:R-:W-:Y:S01]  /*00f0*/  ULOP3.LUT UR9, UR8, 0xf, URZ, 0xc0, !UPT ;  /* 0x0000000f08097892 */ /* 0x000fe2000f8ec0ff */
[----:B------:R-:W-:Y:S02]  /*0100*/  MOV R15, RZ ;  /* 0x000000ff000f7202 */ /* 0x000fe40000000f00 */
[----:B------:R-:W-:Y:S01]  /*0110*/  MOV R8, RZ ;  /* 0x000000ff00087202 */ /* 0x000fe20000000f00 */
[----:B------:R-:W-:Y:S02]  /*0120*/  UISETP.NE.AND UP0, UPT, UR9, URZ, UPT ;  /* 0x000000ff0900728c */ /* 0x000fe4000bf05270 */
[----:B------:R-:W-:Y:S09]  /*0130*/  BRA.U !UP1, `(.L_x_465) ;  /* 0x0000000509147547 */ /* 0x000ff2000b800000 */
[----:B------:R-:W0:Y:S01]  /*0140*/  LDCU.128 UR12, c[0x0][0x380] ;  /* 0x00007000ff0c77ac */ /* 0x000e220008000c00 */
[----:B------:R-:W-:Y:S02]  /*0150*/  MOV R15, RZ ;  /* 0x000000ff000f7202 */ /* 0x000fe40000000f00 */
[----:B------:R-:W-:Y:S01]  /*0160*/  MOV R6, R7 ;  /* 0x0000000700067202 */ /* 0x000fe20000000f00 */
[----:B------:R-:W-:-:S04]  /*0170*/  ULOP3.LUT UR10, UR8, 0x7ffffff0, URZ, 0xc0, !UPT ;  /* 0x7ffffff0080a7892 */ /* 0x000fc8000f8ec0ff */
[----:B------:R-:W-:Y:S02]  /*0180*/  UIADD3 UR11, UPT, UPT, -UR10, URZ, URZ ;  /* 0x000000ff0a0b7290 */ /* 0x000fe4000fffe1ff */
[----:B------:R-:W-:Y:S01]  /*0190*/  MOV R8, UR10 ;  /* 0x0000000a00087c02 */ /* 0x000fe20008000f00 */
[----:B0-----:R-:W-:Y:S02]  /*01a0*/  UIADD3 UR4, UP2, UPT, UR14, 0x20, URZ ;  /* 0x000000200e047890 */ /* 0x001fe4000ff5e0ff */
[----:B------:R-:W-:Y:S02]  /*01b0*/  UIADD3 UR6, UP1, UPT, UR12, 0x20, URZ ;  /* 0x000000200c067890 */ /* 0x000fe4000ff3e0ff */
[----:B------:R-:W-:Y:S02]  /*01c0*/  UIADD3.X UR5, UPT, UPT, URZ, UR15, URZ, UP2, !UPT ;  /* 0x0000000fff057290 */ /* 0x000fe400097fe4ff */
[----:B------:R-:W-:Y:S01]  /*01d0*/  MOV R2, UR4 ;  /* 0x0000000400027c02 */ /* 0x000fe20008000f00 */
[----:B------:R-:W-:-:S03]  /*01e0*/  UIADD3.X UR7, UPT, UPT, URZ, UR13, URZ, UP1, !UPT ;  /* 0x0000000dff077290 */ /* 0x000fc60008ffe4ff */
[----:B------:R-:W-:-:S09]  /*01f0*/  MOV R3, UR5 ;  /* 0x0000000500037c02 */ /* 0x000fd20008000f00 */
.L_x_466:
[----:B------:R-:W-:Y:S01]  /*0200*/  MOV R4, UR6 ;  /* 0x0000000600047c02 */ /* 0x000fe20008000f00 */
[----:B------:R-:W2:Y:S01]  /*0210*/  LDG.E R17, desc[UR16][R2.64+-0x20] ;  /* 0xffffe01002117981 */ /* 0x000ea2000c1e1900 */
[----:B------:R-:W-:-:S03]  /*0220*/  MOV R5, UR7 ;  /* 0x0000000700057c02 */ /* 0x000fc60008000f00 */
[----:B------:R-:W3:Y:S01]  /*0230*/  LDG.E R25, desc[UR16][R2.64+-0x1c] ;  /* 0xffffe41002197981 */ /* 0x000ee2000c1e1900 */
[----:B------:R-:W-:-:S03]  /*0240*/  IMAD.WIDE R4, R6, 0x4, R4 ;  /* 0x0000000406047825 */ /* 0x000fc600078e0204 */
[----:B------:R-:W4:Y:S04]  /*0250*/  LDG.E R19, desc[UR16][R2.64+-0x18] ;  /* 0xffffe81002137981 */ /* 0x000f28000c1e1900 */
[----:B------:R-:W2:Y:S04]  /*0260*/  LDG.E R16, desc[UR16][R4.64+-0x20] ;  /* 0xffffe01004107981 */ /* 0x000ea8000c1e1900 */
[----:B------:R-:W3:Y:S04]  /*0270*/  LDG.E R18, desc[UR16][R4.64+-0x1c] ;  /* 0xffffe41004127981 */ /* 0x000ee8000c1e1900 */
[----:B------:R-:W4:Y:S04]  /*0280*/  LDG.E R20, desc[UR16][R4.64+-0x18] ;  /* 0xffffe81004147981 */ /* 0x000f28000c1e1900 */
[----:B------:R-:W5:Y:S04]  /*0290*/  LDG.E R22, desc[UR16][R2.64+-0x14] ;  /* 0xffffec1002167981 */ /* 0x000f68000c1e1900 */
        /* <DEDUP_REMOVED lines=8> */
[----:B------:R-:W5:Y:S01]  /*0320*/  LDG.E R14, desc[UR16][R4.64+-0x4] ;  /* 0xfffffc10040e7981 */ /* 0x000f62000c1e1900 */
[----:B--2---:R-:W-:-:S03]  /*0330*/  FFMA R17, R16, R17, R15 ;  /* 0x0000001110117223 */ /* 0x004fc6000000000f */
[----:B------:R-:W2:Y:S04]  /*0340*/  LDG.E R15, desc[UR16][R2.64] ;  /* 0x00000010020f7981 */ /* 0x000ea8000c1e1900 */
[----:B------:R-:W2:Y:S01]  /*0350*/  LDG.E R16, desc[UR16][R4.64] ;  /* 0x0000001004107981 */ /* 0x000ea2000c1e1900 */
[----:B---3--:R-:W-:-:S03]  /*0360*/  FFMA R25, R18, R25, R17 ;  /* 0x0000001912197223 */ /* 0x008fc60000000011 */
[----:B------:R-:W3:Y:S01]  /*0370*/  LDG.E R17, desc[UR16][R2.64+0x4] ;  /* 0x0000041002117981 */ /* 0x000ee2000c1e1900 */
[----:B----4-:R-:W-:-:S03]  /*0380*/  FFMA R26, R20, R19, R25 ;  /* 0x00000013141a7223 */ /* 0x010fc60000000019 */
[----:B------:R-:W3:Y:S04]  /*0390*/  LDG.E R18, desc[UR16][R4.64+0x4] ;  /* 0x0000041004127981 */ /* 0x000ee8000c1e1900 */
[----:B------:R-:W4:Y:S01]  /*03a0*/  LDG.E R20, desc[UR16][R2.64+0x8] ;  /* 0x0000081002147981 */ /* 0x000f22000c1e1900 */
[----:B-----5:R-:W-:-:S03]  /*03b0*/  FFMA R25, R21, R22, R26 ;  /* 0x0000001615197223 */ /* 0x020fc6000000001a */
[----:B------:R-:W4:Y:S04]  /*03c0*/  LDG.E R19, desc[UR16][R4.64+0x8] ;  /* 0x0000081004137981 */ /* 0x000f28000c1e1900 */
[----:B------:R-:W5:Y:S01]  /*03d0*/  LDG.E R22, desc[UR16][R2.64+0xc] ;  /* 0x00000c1002167981 */ /* 0x000f62000c1e1900 */
[----:B------:R-:W-:-:S03]  /*03e0*/  FFMA R25, R24, R23, R25 ;  /* 0x0000001718197223 */ /* 0x000fc60000000019 */
[----:B------:R-:W5:Y:S04]  /*03f0*/  LDG.E R21, desc[UR16][R4.64+0xc] ;  /* 0x00000c1004157981 */ /* 0x000f68000c1e1900 */
[----:B------:R-:W5:Y:S01]  /*0400*/  LDG.E R24, desc[UR16][R2.64+0x10] ;  /* 0x0000101002187981 */ /* 0x000f62000c1e1900 */
[----:B------:R-:W-:-:S03]  /*0410*/  FFMA R25, R10, R9, R25 ;  /* 0x000000090a197223 */ /* 0x000fc60000000019 */
[----:B------:R-:W5:Y:S04]  /*0420*/  LDG.E R23, desc[UR16][R4.64+0x10] ;  /* 0x0000101004177981 */ /* 0x000f68000c1e1900 */
[----:B------:R-:W5:Y:S01]  /*0430*/  LDG.E R10, desc[UR16][R2.64+0x14] ;  /* 0x00001410020a7981 */ /* 0x000f62000c1e1900 */
[----:B------:R-:W-:-:S03]  /*0440*/  FFMA R27, R12, R11, R25 ;  /* 0x0000000b0c1b7223 */ /* 0x000fc60000000019 */
[----:B------:R-:W5:Y:S04]  /*0450*/  LDG.E R9, desc[UR16][R4.64+0x14] ;  /* 0x0000141004097981 */ /* 0x000f68000c1e1900 */
[----:B------:R-:W5:Y:S04]  /*0460*/  LDG.E R11, desc[UR16][R2.64+0x18] ;  /* 0x00001810020b7981 */ /* 0x000f68000c1e1900 */
[----:B------:R-:W5:Y:S04]  /*0470*/  LDG.E R12, desc[UR16][R4.64+0x18] ;  /* 0x00001810040c7981 */ /* 0x000f68000c1e1900 */
[----:B------:R-:W5:Y:S04]  /*0480*/  LDG.E R25, desc[UR16][R4.64+0x1c] ;  /* 0x00001c1004197981 */ /* 0x000f68000c1e1900 */
[----:B------:R0:W5:Y:S01]  /*0490*/  LDG.E R26, desc[UR16][R2.64+0x1c] ;  /* 0x00001c10021a7981 */ /* 0x000162000c1e1900 */
[----:B------:R-:W-:Y:S01]  /*04a0*/  FFMA R13, R14, R13, R27 ;  /* 0x0000000d0e0d7223 */ /* 0x000fe2000000001b */
[----:B------:R-:W-:-:S04]  /*04b0*/  UIADD3 UR11, UPT, UPT, UR11, 0x10, URZ ;  /* 0x000000100b0b7890 */ /* 0x000fc8000fffe0ff */
[----:B------:R-:W-:Y:S01]  /*04c0*/  UISETP.NE.AND UP1, UPT, UR11, URZ, UPT ;  /* 0x000000ff0b00728c */ /* 0x000fe2000bf25270 */
[----:B0-----:R-:W-:Y:S02]  /*04d0*/  IADD3 R2, P0, PT, R2, 0x40, RZ ;  /* 0x0000004002027810 */ /* 0x001fe40007f1e0ff */
[----:B------:R-:W-:Y:S02]  /*04e0*/  IADD3 R6, PT, PT, R6, 0x10, RZ ;  /* 0x0000001006067810 */ /* 0x000fe40007ffe0ff */
[----:B------:R-:W-:Y:S01]  /*04f0*/  IADD3.X R3, PT, PT, RZ, R3, RZ, P0, !PT ;  /* 0x00000003ff037210 */ /* 0x000fe200007fe4ff */
[----:B--2---:R-:W-:-:S04]  /*0500*/  FFMA R13, R16, R15, R13 ;  /* 0x0000000f100d7223 */ /* 0x004fc8000000000d */
[----:B---3--:R-:W-:-:S04]  /*0510*/  FFMA R18, R18, R17, R13 ;  /* 0x0000001112127223 */ /* 0x008fc8000000000d */
[----:B----4-:R-:W-:-:S04]  /*0520*/  FFMA R18, R19, R20, R18 ;  /* 0x0000001413127223 */ /* 0x010fc80000000012 */
[----:B-----5:R-:W-:-:S04]  /*0530*/  FFMA R18, R21, R22, R18 ;  /* 0x0000001615127223 */ /* 0x020fc80000000012 */
[----:B------:R-:W-:-:S04]  /*0540*/  FFMA R18, R23, R24, R18 ;  /* 0x0000001817127223 */ /* 0x000fc80000000012 */
[----:B------:R-:W-:-:S04]  /*0550*/  FFMA R9, R9, R10, R18 ;  /* 0x0000000a09097223 */ /* 0x000fc80000000012 */
[----:B------:R-:W-:-:S04]  /*0560*/  FFMA R12, R12, R11, R9 ;  /* 0x0000000b0c0c7223 */ /* 0x000fc80000000009 */
[----:B------:R-:W-:Y:S01]  /*0570*/  FFMA R15, R25, R26, R12 ;  /* 0x0000001a190f7223 */ /* 0x000fe2000000000c */
[----:B------:R-:W-:Y:S06]  /*0580*/  BRA.U UP1, `(.L_x_466) ;  /* 0xfffffffd011c7547 */ /* 0x000fec000b83ffff */
.L_x_465:
[----:B------:R-:W-:Y:S05]  /*0590*/  BRA.U !UP0, `(.L_x_464) ;  /* 0x0000000508307547 */ /* 0x000fea000b800000 */
[----:B------:R-:W-:Y:S02]  /*05a0*/  UISETP.GE.U32.AND UP0, UPT, UR9, 0x8, UPT ;  /* 0x000000080900788c */ /* 0x000fe4000bf06070 */
[----:B------:R-:W-:-:S04]  /*05b0*/  ULOP3.LUT UR5, UR8, 0x7, URZ, 0xc0, !UPT ;  /* 0x0000000708057892 */ /* 0x000fc8000f8ec0ff */
[----:B------:R-:W-:-:S03]  /*05c0*/  UISETP.NE.AND UP1, UPT, UR5, URZ, UPT ;  /* 0x000000ff0500728c */ /* 0x000fc6000bf25270 */
[----:B------:R-:W-:Y:S08]  /*05d0*/  BRA.U !UP0, `(.L_x_467) ;  /* 0x0000000108787547 */ /* 0x000ff0000b800000 */
[----:B------:R-:W0:Y:S01]  /*05e0*/  LDC.64 R2, c[0x0][0x380] ;  /* 0x0000e000ff027b82 */ /* 0x000e220000000a00 */
[----:B------:R-:W-:-:S07]  /*05f0*/  IADD3 R9, PT, PT, R7, R8, RZ ;  /* 0x0000000807097210 */ /* 0x000fce0007ffe0ff */
[----:B------:R-:W1:Y:S01]  /*0600*/  LDC.64 R4, c[0x0][0x388] ;  /* 0x0000e200ff047b82 */ /* 0x000e620000000a00 */
[----:B0-----:R-:W-:-:S05]  /*0610*/  IMAD.WIDE R2, R9, 0x4, R2 ;  /* 0x0000000409027825 */ /* 0x001fca00078e0202 */
[----:B------:R-:W2:Y:S01]  /*0620*/  LDG.E R10, desc[UR16][R2.64] ;  /* 0x00000010020a7981 */ /* 0x000ea2000c1e1900 */
[----:B-1----:R-:W-:-:S03]  /*0630*/  IMAD.WIDE.U32 R4, R8, 0x4, R4 ;  /* 0x0000000408047825 */ /* 0x002fc600078e0004 */
[----:B------:R-:W3:Y:S04]  /*0640*/  LDG.E R13, desc[UR16][R2.64+0x4] ;  /* 0x00000410020d7981 */ /* 0x000ee8000c1e1900 */
[----:B------:R-:W2:Y:S04]  /*0650*/  LDG.E R11, desc[UR16][R4.64] ;  /* 0x00000010040b7981 */ /* 0x000ea8000c1e1900 */
[----:B------:R-:W3:Y:S04]  /*0660*/  LDG.E R12, desc[UR16][R4.64+0x4] ;  /* 0x00000410040c7981 */ /* 0x000ee8000c1e1900 */
[----:B------:R-:W4:Y:S04]  /*0670*/  LDG.E R17, desc[UR16][R2.64+0x8] ;  /* 0x0000081002117981 */ /* 0x000f28000c1e1900 */
        /* <DEDUP_REMOVED lines=20> */
.L_x_467:
        /* <DEDUP_REMOVED lines=17> */
[----:B------:R-:W5:Y:S01]  /*08d0*/  LDG.E R14, desc[UR16][R4.64+0xc] ;  /* 0x00000c10040e7981 */ /* 0x000f62000c1e1900 */
[----:B------:R-:W-:Y:S01]  /*08e0*/  IADD3 R8, PT, PT, R8, 0x4, RZ ;  /* 0x0000000408087810 */ /* 0x000fe20007ffe0ff */
[----:B--2---:R-:W-:-:S04]  /*08f0*/  FFMA R6, R6, R9, R15 ;  /* 0x0000000906067223 */ /* 0x004fc8000000000f */
[----:B---3--:R-:W-:-:S04]  /*0900*/  FFMA R6, R11, R10, R6 ;  /* 0x0000000a0b067223 */ /* 0x008fc80000000006 */
[----:B----4-:R-:W-:-:S04]  /*0910*/  FFMA R6, R13, R12, R6 ;  /* 0x0000000c0d067223 */ /* 0x010fc80000000006 */
[----:B-----5:R-:W-:-:S07]  /*0920*/  FFMA R15, R17, R14, R6 ;  /* 0x0000000e110f7223 */ /* 0x020fce0000000006 */
.L_x_468:
[----:B------:R-:W-:Y:S05]  /*0930*/  BRA.U !UP1, `(.L_x_464) ;  /* 0x0000000109487547 */ /* 0x000fea000b800000 */
[----:B------:R-:W0:Y:S01]  /*0940*/  LDC.64 R2, c[0x0][0x388] ;  /* 0x0000e200ff027b82 */ /* 0x000e220000000a00 */
[----:B------:R-:W-:Y:S01]  /*0950*/  IADD3 R7, PT, PT, R7, R8, RZ ;  /* 0x0000000807077210 */ /* 0x000fe20007ffe0ff */
[----:B------:R-:W-:-:S06]  /*0960*/  UIADD3 UR4, UPT, UPT, -UR4, URZ, URZ ;  /* 0x000000ff04047290 */ /* 0x000fcc000fffe1ff */
[----:B------:R-:W1:Y:S01]  /*0970*/  LDC.64 R10, c[0x0][0x380] ;  /* 0x0000e000ff0a7b82 */ /* 0x000e620000000a00 */
[----:B0-----:R-:W-:-:S03]  /*0980*/  IMAD.WIDE.U32 R2, R8, 0x4, R2 ;  /* 0x0000000408027825 */ /* 0x001fc600078e0002 */
[----:B------:R-:W-:Y:S02]  /*0990*/  MOV R6, R2 ;  /* 0x0000000200067202 */ /* 0x000fe40000000f00 */
[----:B------:R-:W-:-:S07]  /*09a0*/  MOV R5, R3 ;  /* 0x0000000300057202 */ /* 0x000fce0000000f00 */
.L_x_469:
[----:B-1----:R-:W-:Y:S01]  /*09b0*/  IMAD.WIDE R2, R7, 0x4, R10 ;  /* 0x0000000407027825 */ /* 0x002fe200078e020a */
[----:B------:R-:W-:-:S05]  /*09c0*/  MOV R4, R6 ;  /* 0x0000000600047202 */ /* 0x000fca0000000f00 */
[----:B------:R-:W2:Y:S04]  /*09d0*/  LDG.E R2, desc[UR16][R2.64] ;  /* 0x0000001002027981 */ /* 0x000ea8000c1e1900 */
[----:B------:R0:W2:Y:S01]  /*09e0*/  LDG.E R4, desc[UR16][R4.64] ;  /* 0x0000001004047981 */ /* 0x0000a2000c1e1900 */
[----:B------:R-:W-:Y:S01]  /*09f0*/  UIADD3 UR4, UPT, UPT, UR4, 0x1, URZ ;  /* 0x0000000104047890 */ /* 0x000fe2000fffe0ff */
[----:B------:R-:W-:Y:S02]  /*0a00*/  IADD3 R6, P0, PT, R6, 0x4, RZ ;  /* 0x0000000406067810 */ /* 0x000fe40007f1e0ff */
[----:B------:R-:W-:Y:S01]  /*0a10*/  IADD3 R7, PT, PT, R7, 0x1, RZ ;  /* 0x0000000107077810 */ /* 0x000fe20007ffe0ff */
[----:B------:R-:W-:Y:S01]  /*0a20*/  UISETP.NE.AND UP0, UPT, UR4, URZ, UPT ;  /* 0x000000ff0400728c */ /* 0x000fe2000bf05270 */
[----:B0-----:R-:W-:Y:S01]  /*0a30*/  IADD3.X R5, PT, PT, RZ, R5, RZ, P0, !PT ;  /* 0x00000005ff057210 */ /* 0x001fe200007fe4ff */
[----:B--2---:R-:W-:-:S07]  /*0a40*/  FFMA R15, R2, R4, R15 ;  /* 0x00000004020f7223 */ /* 0x004fce000000000f */
[----:B------:R-:W-:Y:S05]  /*0a50*/  BRA.U UP0, `(.L_x_469) ;  /* 0xfffffffd00d47547 */ /* 0x000fea000b83ffff */
.L_x_464:
[----:B------:R-:W0:Y:S02]  /*0a60*/  LDC.64 R2, c[0x0][0x390] ;  /* 0x0000e400ff027b82 */ /* 0x000e240000000a00 */
[----:B0-----:R-:W-:-:S05]  /*0a70*/  IMAD.WIDE R2, R0, 0x4, R2 ;  /* 0x0000000400027825 */ /* 0x001fca00078e0202 */
[----:B------:R-:W-:Y:S01]  /*0a80*/  STG.E desc[UR16][R2.64], R15 ;  /* 0x0000000f02007986 */ /* 0x000fe2000c101910 */
[----:B------:R-:W-:Y:S05]  /*0a90*/  EXIT ;  /* 0x000000000000794d */ /* 0x000fea0003800000 */
.L_x_470:
        /* <DEDUP_REMOVED lines=14> */
.L_x_570:


//--------------------- .text.reduction_f64       --------------------------
	.section	.text.reduction_f64,"ax",@progbits
	.align	128
        .global         reduction_f64
        .type           reduction_f64,@function
        .size           reduction_f64,(.L_x_571 - reduction_f64)
        .other          reduction_f64,@"STO_CUDA_ENTRY STV_DEFAULT"
reduction_f64:
.text.reduction_f64:
[----:B------:R-:W-:Y:S01]  /*0000*/  LDC R1, c[0x0][0x37c] ;  /* 0x0000df00ff017b82 */ /* 0x000fe20000000800 */
[----:B------:R-:W0:Y:S01]  /*0010*/  S2R R9, SR_TID.X ;  /* 0x0000000000097919 */ /* 0x000e220000002100 */
[----:B------:R-:W1:Y:S01]  /*0020*/  LDCU UR4, c[0x0][0x360] ;  /* 0x00006c00ff0477ac */ /* 0x000e620008000800 */
[----:B------:R-:W-:Y:S01]  /*0030*/  BSSY.RECONVERGENT B0, `(.L_x_471) ;  /* 0x0000013000007945 */ /* 0x000fe20003800200 */
[----:B------:R-:W-:Y:S01]  /*0040*/  CS2R R2, SRZ ;  /* 0x0000000000027805 */ /* 0x000fe2000001ff00 */
[----:B------:R-:W0:Y:S01]  /*0050*/  S2R R10, SR_CTAID.X ;  /* 0x00000000000a7919 */ /* 0x000e220000002500 */
[----:B------:R-:W2:Y:S01]  /*0060*/  LDCU UR5, c[0x0][0x390] ;  /* 0x00007200ff0577ac */ /* 0x000ea20008000800 */
[----:B------:R-:W3:Y:S01]  /*0070*/  LDCU.64 UR6, c[0x0][0x358] ;  /* 0x00006b00ff0677ac */ /* 0x000ee20008000a00 */
[----:B-1----:R-:W-:Y:S02]  /*0080*/  IMAD.U32 R8, RZ, RZ, UR4 ;  /* 0x00000004ff087e24 */ /* 0x002fe4000f8e00ff */
[----:B0-----:R-:W-:-:S05]  /*0090*/  IMAD R0, R10, UR4, R9 ;  /* 0x000000040a007c24 */ /* 0x001fca000f8e0209 */
[----:B--2---:R-:W-:-:S13]  /*00a0*/  ISETP.GE.AND P0, PT, R0, UR5, PT ;  /* 0x0000000500007c0c */ /* 0x004fda000bf06270 */
[----:B---3--:R-:W-:Y:S05]  /*00b0*/  @P0 BRA `(.L_x_472) ;  /* 0x0000000000280947 */ /* 0x008fea0003800000 */
[----:B------:R-:W0:Y:S01]  /*00c0*/  LDC.64 R6, c[0x0][0x380] ;  /* 0x0000e000ff067b82 */ /* 0x000e220000000a00 */
[----:B------:R-:W1:Y:S01]  /*00d0*/  LDCU UR4, c[0x0][0x370] ;  /* 0x00006e00ff0477ac */ /* 0x000e620008000800 */
[----:B------:R-:W-:Y:S01]  /*00e0*/  CS2R R2, SRZ ;  /* 0x0000000000027805 */ /* 0x000fe2000001ff00 */
[----:B-1----:R-:W-:-:S07]  /*00f0*/  IMAD R11, R8, UR4, RZ ;  /* 0x00000004080b7c24 */ /* 0x002fce000f8e02ff */
.L_x_473:
[----:B0-----:R-:W-:-:S06]  /*0100*/  IMAD.WIDE R4, R0, 0x8, R6 ;  /* 0x0000000800047825 */ /* 0x001fcc00078e0206 */
[----:B------:R-:W2:Y:S01]  /*0110*/  LDG.E.64 R4, desc[UR6][R4.64] ;  /* 0x0000000604047981 */ /* 0x000ea2000c1e1b00 */
[----:B------:R-:W-:-:S05]  /*0120*/  IMAD.IADD R0, R11, 0x1, R0 ;  /* 0x000000010b007824 */ /* 0x000fca00078e0200 */
[----:B------:R-:W-:Y:S01]  /*0130*/  ISETP.GE.AND P0, PT, R0, UR5, PT ;  /* 0x0000000500007c0c */ /* 0x000fe2000bf06270 */
[----:B--2---:R-:W-:-:S12]  /*0140*/  DADD R2, R4, R2 ;  /* 0x0000000004027229 */ /* 0x004fd80000000002 */
[----:B------:R-:W-:Y:S05]  /*0150*/  @!P0 BRA `(.L_x_473) ;  /* 0xfffffffc00e88947 */ /* 0x000fea000383ffff */
.L_x_472:
[----:B------:R-:W-:Y:S05]  /*0160*/  BSYNC.RECONVERGENT B0 ;  /* 0x0000000000007941 */ /* 0x000fea0003800200 */
.L_x_471:
[----:B------:R-:W0:Y:S01]  /*0170*/  S2UR UR5, SR_CgaCtaId ;  /* 0x00000000000579c3 */ /* 0x000e220000008800 */
[----:B------:R-:W-:Y:S01]  /*0180*/  UMOV UR4, 0x400 ;  /* 0x0000040000047882 */ /* 0x000fe20000000000 */
[----:B------:R-:W-:Y:S02]  /*0190*/  ISETP.GE.U32.AND P1, PT, R8, 0x2, PT ;  /* 0x000000020800780c */ /* 0x000fe40003f26070 */
[----:B------:R-:W-:Y:S01]  /*01a0*/  ISETP.NE.AND P0, PT, R9, RZ, PT ;  /* 0x000000ff0900720c */ /* 0x000fe20003f05270 */
[----:B0-----:R-:W-:-:S06]  /*01b0*/  ULEA UR4, UR5, UR4, 0x18 ;  /* 0x0000000405047291 */ /* 0x001fcc000f8ec0ff */
[----:B------:R-:W-:-:S05]  /*01c0*/  LEA R7, R9, UR4, 0x3 ;  /* 0x0000000409077c11 */ /* 0x000fca000f8e18ff */
[----:B------:R0:W-:Y:S01]  /*01d0*/  STS.64 [R7], R2 ;  /* 0x0000000207007388 */ /* 0x0001e20000000a00 */
[----:B------:R-:W-:Y:S06]  /*01e0*/  BAR.SYNC.DEFER_BLOCKING 0x0 ;  /* 0x0000000000007b1d */ /* 0x000fec0000010000 */
[----:B------:R-:W-:Y:S05]  /*01f0*/  @!P1 BRA `(.L_x_474) ;  /* 0x00000000002c9947 */ /* 0x000fea0003800000 */
.L_x_475:
        /* <DEDUP_REMOVED lines=11> */
.L_x_474:
        /* <DEDUP_REMOVED lines=9> */
.L_x_476:
        /* <DEDUP_REMOVED lines=12> */
.L_x_571:


//--------------------- .text.reduction_f32       --------------------------
	.section	.text.reduction_f32,"ax",@progbits
	.align	128
        .global         reduction_f32
        .type           reduction_f32,@function
        .size           reduction_f32,(.L_x_572 - reduction_f32)
        .other          reduction_f32,@"STO_CUDA_ENTRY STV_DEFAULT"
reduction_f32:
.text.reduction_f32:
[----:B------:R-:W-:Y:S01]  /*0000*/  LDC R1, c[0x0][0x37c] ;  /* 0x0000df00ff017b82 */ /* 0x000fe20000000800 */
[----:B------:R-:W0:Y:S01]  /*0010*/  S2R R8, SR_TID.X ;  /* 0x0000000000087919 */ /* 0x000e220000002100 */
[----:B------:R-:W1:Y:S01]  /*0020*/  LDCU UR4, c[0x0][0x360] ;  /* 0x00006c00ff0477ac */ /* 0x000e620008000800 */
[----:B------:R-:W-:Y:S01]  /*0030*/  BSSY.RECONVERGENT B0, `(.L_x_477) ;  /* 0x0000013000007945 */ /* 0x000fe20003800200 */
[----:B------:R-:W-:Y:S01]  /*0040*/  IMAD.MOV.U32 R7, RZ, RZ, RZ ;  /* 0x000000ffff077224 */ /* 0x000fe200078e00ff */
        /* <DEDUP_REMOVED lines=9> */
[----:B------:R-:W-:Y:S02]  /*00e0*/  HFMA2 R7, -RZ, RZ, 0, 0 ;  /* 0x00000000ff077431 */ /* 0x000fe400000001ff */
[----:B-1----:R-:W-:-:S07]  /*00f0*/  IMAD R11, R6, UR4, RZ ;  /* 0x00000004060b7c24 */ /* 0x002fce000f8e02ff */
.L_x_479:
[----:B0-----:R-:W-:-:S06]  /*0100*/  IMAD.WIDE R2, R0, 0x4, R4 ;  /* 0x0000000400027825 */ /* 0x001fcc00078e0204 */
[----:B------:R-:W2:Y:S01]  /*0110*/  LDG.E R2, desc[UR6][R2.64] ;  /* 0x0000000602027981 */ /* 0x000ea2000c1e1900 */
[----:B------:R-:W-:-:S05]  /*0120*/  IMAD.IADD R0, R11, 0x1, R0 ;  /* 0x000000010b007824 */ /* 0x000fca00078e0200 */
[----:B------:R-:W-:Y:S01]  /*0130*/  ISETP.GE.AND P0, PT, R0, UR5, PT ;  /* 0x0000000500007c0c */ /* 0x000fe2000bf06270 */
[----:B--2---:R-:W-:-:S12]  /*0140*/  FADD R7, R2, R7 ;  /* 0x0000000702077221 */ /* 0x004fd80000000000 */
[----:B------:R-:W-:Y:S05]  /*0150*/  @!P0 BRA `(.L_x_479) ;  /* 0xfffffffc00e88947 */ /* 0x000fea000383ffff */
.L_x_478:
[----:B------:R-:W-:Y:S05]  /*0160*/  BSYNC.RECONVERGENT B0 ;  /* 0x0000000000007941 */ /* 0x000fea0003800200 */
.L_x_477:
[----:B------:R-:W0:Y:S01]  /*0170*/  S2UR UR5, SR_CgaCtaId ;  /* 0x00000000000579c3 */ /* 0x000e220000008800 */
[----:B------:R-:W-:Y:S01]  /*0180*/  UMOV UR4, 0x400 ;  /* 0x0000040000047882 */ /* 0x000fe20000000000 */
[----:B------:R-:W-:Y:S02]  /*0190*/  ISETP.GE.U32.AND P1, PT, R6, 0x2, PT ;  /* 0x000000020600780c */ /* 0x000fe40003f26070 */
[----:B------:R-:W-:Y:S01]  /*01a0*/  ISETP.NE.AND P0, PT, R8, RZ, PT ;  /* 0x000000ff0800720c */ /* 0x000fe20003f05270 */
[----:B0-----:R-:W-:-:S06]  /*01b0*/  ULEA UR4, UR5, UR4, 0x18 ;  /* 0x0000000405047291 */ /* 0x001fcc000f8ec0ff */
[----:B------:R-:W-:-:S05]  /*01c0*/  LEA R0, R8, UR4, 0x2 ;  /* 0x0000000408007c11 */ /* 0x000fca000f8e10ff */
[----:B------:R0:W-:Y:S01]  /*01d0*/  STS [R0], R7 ;  /* 0x0000000700007388 */ /* 0x0001e20000000800 */
[----:B------:R-:W-:Y:S06]  /*01e0*/  BAR.SYNC.DEFER_BLOCKING 0x0 ;  /* 0x0000000000007b1d */ /* 0x000fec0000010000 */
[----:B------:R-:W-:Y:S05]  /*01f0*/  @!P1 BRA `(.L_x_480) ;  /* 0x00000000002c9947 */ /* 0x000fea0003800000 */
.L_x_481:
[----:B------:R-:W-:-:S04]  /*0200*/  SHF.R.U32.HI R5, RZ, 0x1, R6 ;  /* 0x00000001ff057819 */ /* 0x000fc80000011606 */
[----:B------:R-:W-:-:S13]  /*0210*/  ISETP.GE.U32.AND P1, PT, R8, R5, PT ;  /* 0x000000050800720c */ /* 0x000fda0003f26070 */
[----:B------:R-:W-:Y:S01]  /*0220*/  @!P1 LEA R2, R5, R0, 0x2 ;  /* 0x0000000005029211 */ /* 0x000fe200078e10ff */
        /* <DEDUP_REMOVED lines=8> */
.L_x_480:
[----:B------:R-:W-:Y:S05]  /*02b0*/  @P0 EXIT ;  /* 0x000000000000094d */ /* 0x000fea0003800000 */
[----:B------:R-:W1:Y:S01]  /*02c0*/  S2UR UR5, SR_CgaCtaId ;  /* 0x00000000000579c3 */ /* 0x000e620000008800 */
[----:B------:R-:W-:-:S07]  /*02d0*/  UMOV UR4, 0x400 ;  /* 0x0000040000047882 */ /* 0x000fce0000000000 */
[----:B------:R-:W2:Y:S01]  /*02e0*/  LDC.64 R2, c[0x0][0x388] ;  /* 0x0000e200ff027b82 */ /* 0x000ea20000000a00 */
[----:B-1----:R-:W-:Y:S01]  /*02f0*/  ULEA UR4, UR5, UR4, 0x18 ;  /* 0x0000000405047291 */ /* 0x002fe2000f8ec0ff */
[----:B--2---:R-:W-:-:S08]  /*0300*/  IMAD.WIDE.U32 R2, R9, 0x4, R2 ;  /* 0x0000000409027825 */ /* 0x004fd000078e0002 */
[----:B------:R-:W1:Y:S04]  /*0310*/  LDS R5, [UR4] ;  /* 0x00000004ff057984 */ /* 0x000e680008000800 */
[----:B-1----:R-:W-:Y:S01]  /*0320*/  STG.E desc[UR6][R2.64], R5 ;  /* 0x0000000502007986 */ /* 0x002fe2000c101906 */
[----:B------:R-:W-:Y:S05]  /*0330*/  EXIT ;  /* 0x000000000000794d */ /* 0x000fea0003800000 */
.L_x_482:
        /* <DEDUP_REMOVED lines=12> */
.L_x_572:


//--------------------- .text.dot_f64             --------------------------
	.section	.text.dot_f64,"ax",@progbits
	.align	128
        .global         dot_f64
        .type           dot_f64,@function
        .size           dot_f64,(.L_x_573 - dot_f64)
        .other          dot_f64,@"STO_CUDA_ENTRY STV_DEFAULT"
dot_f64:
.text.dot_f64:
        /* <DEDUP_REMOVED lines=14> */
[----:B------:R-:W-:Y:S01]  /*00e0*/  IMAD.MOV.U32 R13, RZ, RZ, R4 ;  /* 0x000000ffff0d7224 */ /* 0x000fe200078e0004 */
[----:B------:R-:W-:-:S05]  /*00f0*/  CS2R R2, SRZ ;  /* 0x0000000000027805 */ /* 0x000fca000001ff00 */
[----:B------:R-:W2:Y:S01]  /*0100*/  LDC.64 R10, c[0x0][0x388] ;  /* 0x0000e200ff0a7b82 */ /* 0x000ea20000000a00 */
[----:B-1----:R-:W-:-:S07]  /*0110*/  IMAD R14, R12, UR4, RZ ;  /* 0x000000040c0e7c24 */ /* 0x002fce000f8e02ff */
.L_x_485:
[----:B0-----:R-:W-:-:S04]  /*0120*/  IMAD.WIDE R4, R13, 0x8, R8 ;  /* 0x000000080d047825 */ /* 0x001fc800078e0208 */
[----:B--2---:R-:W-:Y:S02]  /*0130*/  IMAD.WIDE R6, R13, 0x8, R10 ;  /* 0x000000080d067825 */ /* 0x004fe400078e020a */
[----:B------:R-:W2:Y:S04]  /*0140*/  LDG.E.64 R4, desc[UR6][R4.64] ;  /* 0x0000000604047981 */ /* 0x000ea8000c1e1b00 */
[----:B------:R-:W2:Y:S01]  /*0150*/  LDG.E.64 R6, desc[UR6][R6.64] ;  /* 0x0000000606067981 */ /* 0x000ea2000c1e1b00 */
[----:B------:R-:W-:-:S05]  /*0160*/  IMAD.IADD R13, R14, 0x1, R13 ;  /* 0x000000010e0d7824 */ /* 0x000fca00078e020d */
[----:B------:R-:W-:Y:S01]  /*0170*/  ISETP.GE.AND P0, PT, R13, UR5, PT ;  /* 0x000000050d007c0c */ /* 0x000fe2000bf06270 */
[----:B--2---:R-:W-:-:S12]  /*0180*/  DFMA R2, R4, R6, R2 ;  /* 0x000000060402722b */ /* 0x004fd80000000002 */
[----:B------:R-:W-:Y:S05]  /*0190*/  @!P0 BRA `(.L_x_485) ;  /* 0xfffffffc00e08947 */ /* 0x000fea000383ffff */
.L_x_484:
[----:B------:R-:W-:Y:S05]  /*01a0*/  BSYNC.RECONVERGENT B0 ;  /* 0x0000000000007941 */ /* 0x000fea0003800200 */
.L_x_483:
        /* <DEDUP_REMOVED lines=9> */
.L_x_487:
        /* <DEDUP_REMOVED lines=11> */
.L_x_486:
        /* <DEDUP_REMOVED lines=9> */
.L_x_488:
        /* <DEDUP_REMOVED lines=16> */
.L_x_573:


//--------------------- .text.dot_f32             --------------------------
	.section	.text.dot_f32,"ax",@progbits
	.align	128
        .global         dot_f32
        .type           dot_f32,@function
        .size           dot_f32,(.L_x_574 - dot_f32)
        .other          dot_f32,@"STO_CUDA_ENTRY STV_DEFAULT"
dot_f32:
.text.dot_f32:
        /* <DEDUP_REMOVED lines=14> */
[----:B------:R-:W-:-:S06]  /*00e0*/  HFMA2 R11, -RZ, RZ, 0, 0 ;  /* 0x00000000ff0b7431 */ /* 0x000fcc00000001ff */
[----:B------:R-:W2:Y:S01]  /*00f0*/  LDC.64 R8, c[0x0][0x388] ;  /* 0x0000e200ff087b82 */ /* 0x000ea20000000a00 */
[----:B-1----:R-:W-:-:S07]  /*0100*/  IMAD R15, R10, UR4, RZ ;  /* 0x000000040a0f7c24 */ /* 0x002fce000f8e02ff */
.L_x_491:
[----:B0-----:R-:W-:-:S04]  /*0110*/  IMAD.WIDE R2, R0, 0x4, R6 ;  /* 0x0000000400027825 */ /* 0x001fc800078e0206 */
[----:B--2---:R-:W-:Y:S02]  /*0120*/  IMAD.WIDE R4, R0, 0x4, R8 ;  /* 0x0000000400047825 */ /* 0x004fe400078e0208 */
[----:B------:R-:W2:Y:S04]  /*0130*/  LDG.E R2, desc[UR6][R2.64] ;  /* 0x0000000602027981 */ /* 0x000ea8000c1e1900 */
[----:B------:R-:W2:Y:S01]  /*0140*/  LDG.E R4, desc[UR6][R4.64] ;  /* 0x0000000604047981 */ /* 0x000ea2000c1e1900 */
[----:B------:R-:W-:-:S05]  /*0150*/  IMAD.IADD R0, R15, 0x1, R0 ;  /* 0x000000010f007824 */ /* 0x000fca00078e0200 */
[----:B------:R-:W-:Y:S01]  /*0160*/  ISETP.GE.AND P0, PT, R0, UR5, PT ;  /* 0x0000000500007c0c */ /* 0x000fe2000bf06270 */
[----:B--2---:R-:W-:-:S12]  /*0170*/  FFMA R11, R2, R4, R11 ;  /* 0x00000004020b7223 */ /* 0x004fd8000000000b */
[----:B------:R-:W-:Y:S05]  /*0180*/  @!P0 BRA `(.L_x_491) ;  /* 0xfffffffc00e08947 */ /* 0x000fea000383ffff */
.L_x_490:
[----:B------:R-:W-:Y:S05]  /*0190*/  BSYNC.RECONVERGENT B0 ;  /* 0x0000000000007941 */ /* 0x000fea0003800200 */
.L_x_489:
        /* <DEDUP_REMOVED lines=9> */
.L_x_493:
        /* <DEDUP_REMOVED lines=8> */
[----:B------:R-:W-:Y:S02]  /*02b0*/  ISETP.GT.U32.AND P1, PT, R10, 0x3, PT ;  /* 0x000000030a00780c */ /* 0x000fe40003f24070 */
[----:B------:R-:W-:-:S11]  /*02c0*/  MOV R10, R5 ;  /* 0x00000005000a7202 */ /* 0x000fd60000000f00 */
[----:B-1----:R-:W-:Y:S05]  /*02d0*/  @P1 BRA `(.L_x_493) ;  /* 0xfffffffc00d41947 */ /* 0x002fea000383ffff */
.L_x_492:
        /* <DEDUP_REMOVED lines=9> */
.L_x_494:
        /* <DEDUP_REMOVED lines=9> */
.L_x_574:


//--------------------- .text.vecadd_f64          --------------------------
	.section	.text.vecadd_f64,"ax",@progbits
	.align	128
        .global         vecadd_f64
        .type           vecadd_f64,@function
        .size           vecadd_f64,(.L_x_575 - vecadd_f64)
        .other          vecadd_f64,@"STO_CUDA_ENTRY STV_DEFAULT"
vecadd_f64:
.text.vecadd_f64:
        /* <DEDUP_REMOVED lines=10> */
[----:B------:R-:W2:Y:S08]  /*00a0*/  LDC.64 R4, c[0x0][0x388] ;  /* 0x0000e200ff047b82 */ /* 0x000eb00000000a00 */
[----:B------:R-:W3:Y:S01]  /*00b0*/  LDC.64 R8, c[0x0][0x390] ;  /* 0x0000e400ff087b82 */ /* 0x000ee20000000a00 */
[----:B0-----:R-:W-:-:S06]  /*00c0*/  IMAD.WIDE R2, R11, 0x8, R2 ;  /* 0x000000080b027825 */ /* 0x001fcc00078e0202 */
[----:B-1----:R-:W4:Y:S01]  /*00d0*/  LDG.E.64 R2, desc[UR4][R2.64] ;  /* 0x0000000402027981 */ /* 0x002f22000c1e1b00 */
[----:B--2---:R-:W-:-:S06]  /*00e0*/  IMAD.WIDE R4, R11, 0x8, R4 ;  /* 0x000000080b047825 */ /* 0x004fcc00078e0204 */
[----:B------:R-:W4:Y:S01]  /*00f0*/  LDG.E.64 R4, desc[UR4][R4.64] ;  /* 0x0000000404047981 */ /* 0x000f22000c1e1b00 */
[----:B---3--:R-:W-:Y:S01]  /*0100*/  IMAD.WIDE R8, R11, 0x8, R8 ;  /* 0x000000080b087825 */ /* 0x008fe200078e0208 */
[----:B----4-:R-:W-:-:S07]  /*0110*/  DADD R6, R2, R4 ;  /* 0x0000000002067229 */ /* 0x010fce0000000004 */
[----:B------:R-:W-:Y:S01]  /*0120*/  STG.E.64 desc[UR4][R8.64], R6 ;  /* 0x0000000608007986 */ /* 0x000fe2000c101b04 */
[----:B------:R-:W-:Y:S05]  /*0130*/  EXIT ;  /* 0x000000000000794d */ /* 0x000fea0003800000 */
.L_x_495:
        /* <DEDUP_REMOVED lines=12> */
.L_x_575:


//--------------------- .text.vecadd_f32          --------------------------
	.section	.text.vecadd_f32,"ax",@progbits
	.align	128
        .global         vecadd_f32
        .type           vecadd_f32,@function
        .size           vecadd_f32,(.L_x_576 - vecadd_f32)
        .other          vecadd_f32,@"STO_CUDA_ENTRY STV_DEFAULT"
vecadd_f32:
.text.vecadd_f32:
        /* <DEDUP_REMOVED lines=13> */
[----:B-1----:R-:W4:Y:S01]  /*00d0*/  LDG.E R2, desc[UR4][R2.64] ;  /* 0x0000000402027981 */ /* 0x002f22000c1e1900 */
[----:B--2---:R-:W-:-:S06]  /*00e0*/  IMAD.WIDE R4, R9, 0x4, R4 ;  /* 0x0000000409047825 */ /* 0x004fcc00078e0204 */
[----:B------:R-:W4:Y:S01]  /*00f0*/  LDG.E R5, desc[UR4][R4.64] ;  /* 0x0000000404057981 */ /* 0x000f22000c1e1900 */
[----:B---3--:R-:W-:-:S04]  /*0100*/  IMAD.WIDE R6, R9, 0x4, R6 ;  /* 0x0000000409067825 */ /* 0x008fc800078e0206 */
[----:B----4-:R-:W-:-:S05]  /*0110*/  FADD R9, R2, R5 ;  /* 0x0000000502097221 */ /* 0x010fca0000000000 */
[----:B------:R-:W-:Y:S01]  /*0120*/  STG.E desc[UR4][R6.64], R9 ;  /* 0x0000000906007986 */ /* 0x000fe2000c101904 */
[----:B------:R-:W-:Y:S05]  /*0130*/  EXIT ;  /* 0x000000000000794d */ /* 0x000fea0003800000 */
.L_x_496:
        /* <DEDUP_REMOVED lines=12> */
.L_x_576:


//--------------------- .nv.global.init           --------------------------
	.section	.nv.global.init,"aw",@progbits
	.align	16
.nv.global.init:
	.type		__cudart_sin_cos_coeffs,@object
	.size		__cudart_sin_cos_coeffs,(__cudart_i2opi_d - __cudart_sin_cos_coeffs)
__cudart_sin_cos_coeffs:
        /*0000*/ 	.byte	0x46, 0xd2, 0xb0, 0x2c, 0xf1, 0xe5, 0x5a, 0xbe, 0x92, 0xe3, 0xac, 0x69, 0xe3, 0x1d, 0xc7, 0x3e
        /*0010*/ 	.byte	0xa1, 0x62, 0xdb, 0x19, 0xa0, 0x01, 0x2a, 0xbf, 0x18, 0x08, 0x11, 0x11, 0x11, 0x11, 0x81, 0x3f
        /*0020*/ 	.byte	0x54, 0x55, 0x55, 0x55, 0x55, 0x55, 0xc5, 0xbf, 0x00, 0x00, 0x00, 0x00, 0x00, 0x00, 0x00, 0x00
        /*0030*/ 	.byte	0x00, 0x00, 0x00, 0x00, 0x00, 0x00, 0x00, 0x00, 0x64, 0x81, 0xfd, 0x20, 0x83, 0xff, 0xa8, 0xbd
        /*0040*/ 	.byte	0x28, 0x85, 0xef, 0xc1, 0xa7, 0xee, 0x21, 0x3e, 0xd9, 0xe6, 0x06, 0x8e, 0x4f, 0x7e, 0x92, 0xbe
        /*0050*/ 	.byte	0xe9, 0xbc, 0xdd, 0x19, 0xa0, 0x01, 0xfa, 0x3e, 0x47, 0x5d, 0xc1, 0x16, 0x6c, 0xc1, 0x56, 0xbf
        /*0060*/ 	.byte	0x51, 0x55, 0x55, 0x55, 0x55, 0x55, 0xa5, 0x3f, 0x00, 0x00, 0x00, 0x00, 0x00, 0x00, 0xe0, 0xbf
        /*0070*/ 	.byte	0x00, 0x00, 0x00, 0x00, 0x00, 0x00, 0xf0, 0x3f, 0x00, 0x00, 0x00, 0x00, 0x00, 0x00, 0x00, 0x00
	.type		__cudart_i2opi_d,@object
	.size		__cudart_i2opi_d,(.L_0 - __cudart_i2opi_d)
__cudart_i2opi_d:
        /* <DEDUP_REMOVED lines=9> */
.L_0:


//--------------------- .nv.shared.smithwaterman_wavefront_kernel --------------------------
	.section	.nv.shared.smithwaterman_wavefront_kernel,"aw",@nobits
	.sectionflags	@""
	.align	16
	.zero		1024


//--------------------- .nv.shared.reserved.0     --------------------------
	.section	.nv.shared.reserved.0,"aw",@nobits
	.weak		__nv_reservedSMEM_offset_0_alias
	.size		__nv_reservedSMEM_offset_0_alias, 0, 64
	.other		__nv_reservedSMEM_offset_0_alias,@"STO_CUDA_RESERVED_SHARED STV_DEFAULT"
__nv_reservedSMEM_offset_0_alias:
	.zero		0
	.zero		64


//--------------------- .nv.shared.wfa_editdistance_kernel --------------------------
	.section	.nv.shared.wfa_editdistance_kernel,"aw",@nobits
	.sectionflags	@""
	.align	16
	.zero		1024


//--------------------- .nv.shared.smithwaterman_basic_kernel --------------------------
	.section	.nv.shared.smithwaterman_basic_kernel,"aw",@nobits
	.sectionflags	@""
	.align	16
	.zero		1024


//--------------------- .nv.shared.fft1d_staged_f64 --------------------------
	.section	.nv.shared.fft1d_staged_f64,"aw",@nobits
	.sectionflags	@""
	.align	16
	.zero		1024


//--------------------- .nv.shared.fft1d_staged_f32 --------------------------
	.section	.nv.shared.fft1d_staged_f32,"aw",@nobits
	.sectionflags	@""
	.align	16
	.zero		1024


//--------------------- .nv.shared.fft1d_global_f64 --------------------------
	.section	.nv.shared.fft1d_global_f64,"aw",@nobits
	.sectionflags	@""
	.align	16
	.zero		1024


//--------------------- .nv.shared.fft1d_global_f32 --------------------------
	.section	.nv.shared.fft1d_global_f32,"aw",@nobits
	.sectionflags	@""
	.align	16
	.zero		1024


//--------------------- .nv.shared.montecarlo_basic_f64 --------------------------
	.section	.nv.shared.montecarlo_basic_f64,"aw",@nobits
	.sectionflags	@""
	.align	16
	.zero		1024


//--------------------- .nv.shared.montecarlo_basic_f32 --------------------------
	.section	.nv.shared.montecarlo_basic_f32,"aw",@nobits
	.sectionflags	@""
	.align	16
	.zero		1024


//--------------------- .nv.shared.sort_bitonic   --------------------------
	.section	.nv.shared.sort_bitonic,"aw",@nobits
	.sectionflags	@""
	.align	16
	.zero		1024


//--------------------- .nv.shared.histogram_shared --------------------------
	.section	.nv.shared.histogram_shared,"aw",@nobits
	.sectionflags	@""
	.align	16
.nv.shared.histogram_shared:
	.zero		2048


//--------------------- .nv.shared.histogram_global --------------------------
	.section	.nv.shared.histogram_global,"aw",@nobits
	.sectionflags	@""
	.align	16
	.zero		1024


//--------------------- .nv.shared.stencil3d_shared_f64 --------------------------
	.section	.nv.shared.stencil3d_shared_f64,"aw",@nobits
	.sectionflags	@""
	.align	16
	.zero		1024


//--------------------- .nv.shared.stencil3d_shared_f32 --------------------------
	.section	.nv.shared.stencil3d_shared_f32,"aw",@nobits
	.sectionflags	@""
	.align	16
	.zero		1024


//--------------------- .nv.shared.stencil3d_global_f64 --------------------------
	.section	.nv.shared.stencil3d_global_f64,"aw",@nobits
	.sectionflags	@""
	.align	16
	.zero		1024


//--------------------- .nv.shared.stencil3d_global_f32 --------------------------
	.section	.nv.shared.stencil3d_global_f32,"aw",@nobits
	.sectionflags	@""
	.align	16
	.zero		1024


//--------------------- .nv.shared.stencil2d_5x5_f64 --------------------------
	.section	.nv.shared.stencil2d_5x5_f64,"aw",@nobits
	.sectionflags	@""
	.align	16
	.zero		1024


//--------------------- .nv.shared.stencil2d_5x5_f32 --------------------------
	.section	.nv.shared.stencil2d_5x5_f32,"aw",@nobits
	.sectionflags	@""
	.align	16
	.zero		1024


//--------------------- .nv.shared.stencil2d_3x3_f64 --------------------------
	.section	.nv.shared.stencil2d_3x3_f64,"aw",@nobits
	.sectionflags	@""
	.align	16
	.zero		1024


//--------------------- .nv.shared.stencil2d_3x3_f32 --------------------------
	.section	.nv.shared.stencil2d_3x3_f32,"aw",@nobits
	.sectionflags	@""
	.align	16
	.zero		1024


//--------------------- .nv.shared.activation_gelu_f64 --------------------------
	.section	.nv.shared.activation_gelu_f64,"aw",@nobits
	.sectionflags	@""
	.align	16
	.zero		1024


//--------------------- .nv.shared.activation_gelu_f32 --------------------------
	.section	.nv.shared.activation_gelu_f32,"aw",@nobits
	.sectionflags	@""
	.align	16
	.zero		1024


//--------------------- .nv.shared.activation_relu_f64 --------------------------
	.section	.nv.shared.activation_relu_f64,"aw",@nobits
	.sectionflags	@""
	.align	16
	.zero		1024


//--------------------- .nv.shared.activation_relu_f32 --------------------------
	.section	.nv.shared.activation_relu_f32,"aw",@nobits
	.sectionflags	@""
	.align	16
	.zero		1024


//--------------------- .nv.shared.layernorm_basic_f64 --------------------------
	.section	.nv.shared.layernorm_basic_f64,"aw",@nobits
	.sectionflags	@""
	.align	16
.nv.shared.layernorm_basic_f64:
	.zero		5120


//--------------------- .nv.shared.layernorm_basic_f32 --------------------------
	.section	.nv.shared.layernorm_basic_f32,"aw",@nobits
	.sectionflags	@""
	.align	16
.nv.shared.layernorm_basic_f32:
	.zero		3072


//--------------------- .nv.shared.softmax_basic_f64 --------------------------
	.section	.nv.shared.softmax_basic_f64,"aw",@nobits
	.sectionflags	@""
	.align	16
.nv.shared.softmax_basic_f64:
	.zero		5120


//--------------------- .nv.shared.softmax_basic_f32 --------------------------
	.section	.nv.shared.softmax_basic_f32,"aw",@nobits
	.sectionflags	@""
	.align	16
.nv.shared.softmax_basic_f32:
	.zero		3072


//--------------------- .nv.shared.pagerank_basic_f64 --------------------------
	.section	.nv.shared.pagerank_basic_f64,"aw",@nobits
	.sectionflags	@""
	.align	16
	.zero		1024


//--------------------- .nv.shared.pagerank_basic_f32 --------------------------
	.section	.nv.shared.pagerank_basic_f32,"aw",@nobits
	.sectionflags	@""
	.align	16
	.zero		1024


//--------------------- .nv.shared.dfs_basic      --------------------------
	.section	.nv.shared.dfs_basic,"aw",@nobits
	.sectionflags	@""
	.align	16
	.zero		1024


//--------------------- .nv.shared.bfs_basic      --------------------------
	.section	.nv.shared.bfs_basic,"aw",@nobits
	.sectionflags	@""
	.align	16
	.zero		1024


//--------------------- .nv.shared.depthwiseconv_tiled_f64 --------------------------
	.section	.nv.shared.depthwiseconv_tiled_f64,"aw",@nobits
	.sectionflags	@""
	.align	16
.nv.shared.depthwiseconv_tiled_f64:
	.zero		1824


//--------------------- .nv.shared.depthwiseconv_tiled_f32 --------------------------
	.section	.nv.shared.depthwiseconv_tiled_f32,"aw",@nobits
	.sectionflags	@""
	.align	16
.nv.shared.depthwiseconv_tiled_f32:
	.zero		1424


//--------------------- .nv.shared.depthwiseconv_global_f64 --------------------------
	.section	.nv.shared.depthwiseconv_global_f64,"aw",@nobits
	.sectionflags	@""
	.align	16
	.zero		1024


//--------------------- .nv.shared.depthwiseconv_global_f32 --------------------------
	.section	.nv.shared.depthwiseconv_global_f32,"aw",@nobits
	.sectionflags	@""
	.align	16
	.zero		1024


//--------------------- .nv.shared.conv2d_shared_f64 --------------------------
	.section	.nv.shared.conv2d_shared_f64,"aw",@nobits
	.sectionflags	@""
	.align	16
.nv.shared.conv2d_shared_f64:
	.zero		3616


//--------------------- .nv.shared.conv2d_shared_f32 --------------------------
	.section	.nv.shared.conv2d_shared_f32,"aw",@nobits
	.sectionflags	@""
	.align	16
.nv.shared.conv2d_shared_f32:
	.zero		2320


//--------------------- .nv.shared.conv2d_global_f64 --------------------------
	.section	.nv.shared.conv2d_global_f64,"aw",@nobits
	.sectionflags	@""
	.align	16
	.zero		1024


//--------------------- .nv.shared.conv2d_global_f32 --------------------------
	.section	.nv.shared.conv2d_global_f32,"aw",@nobits
	.sectionflags	@""
	.align	16
	.zero		1024


//--------------------- .nv.shared.spmv_csr_f64   --------------------------
	.section	.nv.shared.spmv_csr_f64,"aw",@nobits
	.sectionflags	@""
	.align	16
	.zero		1024


//--------------------- .nv.shared.spmv_csr_f32   --------------------------
	.section	.nv.shared.spmv_csr_f32,"aw",@nobits
	.sectionflags	@""
	.align	16
	.zero		1024


//--------------------- .nv.shared._Z23scan_add_offsets_kernelIdEvPT_PKS0_i --------------------------
	.section	.nv.shared._Z23scan_add_offsets_kernelIdEvPT_PKS0_i,"aw",@nobits
	.sectionflags	@""
	.align	16
	.zero		1024


//--------------------- .nv.shared._Z23scan_add_offsets_kernelIfEvPT_PKS0_i --------------------------
	.section	.nv.shared._Z23scan_add_offsets_kernelIfEvPT_PKS0_i,"aw",@nobits
	.sectionflags	@""
	.align	16
	.zero		1024


//--------------------- .nv.shared._Z17scan_block_kernelIdEvPKT_PS0_S3_i --------------------------
	.section	.nv.shared._Z17scan_block_kernelIdEvPKT_PS0_S3_i,"aw",@nobits
	.sectionflags	@""
	.align	16
.nv.shared._Z17scan_block_kernelIdEvPKT_PS0_S3_i:
	.zero		3072


//--------------------- .nv.shared._Z17scan_block_kernelIfEvPKT_PS0_S3_i --------------------------
	.section	.nv.shared._Z17scan_block_kernelIfEvPKT_PS0_S3_i,"aw",@nobits
	.sectionflags	@""
	.align	16
.nv.shared._Z17scan_block_kernelIfEvPKT_PS0_S3_i:
	.zero		2048


//--------------------- .nv.shared.matmul_shared_f64 --------------------------
	.section	.nv.shared.matmul_shared_f64,"aw",@nobits
	.sectionflags	@""
	.align	16
.nv.shared.matmul_shared_f64:
	.zero		5120


//--------------------- .nv.shared.matmul_shared_f32 --------------------------
	.section	.nv.shared.matmul_shared_f32,"aw",@nobits
	.sectionflags	@""
	.align	16
.nv.shared.matmul_shared_f32:
	.zero		3072


//--------------------- .nv.shared.matmul_global_f64 --------------------------
	.section	.nv.shared.matmul_global_f64,"aw",@nobits
	.sectionflags	@""
	.align	16
	.zero		1024


//--------------------- .nv.shared.matmul_global_f32 --------------------------
	.section	.nv.shared.matmul_global_f32,"aw",@nobits
	.sectionflags	@""
	.align	16
	.zero		1024


//--------------------- .nv.shared.gemv_shared_f64 --------------------------
	.section	.nv.shared.gemv_shared_f64,"aw",@nobits
	.sectionflags	@""
	.align	16
.nv.shared.gemv_shared_f64:
	.zero		3072


//--------------------- .nv.shared.gemv_shared_f32 --------------------------
	.section	.nv.shared.gemv_shared_f32,"aw",@nobits
	.sectionflags	@""
	.align	16
.nv.shared.gemv_shared_f32:
	.zero		2048


//--------------------- .nv.shared.gemv_global_f64 --------------------------
	.section	.nv.shared.gemv_global_f64,"aw",@nobits
	.sectionflags	@""
	.align	16
	.zero		1024


//--------------------- .nv.shared.gemv_global_f32 --------------------------
	.section	.nv.shared.gemv_global_f32,"aw",@nobits
	.sectionflags	@""
	.align	16
	.zero		1024


//--------------------- .nv.shared.reduction_f64  --------------------------
	.section	.nv.shared.reduction_f64,"aw",@nobits
	.sectionflags	@""
	.align	16
.nv.shared.reduction_f64:
	.zero		3072


//--------------------- .nv.shared.reduction_f32  --------------------------
	.section	.nv.shared.reduction_f32,"aw",@nobits
	.sectionflags	@""
	.align	16
.nv.shared.reduction_f32:
	.zero		2048


//--------------------- .nv.shared.dot_f64        --------------------------
	.section	.nv.shared.dot_f64,"aw",@nobits
	.sectionflags	@""
	.align	16
.nv.shared.dot_f64:
	.zero		3072


//--------------------- .nv.shared.dot_f32        --------------------------
	.section	.nv.shared.dot_f32,"aw",@nobits
	.sectionflags	@""
	.align	16
.nv.shared.dot_f32:
	.zero		2048


//--------------------- .nv.shared.vecadd_f64     --------------------------
	.section	.nv.shared.vecadd_f64,"aw",@nobits
	.sectionflags	@""
	.align	16
	.zero		1024


//--------------------- .nv.shared.vecadd_f32     --------------------------
	.section	.nv.shared.vecadd_f32,"aw",@nobits
	.sectionflags	@""
	.align	16
	.zero		1024


//--------------------- .nv.constant0.smithwaterman_wavefront_kernel --------------------------
	.section	.nv.constant0.smithwaterman_wavefront_kernel,"a",@progbits
	.sectionflags	@""
	.align	4
.nv.constant0.smithwaterman_wavefront_kernel:
	.zero		940


//--------------------- .nv.constant0.wfa_editdistance_kernel --------------------------
	.section	.nv.constant0.wfa_editdistance_kernel,"a",@progbits
	.sectionflags	@""
	.align	4
.nv.constant0.wfa_editdistance_kernel:
	.zero		928


//--------------------- .nv.constant0.smithwaterman_basic_kernel --------------------------
	.section	.nv.constant0.smithwaterman_basic_kernel,"a",@progbits
	.sectionflags	@""
	.align	4
.nv.constant0.smithwaterman_basic_kernel:
	.zero		940


//--------------------- .nv.constant0.fft1d_staged_f64 --------------------------
	.section	.nv.constant0.fft1d_staged_f64,"a",@progbits
	.sectionflags	@""
	.align	4
.nv.constant0.fft1d_staged_f64:
	.zero		912


//--------------------- .nv.constant0.fft1d_staged_f32 --------------------------
	.section	.nv.constant0.fft1d_staged_f32,"a",@progbits
	.sectionflags	@""
	.align	4
.nv.constant0.fft1d_staged_f32:
	.zero		912


//--------------------- .nv.constant0.fft1d_global_f64 --------------------------
	.section	.nv.constant0.fft1d_global_f64,"a",@progbits
	.sectionflags	@""
	.align	4
.nv.constant0.fft1d_global_f64:
	.zero		912


//--------------------- .nv.constant0.fft1d_global_f32 --------------------------
	.section	.nv.constant0.fft1d_global_f32,"a",@progbits
	.sectionflags	@""
	.align	4
.nv.constant0.fft1d_global_f32:
	.zero		912


//--------------------- .nv.constant0.montecarlo_basic_f64 --------------------------
	.section	.nv.constant0.montecarlo_basic_f64,"a",@progbits
	.sectionflags	@""
	.align	4
.nv.constant0.montecarlo_basic_f64:
	.zero		916


//--------------------- .nv.constant0.montecarlo_basic_f32 --------------------------
	.section	.nv.constant0.montecarlo_basic_f32,"a",@progbits
	.sectionflags	@""
	.align	4
.nv.constant0.montecarlo_basic_f32:
	.zero		916


//--------------------- .nv.constant0.sort_bitonic --------------------------
	.section	.nv.constant0.sort_bitonic,"a",@progbits
	.sectionflags	@""
	.align	4
.nv.constant0.sort_bitonic:
	.zero		916


//--------------------- .nv.constant0.histogram_shared --------------------------
	.section	.nv.constant0.histogram_shared,"a",@progbits
	.sectionflags	@""
	.align	4
.nv.constant0.histogram_shared:
	.zero		916


//--------------------- .nv.constant0.histogram_global --------------------------
	.section	.nv.constant0.histogram_global,"a",@progbits
	.sectionflags	@""
	.align	4
.nv.constant0.histogram_global:
	.zero		916


//--------------------- .nv.constant0.stencil3d_shared_f64 --------------------------
	.section	.nv.constant0.stencil3d_shared_f64,"a",@progbits
	.sectionflags	@""
	.align	4
.nv.constant0.stencil3d_shared_f64:
	.zero		924


//--------------------- .nv.constant0.stencil3d_shared_f32 --------------------------
	.section	.nv.constant0.stencil3d_shared_f32,"a",@progbits
	.sectionflags	@""
	.align	4
.nv.constant0.stencil3d_shared_f32:
	.zero		924


//--------------------- .nv.constant0.stencil3d_global_f64 --------------------------
	.section	.nv.constant0.stencil3d_global_f64,"a",@progbits
	.sectionflags	@""
	.align	4
.nv.constant0.stencil3d_global_f64:
	.zero		924


//--------------------- .nv.constant0.stencil3d_global_f32 --------------------------
	.section	.nv.constant0.stencil3d_global_f32,"a",@progbits
	.sectionflags	@""
	.align	4
.nv.constant0.stencil3d_global_f32:
	.zero		924


//--------------------- .nv.constant0.stencil2d_5x5_f64 --------------------------
	.section	.nv.constant0.stencil2d_5x5_f64,"a",@progbits
	.sectionflags	@""
	.align	4
.nv.constant0.stencil2d_5x5_f64:
	.zero		920


//--------------------- .nv.constant0.stencil2d_5x5_f32 --------------------------
	.section	.nv.constant0.stencil2d_5x5_f32,"a",@progbits
	.sectionflags	@""
	.align	4
.nv.constant0.stencil2d_5x5_f32:
	.zero		920


//--------------------- .nv.constant0.stencil2d_3x3_f64 --------------------------
	.section	.nv.constant0.stencil2d_3x3_f64,"a",@progbits
	.sectionflags	@""
	.align	4
.nv.constant0.stencil2d_3x3_f64:
	.zero		920


//--------------------- .nv.constant0.stencil2d_3x3_f32 --------------------------
	.section	.nv.constant0.stencil2d_3x3_f32,"a",@progbits
	.sectionflags	@""
	.align	4
.nv.constant0.stencil2d_3x3_f32:
	.zero		920


//--------------------- .nv.constant0.activation_gelu_f64 --------------------------
	.section	.nv.constant0.activation_gelu_f64,"a",@progbits
	.sectionflags	@""
	.align	4
.nv.constant0.activation_gelu_f64:
	.zero		916


//--------------------- .nv.constant0.activation_gelu_f32 --------------------------
	.section	.nv.constant0.activation_gelu_f32,"a",@progbits
	.sectionflags	@""
	.align	4
.nv.constant0.activation_gelu_f32:
	.zero		916


//--------------------- .nv.constant0.activation_relu_f64 --------------------------
	.section	.nv.constant0.activation_relu_f64,"a",@progbits
	.sectionflags	@""
	.align	4
.nv.constant0.activation_relu_f64:
	.zero		916


//--------------------- .nv.constant0.activation_relu_f32 --------------------------
	.section	.nv.constant0.activation_relu_f32,"a",@progbits
	.sectionflags	@""
	.align	4
.nv.constant0.activation_relu_f32:
	.zero		916


//--------------------- .nv.constant0.layernorm_basic_f64 --------------------------
	.section	.nv.constant0.layernorm_basic_f64,"a",@progbits
	.sectionflags	@""
	.align	4
.nv.constant0.layernorm_basic_f64:
	.zero		928


//--------------------- .nv.constant0.layernorm_basic_f32 --------------------------
	.section	.nv.constant0.layernorm_basic_f32,"a",@progbits
	.sectionflags	@""
	.align	4
.nv.constant0.layernorm_basic_f32:
	.zero		920


//--------------------- .nv.constant0.softmax_basic_f64 --------------------------
	.section	.nv.constant0.softmax_basic_f64,"a",@progbits
	.sectionflags	@""
	.align	4
.nv.constant0.softmax_basic_f64:
	.zero		916


//--------------------- .nv.constant0.softmax_basic_f32 --------------------------
	.section	.nv.constant0.softmax_basic_f32,"a",@progbits
	.sectionflags	@""
	.align	4
.nv.constant0.softmax_basic_f32:
	.zero		916


//--------------------- .nv.constant0.pagerank_basic_f64 --------------------------
	.section	.nv.constant0.pagerank_basic_f64,"a",@progbits
	.sectionflags	@""
	.align	4
.nv.constant0.pagerank_basic_f64:
	.zero		948


//--------------------- .nv.constant0.pagerank_basic_f32 --------------------------
	.section	.nv.constant0.pagerank_basic_f32,"a",@progbits
	.sectionflags	@""
	.align	4
.nv.constant0.pagerank_basic_f32:
	.zero		944


//--------------------- .nv.constant0.dfs_basic   --------------------------
	.section	.nv.constant0.dfs_basic,"a",@progbits
	.sectionflags	@""
	.align	4
.nv.constant0.dfs_basic:
	.zero		940


//--------------------- .nv.constant0.bfs_basic   --------------------------
	.section	.nv.constant0.bfs_basic,"a",@progbits
	.sectionflags	@""
	.align	4
.nv.constant0.bfs_basic:
	.zero		940


//--------------------- .nv.constant0.depthwiseconv_tiled_f64 --------------------------
	.section	.nv.constant0.depthwiseconv_tiled_f64,"a",@progbits
	.sectionflags	@""
	.align	4
.nv.constant0.depthwiseconv_tiled_f64:
	.zero		932


//--------------------- .nv.constant0.depthwiseconv_tiled_f32 --------------------------
	.section	.nv.constant0.depthwiseconv_tiled_f32,"a",@progbits
	.sectionflags	@""
	.align	4
.nv.constant0.depthwiseconv_tiled_f32:
	.zero		932


//--------------------- .nv.constant0.depthwiseconv_global_f64 --------------------------
	.section	.nv.constant0.depthwiseconv_global_f64,"a",@progbits
	.sectionflags	@""
	.align	4
.nv.constant0.depthwiseconv_global_f64:
	.zero		932


//--------------------- .nv.constant0.depthwiseconv_global_f32 --------------------------
	.section	.nv.constant0.depthwiseconv_global_f32,"a",@progbits
	.sectionflags	@""
	.align	4
.nv.constant0.depthwiseconv_global_f32:
	.zero		932


//--------------------- .nv.constant0.conv2d_shared_f64 --------------------------
	.section	.nv.constant0.conv2d_shared_f64,"a",@progbits
	.sectionflags	@""
	.align	4
.nv.constant0.conv2d_shared_f64:
	.zero		928


//--------------------- .nv.constant0.conv2d_shared_f32 --------------------------
	.section	.nv.constant0.conv2d_shared_f32,"a",@progbits
	.sectionflags	@""
	.align	4
.nv.constant0.conv2d_shared_f32:
	.zero		928


//--------------------- .nv.constant0.conv2d_global_f64 --------------------------
	.section	.nv.constant0.conv2d_global_f64,"a",@progbits
	.sectionflags	@""
	.align	4
.nv.constant0.conv2d_global_f64:
	.zero		928


//--------------------- .nv.constant0.conv2d_global_f32 --------------------------
	.section	.nv.constant0.conv2d_global_f32,"a",@progbits
	.sectionflags	@""
	.align	4
.nv.constant0.conv2d_global_f32:
	.zero		928


//--------------------- .nv.constant0.spmv_csr_f64 --------------------------
	.section	.nv.constant0.spmv_csr_f64,"a",@progbits
	.sectionflags	@""
	.align	4
.nv.constant0.spmv_csr_f64:
	.zero		940


//--------------------- .nv.constant0.spmv_csr_f32 --------------------------
	.section	.nv.constant0.spmv_csr_f32,"a",@progbits
	.sectionflags	@""
	.align	4
.nv.constant0.spmv_csr_f32:
	.zero		940


//--------------------- .nv.constant0._Z23scan_add_offsets_kernelIdEvPT_PKS0_i --------------------------
	.section	.nv.constant0._Z23scan_add_offsets_kernelIdEvPT_PKS0_i,"a",@progbits
	.sectionflags	@""
	.align	4
.nv.constant0._Z23scan_add_offsets_kernelIdEvPT_PKS0_i:
	.zero		916


//--------------------- .nv.constant0._Z23scan_add_offsets_kernelIfEvPT_PKS0_i --------------------------
	.section	.nv.constant0._Z23scan_add_offsets_kernelIfEvPT_PKS0_i,"a",@progbits
	.sectionflags	@""
	.align	4
.nv.constant0._Z23scan_add_offsets_kernelIfEvPT_PKS0_i:
	.zero		916


//--------------------- .nv.constant0._Z17scan_block_kernelIdEvPKT_PS0_S3_i --------------------------
	.section	.nv.constant0._Z17scan_block_kernelIdEvPKT_PS0_S3_i,"a",@progbits
	.sectionflags	@""
	.align	4
.nv.constant0._Z17scan_block_kernelIdEvPKT_PS0_S3_i:
	.zero		924


//--------------------- .nv.constant0._Z17scan_block_kernelIfEvPKT_PS0_S3_i --------------------------
	.section	.nv.constant0._Z17scan_block_kernelIfEvPKT_PS0_S3_i,"a",@progbits
	.sectionflags	@""
	.align	4
.nv.constant0._Z17scan_block_kernelIfEvPKT_PS0_S3_i:
	.zero		924


//--------------------- .nv.constant0.matmul_shared_f64 --------------------------
	.section	.nv.constant0.matmul_shared_f64,"a",@progbits
	.sectionflags	@""
	.align	4
.nv.constant0.matmul_shared_f64:
	.zero		932


//--------------------- .nv.constant0.matmul_shared_f32 --------------------------
	.section	.nv.constant0.matmul_shared_f32,"a",@progbits
	.sectionflags	@""
	.align	4
.nv.constant0.matmul_shared_f32:
	.zero		932


//--------------------- .nv.constant0.matmul_global_f64 --------------------------
	.section	.nv.constant0.matmul_global_f64,"a",@progbits
	.sectionflags	@""
	.align	4
.nv.constant0.matmul_global_f64:
	.zero		932


//--------------------- .nv.constant0.matmul_global_f32 --------------------------
	.section	.nv.constant0.matmul_global_f32,"a",@progbits
	.sectionflags	@""
	.align	4
.nv.constant0.matmul_global_f32:
	.zero		932


//--------------------- .nv.constant0.gemv_shared_f64 --------------------------
	.section	.nv.constant0.gemv_shared_f64,"a",@progbits
	.sectionflags	@""
	.align	4
.nv.constant0.gemv_shared_f64:
	.zero		928


//--------------------- .nv.constant0.gemv_shared_f32 --------------------------
	.section	.nv.constant0.gemv_shared_f32,"a",@progbits
	.sectionflags	@""
	.align	4
.nv.constant0.gemv_shared_f32:
	.zero		928


//--------------------- .nv.constant0.gemv_global_f64 --------------------------
	.section	.nv.constant0.gemv_global_f64,"a",@progbits
	.sectionflags	@""
	.align	4
.nv.constant0.gemv_global_f64:
	.zero		928


//--------------------- .nv.constant0.gemv_global_f32 --------------------------
	.section	.nv.constant0.gemv_global_f32,"a",@progbits
	.sectionflags	@""
	.align	4
.nv.constant0.gemv_global_f32:
	.zero		928


//--------------------- .nv.constant0.reduction_f64 --------------------------
	.section	.nv.constant0.reduction_f64,"a",@progbits
	.sectionflags	@""
	.align	4
.nv.constant0.reduction_f64:
	.zero		916


//--------------------- .nv.constant0.reduction_f32 --------------------------
	.section	.nv.constant0.reduction_f32,"a",@progbits
	.sectionflags	@""
	.align	4
.nv.constant0.reduction_f32:
	.zero		916


//--------------------- .nv.constant0.dot_f64     --------------------------
	.section	.nv.constant0.dot_f64,"a",@progbits
	.sectionflags	@""
	.align	4
.nv.constant0.dot_f64:
	.zero		924


//--------------------- .nv.constant0.dot_f32     --------------------------
	.section	.nv.constant0.dot_f32,"a",@progbits
	.sectionflags	@""
	.align	4
.nv.constant0.dot_f32:
	.zero		924


//--------------------- .nv.constant0.vecadd_f64  --------------------------
	.section	.nv.constant0.vecadd_f64,"a",@progbits
	.sectionflags	@""
	.align	4
.nv.constant0.vecadd_f64:
	.zero		924


//--------------------- .nv.constant0.vecadd_f32  --------------------------
	.section	.nv.constant0.vecadd_f32,"a",@progbits
	.sectionflags	@""
	.align	4
.nv.constant0.vecadd_f32:
	.zero		924


//--------------------- SYMBOLS --------------------------

	.type		.nv.reservedSmem.offset0,@object
	.size		.nv.reservedSmem.offset0,0x4
	.type		.nv.reservedSmem.cap,@object
	.size		.nv.reservedSmem.cap,0x4
